def matmul_kernel(
    a_ptr,
    b_ptr,
    c_ptr,
    M,
    N,
    K,
    stride_am,
    stride_ak,
    stride_bk,
    stride_bn,
    stride_cm,
    stride_cn,
    BLOCK_M: tl.constexpr,
    BLOCK_N: tl.constexpr,
    BLOCK_K: tl.constexpr,
    GROUP_M: tl.constexpr,
):
    pid = tl.program_id(axis=0)
    num_pid_m = tl.cdiv(M, BLOCK_M)
    num_pid_n = tl.cdiv(N, BLOCK_N)
    num_pid_in_group = GROUP_M * num_pid_n
    group_id = pid // num_pid_in_group
    first_pid_m = group_id * GROUP_M
    group_size_m = min(num_pid_m - first_pid_m, GROUP_M)
    pid_m = first_pid_m + ((pid % num_pid_in_group) % group_size_m)
    pid_n = (pid % num_pid_in_group) // group_size_m

    offs_am = (pid_m * BLOCK_M + tl.arange(0, BLOCK_M)) % M
    offs_bn = (pid_n * BLOCK_N + tl.arange(0, BLOCK_N)) % N
    offs_k = tl.arange(0, BLOCK_K)
    a_ptrs = a_ptr + offs_am[:, None] * stride_am + offs_k[None, :] * stride_ak
    b_ptrs = b_ptr + offs_k[:, None] * stride_bk + offs_bn[None, :] * stride_bn

    acc = tl.zeros((BLOCK_M, BLOCK_N), dtype=tl.float32)
    for kk in range(0, tl.cdiv(K, BLOCK_K)):
        a = tl.load(a_ptrs, mask=offs_k[None, :] < K - kk * BLOCK_K, other=0.0)
        b = tl.load(b_ptrs, mask=offs_k[:, None] < K - kk * BLOCK_K, other=0.0)
        acc = tl.dot(a, b, acc)
        a_ptrs += BLOCK_K * stride_ak
        b_ptrs += BLOCK_K * stride_bk

    c = acc.to(c_ptr.dtype.element_ty)
    offs_cm = pid_m * BLOCK_M + tl.arange(0, BLOCK_M)
    offs_cn = pid_n * BLOCK_N + tl.arange(0, BLOCK_N)
    c_ptrs = c_ptr + offs_cm[:, None] * stride_cm + offs_cn[None, :] * stride_cn
    mask = (offs_cm[:, None] < M) & (offs_cn[None, :] < N)
    tl.store(c_ptrs, c, mask=mask)

# config = {"BLOCK_K": 128, "BLOCK_M": 64, "BLOCK_N": 256, "GROUP_M": 8, "arch": "sm_100", "dtype": "fp8e4m3", "num_ctas": 1, "num_stages": 3, "num_warps": 4}
# arch = sm_100


// ===== COMPILED SASS (sm_100a) =====

	.target	sm_100a

	.elftype	@"ET_EXEC"


//--------------------- .note.nv.tkinfo           --------------------------
	.section	.note.nv.tkinfo,"",@"SHT_NOTE"
	.sectionflags	@"SHF_NOTE_NV_TKINFO"
	.tkinfo
        /*0018*/ 	.word	0x00000081
        /*0030*/ 	.string	""
        /*0030*/ 	.string	"ptxas-blackwell"
        /*0030*/ 	.string	"Cuda compilation tools, release 12.9, V12.9.86"
        /*0030*/ 	.string	"Build cuda_12.9.r12.9/compiler.36037853_0"
        /*0030*/ 	.string	"-v  -suppress-debug-info  -lineinfo  -arch sm_100a "



//--------------------- .note.nv.cuver            --------------------------
	.section	.note.nv.cuver,"",@"SHT_NOTE"
	.sectionflags	@"SHF_NOTE_NV_CUVER"
        /*0018*/ 	.short	0x0001
        /*001a*/ 	.short	0x0064
        /*001c*/ 	.short	0x0001
        /*001e*/ 	.short	0x0000
        /*0020*/ 	.short	0x0001
        /*0022*/ 	.short	0x0000


//--------------------- .nv.info                  --------------------------
	.section	.nv.info,"",@"SHT_CUDA_INFO"
	.align	4


	//----- nvinfo : EIATTR_REGCOUNT
	.align		4
        /*0000*/ 	.byte	0x04, 0x2f
        /*0002*/ 	.short	(.L_4 - .L_3)
	.align		4
.L_3:
        /*0004*/ 	.word	index@(matmul_kernel)
        /*0008*/ 	.word	0x000000a8


	//----- nvinfo : EIATTR_FRAME_SIZE
	.align		4
.L_4:
        /*000c*/ 	.byte	0x04, 0x11
        /*000e*/ 	.short	(.L_6 - .L_5)
	.align		4
.L_5:
        /*0010*/ 	.word	index@($__internal_2_$__cuda_sm10x_tcgen05_guardrail_trap_unallocated_columns_being_dealloced)
        /*0014*/ 	.word	0x00000d70


	//----- nvinfo : EIATTR_FRAME_SIZE
	.align		4
.L_6:
        /*0018*/ 	.byte	0x04, 0x11
        /*001a*/ 	.short	(.L_8 - .L_7)
	.align		4
.L_7:
        /*001c*/ 	.word	index@($__internal_1_$__cuda_sm10x_tcgen05_guardrail_trap_phase_invalid_during_alloc)
        /*0020*/ 	.word	0x00000d70


	//----- nvinfo : EIATTR_FRAME_SIZE
	.align		4
.L_8:
        /*0024*/ 	.byte	0x04, 0x11
        /*0026*/ 	.short	(.L_10 - .L_9)
	.align		4
.L_9:
        /*0028*/ 	.word	index@($__internal_0_$__cuda_sm10x_tcgen05_guardrail_trap_col_being_dealloced_not_returned_by_alloc)
        /*002c*/ 	.word	0x00000d70


	//----- nvinfo : EIATTR_FRAME_SIZE
	.align		4
.L_10:
        /*0030*/ 	.byte	0x04, 0x11
        /*0032*/ 	.short	(.L_12 - .L_11)
	.align		4
.L_11:
        /*0034*/ 	.word	index@(matmul_kernel)
        /*0038*/ 	.word	0x00000d70


	//----- nvinfo : EIATTR_MIN_STACK_SIZE
	.align		4
.L_12:
        /*003c*/ 	.byte	0x04, 0x12
        /*003e*/ 	.short	(.L_14 - .L_13)
	.align		4
.L_13:
        /*0040*/ 	.word	index@(matmul_kernel)
        /*0044*/ 	.word	0x00000d70
.L_14:


//--------------------- .nv.info.matmul_kernel    --------------------------
	.section	.nv.info.matmul_kernel,"",@"SHT_CUDA_INFO"
	.sectionflags	@""
	.align	4


	//----- nvinfo : EIATTR_CUDA_API_VERSION
	.align		4
        /*0000*/ 	.byte	0x04, 0x37
        /*0002*/ 	.short	(.L_16 - .L_15)
.L_15:
        /*0004*/ 	.word	0x00000081


	//----- nvinfo : EIATTR_KPARAM_INFO
	.align		4
.L_16:
        /*0008*/ 	.byte	0x04, 0x17
        /*000a*/ 	.short	(.L_18 - .L_17)
.L_17:
        /*000c*/ 	.word	0x00000000
        /*0010*/ 	.short	0x000d
        /*0012*/ 	.short	0x0048
        /*0014*/ 	.byte	0x00, 0xf4, 0x21, 0x00


	//----- nvinfo : EIATTR_KPARAM_INFO
	.align		4
.L_18:
        /*0018*/ 	.byte	0x04, 0x17
        /*001a*/ 	.short	(.L_20 - .L_19)
.L_19:
        /*001c*/ 	.word	0x00000000
        /*0020*/ 	.short	0x000c
        /*0022*/ 	.short	0x0040
        /*0024*/ 	.byte	0x00, 0xf4, 0x21, 0x00


	//----- nvinfo : EIATTR_KPARAM_INFO
	.align		4
.L_20:
        /*0028*/ 	.byte	0x04, 0x17
        /*002a*/ 	.short	(.L_22 - .L_21)
.L_21:
        /*002c*/ 	.word	0x00000000
        /*0030*/ 	.short	0x000b
        /*0032*/ 	.short	0x0038
        /*0034*/ 	.byte	0x00, 0xf0, 0x11, 0x00


	//----- nvinfo : EIATTR_KPARAM_INFO
	.align		4
.L_22:
        /*0038*/ 	.byte	0x04, 0x17
        /*003a*/ 	.short	(.L_24 - .L_23)
.L_23:
        /*003c*/ 	.word	0x00000000
        /*0040*/ 	.short	0x000a
        /*0042*/ 	.short	0x0034
        /*0044*/ 	.byte	0x00, 0xf0, 0x11, 0x00


	//----- nvinfo : EIATTR_KPARAM_INFO
	.align		4
.L_24:
        /*0048*/ 	.byte	0x04, 0x17
        /*004a*/ 	.short	(.L_26 - .L_25)
.L_25:
        /*004c*/ 	.word	0x00000000
        /*0050*/ 	.short	0x0009
        /*0052*/ 	.short	0x0030
        /*0054*/ 	.byte	0x00, 0xf0, 0x11, 0x00


	//----- nvinfo : EIATTR_KPARAM_INFO
	.align		4
.L_26:
        /*0058*/ 	.byte	0x04, 0x17
        /*005a*/ 	.short	(.L_28 - .L_27)
.L_27:
        /*005c*/ 	.word	0x00000000
        /*0060*/ 	.short	0x0008
        /*0062*/ 	.short	0x002c
        /*0064*/ 	.byte	0x00, 0xf0, 0x11, 0x00


	//----- nvinfo : EIATTR_KPARAM_INFO
	.align		4
.L_28:
        /*0068*/ 	.byte	0x04, 0x17
        /*006a*/ 	.short	(.L_30 - .L_29)
.L_29:
        /*006c*/ 	.word	0x00000000
        /*0070*/ 	.short	0x0007
        /*0072*/ 	.short	0x0028
        /*0074*/ 	.byte	0x00, 0xf0, 0x11, 0x00


	//----- nvinfo : EIATTR_KPARAM_INFO
	.align		4
.L_30:
        /*0078*/ 	.byte	0x04, 0x17
        /*007a*/ 	.short	(.L_32 - .L_31)
.L_31:
        /*007c*/ 	.word	0x00000000
        /*0080*/ 	.short	0x0006
        /*0082*/ 	.short	0x0024
        /*0084*/ 	.byte	0x00, 0xf0, 0x11, 0x00


	//----- nvinfo : EIATTR_KPARAM_INFO
	.align		4
.L_32:
        /*0088*/ 	.byte	0x04, 0x17
        /*008a*/ 	.short	(.L_34 - .L_33)
.L_33:
        /*008c*/ 	.word	0x00000000
        /*0090*/ 	.short	0x0005
        /*0092*/ 	.short	0x0020
        /*0094*/ 	.byte	0x00, 0xf0, 0x11, 0x00


	//----- nvinfo : EIATTR_KPARAM_INFO
	.align		4
.L_34:
        /*0098*/ 	.byte	0x04, 0x17
        /*009a*/ 	.short	(.L_36 - .L_35)
.L_35:
        /*009c*/ 	.word	0x00000000
        /*00a0*/ 	.short	0x0004
        /*00a2*/ 	.short	0x001c
        /*00a4*/ 	.byte	0x00, 0xf0, 0x11, 0x00


	//----- nvinfo : EIATTR_KPARAM_INFO
	.align		4
.L_36:
        /*00a8*/ 	.byte	0x04, 0x17
        /*00aa*/ 	.short	(.L_38 - .L_37)
.L_37:
        /*00ac*/ 	.word	0x00000000
        /*00b0*/ 	.short	0x0003
        /*00b2*/ 	.short	0x0018
        /*00b4*/ 	.byte	0x00, 0xf0, 0x11, 0x00


	//----- nvinfo : EIATTR_KPARAM_INFO
	.align		4
.L_38:
        /*00b8*/ 	.byte	0x04, 0x17
        /*00ba*/ 	.short	(.L_40 - .L_39)
.L_39:
        /*00bc*/ 	.word	0x00000000
        /*00c0*/ 	.short	0x0002
        /*00c2*/ 	.short	0x0010
        /*00c4*/ 	.byte	0x00, 0xf4, 0x21, 0x00


	//----- nvinfo : EIATTR_KPARAM_INFO
	.align		4
.L_40:
        /*00c8*/ 	.byte	0x04, 0x17
        /*00ca*/ 	.short	(.L_42 - .L_41)
.L_41:
        /*00cc*/ 	.word	0x00000000
        /*00d0*/ 	.short	0x0001
        /*00d2*/ 	.short	0x0008
        /*00d4*/ 	.byte	0x00, 0xf4, 0x21, 0x00


	//----- nvinfo : EIATTR_KPARAM_INFO
	.align		4
.L_42:
        /*00d8*/ 	.byte	0x04, 0x17
        /*00da*/ 	.short	(.L_44 - .L_43)
.L_43:
        /*00dc*/ 	.word	0x00000000
        /*00e0*/ 	.short	0x0000
        /*00e2*/ 	.short	0x0000
        /*00e4*/ 	.byte	0x00, 0xf4, 0x21, 0x00


	//----- nvinfo : EIATTR_AT_ENTRY_FRAGMENTS
	.align		4
.L_44:
        /*00e8*/ 	.byte	0x04, 0x4f
        /*00ea*/ 	.short	(.L_46 - .L_45)


	//   ....[0]....
.L_45:
        /*00ec*/ 	.word	0x00000004


	//----- nvinfo : EIATTR_RESERVED_SMEM_USED
	.align		4
.L_46:
        /*00f0*/ 	.byte	0x01, 0x41
	.zero		2


	//----- nvinfo : EIATTR_SPARSE_MMA_MASK
	.align		4
        /*00f4*/ 	.byte	0x03, 0x50
        /*00f6*/ 	.short	0x0000


	//----- nvinfo : EIATTR_TCGEN05_1CTA_USED
	.align		4
        /*00f8*/ 	.byte	0x01, 0x51
	.zero		2


	//----- nvinfo : EIATTR_MAXREG_COUNT
	.align		4
        /*00fc*/ 	.byte	0x03, 0x1b
        /*00fe*/ 	.short	0x00ff


	//----- nvinfo : EIATTR_NUM_BARRIERS
	.align		4
        /*0100*/ 	.byte	0x02, 0x4c
        /*0102*/ 	.byte	0x01
	.zero		1


	//----- nvinfo : EIATTR_ANNOTATIONS
	.align		4
        /*0104*/ 	.byte	0x04, 0x55
        /*0106*/ 	.short	(.L_48 - .L_47)


	//   ....[0]....
.L_47:
        /*0108*/ 	.word	0x00000001
        /*010c*/ 	.byte	0x60, 0x0c, 0x00, 0x00, 0x01, 0x00, 0x00, 0x00, 0xa0, 0x12, 0x00, 0x00, 0x01, 0x00, 0x00, 0x00
        /* <DEDUP_REMOVED lines=1794> */
        /*713c*/ 	.byte	0x80, 0x14, 0x03, 0x00, 0x01, 0x00, 0x00, 0x00, 0xa0, 0x15, 0x03, 0x00


	//----- nvinfo : EIATTR_INT_WARP_WIDE_INSTR_OFFSETS
	.align		4
.L_48:
        /*7148*/ 	.byte	0x04, 0x31
        /*714a*/ 	.short	(.L_50 - .L_49)


	//   ....[0]....
.L_49:
        /*714c*/ 	.word	0x0000d620


	//   ....[1]....
        /*7150*/ 	.word	0x0000d650


	//   ....[2]....
        /*7154*/ 	.word	0x00018e60


	//   ....[3]....
        /*7158*/ 	.word	0x00036f50


	//   ....[4]....
        /*715c*/ 	.word	0x00036fa0


	//----- nvinfo : EIATTR_COOP_GROUP_MASK_REGIDS
	.align		4
.L_50:
        /*7160*/ 	.byte	0x04, 0x29
        /*7162*/ 	.short	(.L_52 - .L_51)


	//   ....[0]....
.L_51:
        /*7164*/ 	.word	0xffffffff


	//   ....[1]....
        /*7168*/ 	.word	0xffffffff


	//   ....[2]....
        /*716c*/ 	.word	0xffffffff


	//   ....[3]....
        /*7170*/ 	.word	0xffffffff


	//----- nvinfo : EIATTR_COOP_GROUP_INSTR_OFFSETS
	.align		4
.L_52:
        /*7174*/ 	.byte	0x04, 0x28
        /*7176*/ 	.short	(.L_54 - .L_53)


	//   ....[0]....
.L_53:
        /*7178*/ 	.word	0x00000070


	//   ....[1]....
        /*717c*/ 	.word	0x00000330


	//   ....[2]....
        /*7180*/ 	.word	0x00036de0


	//   ....[3]....
        /*7184*/ 	.word	0x00037050


	//----- nvinfo : EIATTR_VRC_CTA_INIT_COUNT
	.align		4
.L_54:
        /*7188*/ 	.byte	0x02, 0x4a
        /*718a*/ 	.byte	0x80
	.zero		1


	//----- nvinfo : EIATTR_MBARRIER_INSTR_OFFSETS
	.align		4
        /*718c*/ 	.byte	0x04, 0x39
        /*718e*/ 	.short	(.L_56 - .L_55)


	//   ....[0]....
.L_55:
        /*7190*/ 	.word	0x0000d810
        /*7194*/ 	.word	0x000000ff
        /*7198*/ 	.word	0x00000000
        /*719c*/ 	.short	0x0100
        /*719e*/ 	.byte	0x0d
	.zero		1


	//   ....[1]....
        /*71a0*/ 	.word	0x00018e90
        /*71a4*/ 	.word	0x000000ff
        /*71a8*/ 	.word	0x00014008
        /*71ac*/ 	.short	0x0100
        /*71ae*/ 	.byte	0x0a
	.zero		1


	//   ....[2]....
        /*71b0*/ 	.word	0x00027310
        /*71b4*/ 	.word	0x000000ff
        /*71b8*/ 	.word	0x00000000
        /*71bc*/ 	.short	0x010a
        /*71be*/ 	.byte	0x0d
	.zero		1


	//   ....[3]....
        /*71c0*/ 	.word	0x00031580
        /*71c4*/ 	.word	0x000000ff
        /*71c8*/ 	.word	0x00000000
        /*71cc*/ 	.short	0x010a
        /*71ce*/ 	.byte	0x0d
	.zero		1


	//   ....[4]....
        /*71d0*/ 	.word	0x00031630
        /*71d4*/ 	.word	0x000000ff
        /*71d8*/ 	.word	0x00014000
        /*71dc*/ 	.short	0x0108
        /*71de*/ 	.byte	0x0a
	.zero		1


	//   ....[5]....
        /*71e0*/ 	.word	0x000316e0
        /*71e4*/ 	.word	0x000000ff
        /*71e8*/ 	.word	0x00014008
        /*71ec*/ 	.short	0x0108
        /*71ee*/ 	.byte	0x0a
	.zero		1


	//   ....[6]....
        /*71f0*/ 	.word	0x00037070
        /*71f4*/ 	.word	0x000000ff
        /*71f8*/ 	.word	0x00000000
        /*71fc*/ 	.short	0x010a
        /*71fe*/ 	.byte	0x0d
	.zero		1


	//   ....[7]....
        /*7200*/ 	.word	0x000370a0
        /*7204*/ 	.word	0x000000ff
        /*7208*/ 	.word	0x00000000
        /*720c*/ 	.short	0x010a
        /*720e*/ 	.byte	0x0d
	.zero		1


	//----- nvinfo : EIATTR_NUM_MBARRIERS
	.align		4
.L_56:
        /*7210*/ 	.byte	0x03, 0x38
        /*7212*/ 	.short	0x0002


	//----- nvinfo : EIATTR_EXIT_INSTR_OFFSETS
	.align		4
        /*7214*/ 	.byte	0x04, 0x1c
        /*7216*/ 	.short	(.L_58 - .L_57)


	//   ....[0]....
.L_57:
        /*7218*/ 	.word	0x00037060


	//----- nvinfo : EIATTR_REQNTID
	.align		4
.L_58:
        /*721c*/ 	.byte	0x04, 0x10
        /*721e*/ 	.short	(.L_60 - .L_59)
.L_59:
        /*7220*/ 	.word	0x00000080
        /*7224*/ 	.word	0x00000001
        /*7228*/ 	.word	0x00000001


	//----- nvinfo : EIATTR_CRS_STACK_SIZE
	.align		4
.L_60:
        /*722c*/ 	.byte	0x04, 0x1e
        /*722e*/ 	.short	(.L_62 - .L_61)
.L_61:
        /*7230*/ 	.word	0x00000000


	//----- nvinfo : EIATTR_CBANK_PARAM_SIZE
	.align		4
.L_62:
        /*7234*/ 	.byte	0x03, 0x19
        /*7236*/ 	.short	0x0050


	//----- nvinfo : EIATTR_PARAM_CBANK
	.align		4
        /*7238*/ 	.byte	0x04, 0x0a
        /*723a*/ 	.short	(.L_64 - .L_63)
	.align		4
.L_63:
        /*723c*/ 	.word	index@(.nv.constant0.matmul_kernel)
        /*7240*/ 	.short	0x0380
        /*7242*/ 	.short	0x0050


	//----- nvinfo : EIATTR_SW_WAR
	.align		4
.L_64:
        /*7244*/ 	.byte	0x04, 0x36
        /*7246*/ 	.short	(.L_66 - .L_65)
.L_65:
        /*7248*/ 	.word	0x00000008
.L_66:


//--------------------- .nv.compat                --------------------------
	.section	.nv.compat,"",@"SHT_CUDA_COMPAT_INFO"
	.align	4
        /*0000*/ 	.byte	0x02, 0x02, 0x02, 0x00, 0x02, 0x05, 0x05, 0x00, 0x02, 0x03, 0x00, 0x00, 0x02, 0x06, 0x01, 0x00


//--------------------- .nv.callgraph             --------------------------
	.section	.nv.callgraph,"",@"SHT_CUDA_CALLGRAPH"
	.align	4
	.sectionentsize	8
	.align		4
        /*0000*/ 	.word	0x00000000
	.align		4
        /*0004*/ 	.word	0xffffffff
	.align		4
        /*0008*/ 	.word	0x00000000
	.align		4
        /*000c*/ 	.word	0xfffffffe
	.align		4
        /*0010*/ 	.word	0x00000000
	.align		4
        /*0014*/ 	.word	0xfffffffd
	.align		4
        /*0018*/ 	.word	0x00000000
	.align		4
        /*001c*/ 	.word	0xfffffffc


//--------------------- .text.matmul_kernel       --------------------------
	.section	.text.matmul_kernel,"ax",@progbits
	.align	128
        .global         matmul_kernel
        .type           matmul_kernel,@function
        .size           matmul_kernel,(.L_x_20 - matmul_kernel)
        .other          matmul_kernel,@"STO_CUDA_ENTRY STV_DEFAULT"
matmul_kernel:
.text.matmul_kernel:
[----:B------:R-:W0:Y:S01]  /*0000*/  LDC R1, c[0x0][0x37c] ;  /* 0x0000df00ff017b82 */ /* 0x000e220000000800 */
[----:B------:R-:W1:Y:S01]  /*0010*/  S2R R0, SR_TID.X ;  /* 0x0000000000007919 */ /* 0x000e620000002100 */
[----:B0-----:R-:W-:Y:S01]  /*0020*/  VIADD R1, R1, 0xfffff290 ;  /* 0xfffff29001017836 */ /* 0x001fe20000000000 */
[----:B-1----:R-:W-:-:S13]  /*0030*/  ISETP.GE.U32.AND P0, PT, R0, 0x20, PT ;  /* 0x000000200000780c */ /* 0x002fda0003f06070 */
[----:B------:R-:W-:Y:S02]  /*0040*/  VOTEU.ANY UP0, P0 ;  /* 0x0000000000ff7886 */ /* 0x000fe40000000100 */
[----:B------:R-:W-:Y:S05]  /*0050*/  BRA.U UP0, `(.L_x_0) ;  /* 0x0000000100b87547 */ /* 0x000fea000b800000 */
[----:B------:R-:W0:Y:S01]  /*0060*/  S2UR UR6, SR_CgaCtaId ;  /* 0x00000000000679c3 */ /* 0x000e220000008800 */
[----:B------:R-:W-:Y:S01]  /*0070*/  NOP ;  /* 0x0000000000007918 */ /* 0x000fe20000000000 */
[----:B------:R-:W-:Y:S02]  /*0080*/  UMOV UR4, 0x40 ;  /* 0x0000004000047882 */ /* 0x000fe40000000000 */
[----:B0-----:R-:W-:-:S09]  /*0090*/  ULEA UR4, UR6, UR4, 0x18 ;  /* 0x0000000406047291 */ /* 0x001fd2000f8ec0ff */
[----:B------:R-:W0:Y:S01]  /*00a0*/  LDS.U8 R0, [UR4] ;  /* 0x00000004ff007984 */ /* 0x000e220008000000 */
[----:B------:R-:W-:Y:S02]  /*00b0*/  UMOV UR4, 0x400 ;  /* 0x0000040000047882 */ /* 0x000fe40000000000 */
[----:B------:R-:W-:Y:S01]  /*00c0*/  ULEA UR4, UR6, UR4, 0x18 ;  /* 0x0000000406047291 */ /* 0x000fe2000f8ec0ff */
[----:B0-----:R-:W-:-:S13]  /*00d0*/  ISETP.NE.AND P0, PT, R0, RZ, PT ;  /* 0x000000ff0000720c */ /* 0x001fda0003f05270 */
[----:B------:R-:W-:Y:S05]  /*00e0*/  @P0 BRA `(.L_x_1) ;  /* 0x00000000007c0947 */ /* 0x000fea0003800000 */
[----:B------:R-:W-:-:S13]  /*00f0*/  ELECT P0, URZ, PT ;  /* 0x0000000000ff782f */ /* 0x000fda0003800000 */
[----:B------:R-:W-:Y:S05]  /*0100*/  @!P0 BRA `(.L_x_2) ;  /* 0x0000000000848947 */ /* 0x000fea0003800000 */
[----:B------:R-:W-:Y:S01]  /*0110*/  UMOV UR5, 0x8 ;  /* 0x0000000800057882 */ /* 0x000fe20000000000 */
[----:B------:R-:W-:Y:S02]  /*0120*/  IMAD.MOV.U32 R4, RZ, RZ, 0x1 ;  /* 0x00000001ff047424 */ /* 0x000fe400078e00ff */
[----:B------:R-:W-:Y:S02]  /*0130*/  IMAD.MOV.U32 R5, RZ, RZ, 0xff ;  /* 0x000000ffff057424 */ /* 0x000fe400078e00ff */
[----:B------:R-:W-:Y:S04]  /*0140*/  DEPBAR.LE SB0, 0x36 ;  /* 0x00008d800000791a */ /* 0x000fe80000000000 */
[----:B------:R-:W0:Y:S02]  /*0150*/  UTCATOMSWS.FIND_AND_SET.ALIGN UP1, UR5, UR5 ;  /* 0x00000005000575e3 */ /* 0x000e240008020800 */
[----:B0-----:R-:W-:-:S04]  /*0160*/  PLOP3.LUT P0, PT, PT, PT, UP1, 0x80, 0x8 ;  /* 0x000000000008781c */ /* 0x001fc80003f0f018 */
[----:B------:R-:W-:-:S04]  /*0170*/  SEL R0, RZ, 0xffffffff, !P0 ;  /* 0xffffffffff007807 */ /* 0x000fc80004000000 */
[----:B------:R-:W-:Y:S01]  /*0180*/  ISETP.NE.AND P0, PT, R0, RZ, PT ;  /* 0x000000ff0000720c */ /* 0x000fe20003f05270 */
[----:B------:R-:W-:-:S12]  /*0190*/  IMAD.U32 R0, RZ, RZ, UR5 ;  /* 0x00000005ff007e24 */ /* 0x000fd8000f8e00ff */
[----:B------:R-:W-:Y:S05]  /*01a0*/  @P0 BRA `(.L_x_3) ;  /* 0x0000000000240947 */ /* 0x000fea0003800000 */
.L_x_4:
[----:B------:R-:W-:Y:S05]  /*01b0*/  NANOSLEEP 0x64 ;  /* 0x000000640000795d */ /* 0x000fea0003800000 */
[----:B------:R-:W-:-:S05]  /*01c0*/  UMOV UR5, 0x8 ;  /* 0x0000000800057882 */ /* 0x000fca0000000000 */
[----:B------:R-:W-:Y:S04]  /*01d0*/  DEPBAR.LE SB0, 0x36 ;  /* 0x00008d800000791a */ /* 0x000fe80000000000 */
[----:B------:R-:W0:Y:S02]  /*01e0*/  UTCATOMSWS.FIND_AND_SET.ALIGN UP1, UR5, UR5 ;  /* 0x00000005000575e3 */ /* 0x000e240008020800 */
[----:B0-----:R-:W-:-:S04]  /*01f0*/  PLOP3.LUT P0, PT, PT, PT, UP1, 0x80, 0x8 ;  /* 0x000000000008781c */ /* 0x001fc80003f0f018 */
[----:B------:R-:W-:-:S04]  /*0200*/  SEL R0, RZ, 0xffffffff, !P0 ;  /* 0xffffffffff007807 */ /* 0x000fc80004000000 */
[----:B------:R-:W-:Y:S01]  /*0210*/  ISETP.NE.AND P0, PT, R0, RZ, PT ;  /* 0x000000ff0000720c */ /* 0x000fe20003f05270 */
[----:B------:R-:W-:-:S12]  /*0220*/  IMAD.U32 R0, RZ, RZ, UR5 ;  /* 0x00000005ff007e24 */ /* 0x000fd8000f8e00ff */
[----:B------:R-:W-:Y:S05]  /*0230*/  @!P0 BRA `(.L_x_4) ;  /* 0xfffffffc00dc8947 */ /* 0x000fea000383ffff */
.L_x_3:
[C---:B------:R-:W-:Y:S01]  /*0240*/  VIADD R3, R0.reuse, 0x10 ;  /* 0x0000001000037836 */ /* 0x040fe20000000000 */
[----:B------:R-:W-:Y:S01]  /*0250*/  UMOV UR5, 0x50 ;  /* 0x0000005000057882 */ /* 0x000fe20000000000 */
[----:B------:R-:W-:Y:S01]  /*0260*/  SHF.L.U32 R2, R5, R0, RZ ;  /* 0x0000000005027219 */ /* 0x000fe200000006ff */
[----:B------:R-:W-:Y:S01]  /*0270*/  ULEA UR5, UR6, UR5, 0x18 ;  /* 0x0000000506057291 */ /* 0x000fe2000f8ec0ff */
[----:B------:R-:W-:Y:S01]  /*0280*/  IMAD.SHL.U32 R0, R0, 0x20, RZ ;  /* 0x0000002000007824 */ /* 0x000fe200078e00ff */
[----:B------:R-:W-:-:S04]  /*0290*/  SHF.L.U32 R3, R4, R3, RZ ;  /* 0x0000000304037219 */ /* 0x000fc800000006ff */
[----:B------:R-:W-:-:S05]  /*02a0*/  LOP3.LUT R2, R3, R2, RZ, 0xfc, !PT ;  /* 0x0000000203027212 */ /* 0x000fca00078efcff */
[----:B------:R0:W-:Y:S04]  /*02b0*/  ATOMS.OR RZ, [UR5], R2 ;  /* 0x00000002ffff798c */ /* 0x0001e8000b000005 */
[----:B------:R0:W-:Y:S01]  /*02c0*/  STS [UR4], R0 ;  /* 0x00000000ff007988 */ /* 0x0001e20008000804 */
[----:B------:R-:W-:Y:S05]  /*02d0*/  BRA `(.L_x_2) ;  /* 0x0000000000107947 */ /* 0x000fea0003800000 */
.L_x_1:
[----:B------:R-:W-:Y:S01]  /*02e0*/  IMAD.MOV.U32 R0, RZ, RZ, -0x1 ;  /* 0xffffffffff007424 */ /* 0x000fe200078e00ff */
[----:B------:R-:W-:-:S04]  /*02f0*/  MOV R2, 0x320 ;  /* 0x0000032000027802 */ /* 0x000fc80000000f00 */
[----:B------:R0:W-:Y:S03]  /*0300*/  STS [UR4], R0 ;  /* 0x00000000ff007988 */ /* 0x0001e60008000804 */
[----:B0-----:R-:W-:Y:S05]  /*0310*/  CALL.REL.NOINC `($__internal_1_$__cuda_sm10x_tcgen05_guardrail_trap_phase_invalid_during_alloc) ;  /* 0x0000036c00787944 */ /* 0x001fea0003c00000 */
.L_x_2:
[----:B------:R-:W-:Y:S05]  /*0320*/  WARPSYNC.ALL ;  /* 0x0000000000007948 */ /* 0x000fea0003800000 */
[----:B------:R-:W-:Y:S01]  /*0330*/  NOP ;  /* 0x0000000000007918 */ /* 0x000fe20000000000 */
.L_x_0:
[----:B------:R-:W1:Y:S01]  /*0340*/  LDC.64 R14, c[0x0][0x398] ;  /* 0x0000e600ff0e7b82 */ /* 0x000e620000000a00 */
[----:B------:R-:W2:Y:S01]  /*0350*/  S2R R5, SR_CTAID.X ;  /* 0x0000000000057919 */ /* 0x000ea20000002500 */
[----:B------:R-:W-:Y:S01]  /*0360*/  UMOV UR10, 0x400 ;  /* 0x00000400000a7882 */ /* 0x000fe20000000000 */
[----:B------:R-:W3:Y:S01]  /*0370*/  LDCU.64 UR8, c[0x0][0x3a8] ;  /* 0x00007500ff0877ac */ /* 0x000ee20008000a00 */
[----:B------:R-:W4:Y:S01]  /*0380*/  S2R R30, SR_TID.X ;  /* 0x00000000001e7919 */ /* 0x000f220000002100 */
[----:B------:R-:W5:Y:S03]  /*0390*/  LDCU UR23, c[0x0][0x3a4] ;  /* 0x00007480ff1777ac */ /* 0x000f660008000800 */
[----:B------:R-:W0:Y:S01]  /*03a0*/  S2UR UR5, SR_CgaCtaId ;  /* 0x00000000000579c3 */ /* 0x000e220000008800 */
[----:B------:R-:W0:Y:S01]  /*03b0*/  LDCU.128 UR16, c[0x0][0x380] ;  /* 0x00007000ff1077ac */ /* 0x000e220008000c00 */
[----:B------:R-:W0:Y:S01]  /*03c0*/  LDCU.64 UR24, c[0x0][0x358] ;  /* 0x00006b00ff1877ac */ /* 0x000e220008000a00 */
[----:B---3--:R-:W-:-:S02]  /*03d0*/  IMAD.U32 R143, RZ, RZ, UR8 ;  /* 0x00000008ff8f7e24 */ /* 0x008fc4000f8e00ff */
[----:B------:R-:W-:Y:S01]  /*03e0*/  IMAD.U32 R145, RZ, RZ, UR8 ;  /* 0x00000008ff917e24 */ /* 0x000fe2000f8e00ff */
[----:B-1----:R-:W-:Y:S01]  /*03f0*/  IABS R11, R14 ;  /* 0x0000000e000b7213 */ /* 0x002fe20000000000 */
[----:B0-----:R-:W-:Y:S02]  /*0400*/  VIADD R0, R15, 0xff ;  /* 0x000000ff0f007836 */ /* 0x001fe40000000000 */
[----:B------:R-:W-:Y:S02]  /*0410*/  IMAD.U32 R147, RZ, RZ, UR8 ;  /* 0x00000008ff937e24 */ /* 0x000fe4000f8e00ff */
[----:B------:R-:W-:Y:S01]  /*0420*/  IMAD.U32 R149, RZ, RZ, UR8 ;  /* 0x00000008ff957e24 */ /* 0x000fe2000f8e00ff */
[----:B------:R-:W-:Y:S01]  /*0430*/  SHF.R.S32.HI R3, RZ, 0x1f, R0 ;  /* 0x0000001fff037819 */ /* 0x000fe20000011400 */
[----:B------:R-:W-:Y:S01]  /*0440*/  IMAD.U32 R151, RZ, RZ, UR8 ;  /* 0x00000008ff977e24 */ /* 0x000fe2000f8e00ff */
[----:B------:R-:W-:Y:S01]  /*0450*/  ULEA UR10, UR5, UR10, 0x18 ;  /* 0x0000000a050a7291 */ /* 0x000fe2000f8ec0ff */
[----:B--2---:R-:W-:Y:S01]  /*0460*/  IABS R8, R5 ;  /* 0x0000000500087213 */ /* 0x004fe20000000000 */
[----:B------:R-:W-:Y:S01]  /*0470*/  IMAD.U32 R153, RZ, RZ, UR8 ;  /* 0x00000008ff997e24 */ /* 0x000fe2000f8e00ff */
[----:B------:R-:W-:Y:S01]  /*0480*/  LEA.HI R3, R3, R0, RZ, 0x8 ;  /* 0x0000000003037211 */ /* 0x000fe200078f40ff */
[----:B------:R-:W-:-:S02]  /*0490*/  IMAD.U32 R155, RZ, RZ, UR8 ;  /* 0x00000008ff9b7e24 */ /* 0x000fc4000f8e00ff */
[----:B------:R-:W-:Y:S01]  /*04a0*/  IMAD.U32 R157, RZ, RZ, UR8 ;  /* 0x00000008ff9d7e24 */ /* 0x000fe2000f8e00ff */
[----:B------:R-:W-:Y:S01]  /*04b0*/  SHF.R.S32.HI R3, RZ, 0x8, R3 ;  /* 0x00000008ff037819 */ /* 0x000fe20000011403 */
[----:B------:R-:W-:Y:S02]  /*04c0*/  IMAD.U32 R159, RZ, RZ, UR8 ;  /* 0x00000008ff9f7e24 */ /* 0x000fe4000f8e00ff */
[----:B------:R-:W-:Y:S02]  /*04d0*/  IMAD.U32 R161, RZ, RZ, UR8 ;  /* 0x00000008ffa17e24 */ /* 0x000fe4000f8e00ff */
[----:B------:R-:W-:Y:S02]  /*04e0*/  IMAD.SHL.U32 R4, R3, 0x8, RZ ;  /* 0x0000000803047824 */ /* 0x000fe400078e00ff */
[----:B------:R-:W-:Y:S02]  /*04f0*/  IMAD.U32 R163, RZ, RZ, UR8 ;  /* 0x00000008ffa37e24 */ /* 0x000fe4000f8e00ff */
[----:B------:R-:W-:Y:S01]  /*0500*/  IMAD.U32 R165, RZ, RZ, UR8 ;  /* 0x00000008ffa57e24 */ /* 0x000fe2000f8e00ff */
[-C--:B------:R-:W-:Y:S01]  /*0510*/  IABS R7, R4.reuse ;  /* 0x0000000400077213 */ /* 0x080fe20000000000 */
[----:B------:R-:W-:Y:S01]  /*0520*/  IMAD.U32 R134, RZ, RZ, UR8 ;  /* 0x00000008ff867e24 */ /* 0x000fe2000f8e00ff */
[----:B------:R-:W-:Y:S01]  /*0530*/  IABS R10, R4 ;  /* 0x00000004000a7213 */ /* 0x000fe20000000000 */
[----:B------:R-:W-:Y:S01]  /*0540*/  IMAD.U32 R130, RZ, RZ, UR8 ;  /* 0x00000008ff827e24 */ /* 0x000fe2000f8e00ff */
[----:B------:R-:W0:Y:S01]  /*0550*/  I2F.RP R0, R7 ;  /* 0x0000000700007306 */ /* 0x000e220000209400 */
[----:B------:R-:W-:-:S02]  /*0560*/  IMAD.U32 R128, RZ, RZ, UR8 ;  /* 0x00000008ff807e24 */ /* 0x000fc4000f8e00ff */
[----:B------:R-:W-:Y:S02]  /*0570*/  IMAD.U32 R126, RZ, RZ, UR8 ;  /* 0x00000008ff7e7e24 */ /* 0x000fe4000f8e00ff */
[----:B------:R-:W-:Y:S02]  /*0580*/  IMAD.U32 R124, RZ, RZ, UR8 ;  /* 0x00000008ff7c7e24 */ /* 0x000fe4000f8e00ff */
[----:B------:R-:W-:Y:S02]  /*0590*/  IMAD.U32 R122, RZ, RZ, UR8 ;  /* 0x00000008ff7a7e24 */ /* 0x000fe4000f8e00ff */
[----:B------:R-:W-:Y:S02]  /*05a0*/  IMAD.U32 R120, RZ, RZ, UR8 ;  /* 0x00000008ff787e24 */ /* 0x000fe4000f8e00ff */
[----:B------:R-:W-:Y:S02]  /*05b0*/  IMAD.U32 R118, RZ, RZ, UR8 ;  /* 0x00000008ff767e24 */ /* 0x000fe4000f8e00ff */
[----:B------:R-:W-:Y:S01]  /*05c0*/  IMAD.U32 R114, RZ, RZ, UR8 ;  /* 0x00000008ff727e24 */ /* 0x000fe2000f8e00ff */
[----:B0-----:R-:W0:Y:S01]  /*05d0*/  MUFU.RCP R0, R0 ;  /* 0x0000000000007308 */ /* 0x001e220000001000 */
[----:B------:R-:W-:-:S02]  /*05e0*/  IMAD.U32 R112, RZ, RZ, UR8 ;  /* 0x00000008ff707e24 */ /* 0x000fc4000f8e00ff */
[----:B------:R-:W-:Y:S02]  /*05f0*/  IMAD.U32 R110, RZ, RZ, UR8 ;  /* 0x00000008ff6e7e24 */ /* 0x000fe4000f8e00ff */
[----:B------:R-:W-:Y:S02]  /*0600*/  IMAD.U32 R108, RZ, RZ, UR8 ;  /* 0x00000008ff6c7e24 */ /* 0x000fe4000f8e00ff */
[----:B------:R-:W-:Y:S02]  /*0610*/  IMAD.U32 R106, RZ, RZ, UR8 ;  /* 0x00000008ff6a7e24 */ /* 0x000fe4000f8e00ff */
[----:B------:R-:W-:Y:S02]  /*0620*/  IMAD.U32 R104, RZ, RZ, UR8 ;  /* 0x00000008ff687e24 */ /* 0x000fe4000f8e00ff */
[----:B------:R-:W-:Y:S02]  /*0630*/  IMAD.U32 R102, RZ, RZ, UR8 ;  /* 0x00000008ff667e24 */ /* 0x000fe4000f8e00ff */
[----:B------:R-:W-:-:S02]  /*0640*/  IMAD.U32 R98, RZ, RZ, UR8 ;  /* 0x00000008ff627e24 */ /* 0x000fc4000f8e00ff */
[----:B------:R-:W-:Y:S02]  /*0650*/  IMAD.U32 R96, RZ, RZ, UR8 ;  /* 0x00000008ff607e24 */ /* 0x000fe4000f8e00ff */
[----:B0-----:R-:W-:Y:S02]  /*0660*/  VIADD R2, R0, 0xffffffe ;  /* 0x0ffffffe00027836 */ /* 0x001fe40000000000 */
[----:B------:R-:W-:Y:S02]  /*0670*/  IMAD.MOV R0, RZ, RZ, -R10 ;  /* 0x000000ffff007224 */ /* 0x000fe400078e0a0a */
[----:B------:R0:W1:Y:S01]  /*0680*/  F2I.FTZ.U32.TRUNC.NTZ R3, R2 ;  /* 0x0000000200037305 */ /* 0x000062000021f000 */
[----:B------:R-:W-:Y:S02]  /*0690*/  IMAD.U32 R94, RZ, RZ, UR8 ;  /* 0x00000008ff5e7e24 */ /* 0x000fe4000f8e00ff */
[----:B------:R-:W-:Y:S02]  /*06a0*/  IMAD.U32 R92, RZ, RZ, UR8 ;  /* 0x00000008ff5c7e24 */ /* 0x000fe4000f8e00ff */
[----:B------:R-:W-:-:S02]  /*06b0*/  IMAD.U32 R90, RZ, RZ, UR8 ;  /* 0x00000008ff5a7e24 */ /* 0x000fc4000f8e00ff */
[----:B------:R-:W-:Y:S02]  /*06c0*/  IMAD.U32 R88, RZ, RZ, UR8 ;  /* 0x00000008ff587e24 */ /* 0x000fe4000f8e00ff */
[----:B0-----:R-:W-:Y:S02]  /*06d0*/  IMAD.MOV.U32 R2, RZ, RZ, RZ ;  /* 0x000000ffff027224 */ /* 0x001fe400078e00ff */
[----:B------:R-:W-:Y:S02]  /*06e0*/  IMAD.U32 R86, RZ, RZ, UR8 ;  /* 0x00000008ff567e24 */ /* 0x000fe4000f8e00ff */
[----:B------:R-:W-:Y:S02]  /*06f0*/  IMAD.U32 R82, RZ, RZ, UR8 ;  /* 0x00000008ff527e24 */ /* 0x000fe4000f8e00ff */
[----:B-1----:R-:W-:Y:S02]  /*0700*/  IMAD.MOV R6, RZ, RZ, -R3 ;  /* 0x000000ffff067224 */ /* 0x002fe400078e0a03 */
[----:B------:R-:W-:-:S02]  /*0710*/  IMAD.U32 R80, RZ, RZ, UR8 ;  /* 0x00000008ff507e24 */ /* 0x000fc4000f8e00ff */
[----:B------:R-:W-:Y:S02]  /*0720*/  IMAD R9, R6, R7, RZ ;  /* 0x0000000706097224 */ /* 0x000fe400078e02ff */
[----:B------:R-:W-:Y:S02]  /*0730*/  IMAD.MOV.U32 R6, RZ, RZ, R8 ;  /* 0x000000ffff067224 */ /* 0x000fe400078e0008 */
[----:B------:R-:W-:-:S04]  /*0740*/  IMAD.HI.U32 R3, R3, R9, R2 ;  /* 0x0000000903037227 */ /* 0x000fc800078e0002 */
[----:B------:R-:W-:Y:S02]  /*0750*/  IMAD.U32 R78, RZ, RZ, UR8 ;  /* 0x00000008ff4e7e24 */ /* 0x000fe4000f8e00ff */
[----:B------:R-:W-:-:S04]  /*0760*/  IMAD.HI.U32 R3, R3, R6, RZ ;  /* 0x0000000603037227 */ /* 0x000fc800078e00ff */
[----:B------:R-:W-:Y:S02]  /*0770*/  IMAD R0, R3, R0, R6 ;  /* 0x0000000003007224 */ /* 0x000fe400078e0206 */
[----:B------:R-:W-:Y:S02]  /*0780*/  IMAD.U32 R76, RZ, RZ, UR8 ;  /* 0x00000008ff4c7e24 */ /* 0x000fe4000f8e00ff */
[----:B------:R-:W-:Y:S01]  /*0790*/  IMAD.U32 R74, RZ, RZ, UR8 ;  /* 0x00000008ff4a7e24 */ /* 0x000fe2000f8e00ff */
[----:B------:R-:W-:Y:S01]  /*07a0*/  ISETP.GT.U32.AND P1, PT, R7, R0, PT ;  /* 0x000000000700720c */ /* 0x000fe20003f24070 */
[----:B------:R-:W-:Y:S02]  /*07b0*/  IMAD.U32 R72, RZ, RZ, UR8 ;  /* 0x00000008ff487e24 */ /* 0x000fe4000f8e00ff */
[----:B------:R-:W-:Y:S02]  /*07c0*/  IMAD.U32 R70, RZ, RZ, UR8 ;  /* 0x00000008ff467e24 */ /* 0x000fe4000f8e00ff */
[----:B------:R-:W-:-:S02]  /*07d0*/  IMAD.U32 R47, RZ, RZ, UR8 ;  /* 0x00000008ff2f7e24 */ /* 0x000fc4000f8e00ff */
[----:B------:R-:W-:Y:S02]  /*07e0*/  IMAD.U32 R65, RZ, RZ, UR8 ;  /* 0x00000008ff417e24 */ /* 0x000fe4000f8e00ff */
[----:B------:R-:W-:Y:S02]  /*07f0*/  IMAD.U32 R45, RZ, RZ, UR8 ;  /* 0x00000008ff2d7e24 */ /* 0x000fe4000f8e00ff */
[----:B------:R-:W-:Y:S02]  /*0800*/  IMAD.U32 R61, RZ, RZ, UR8 ;  /* 0x00000008ff3d7e24 */ /* 0x000fe4000f8e00ff */
[----:B------:R-:W-:Y:S02]  /*0810*/  @!P1 IMAD.IADD R0, R0, 0x1, -R7 ;  /* 0x0000000100009824 */ /* 0x000fe400078e0a07 */
[----:B------:R-:W-:Y:S01]  /*0820*/  @!P1 VIADD R3, R3, 0x1 ;  /* 0x0000000103039836 */ /* 0x000fe20000000000 */
[----:B------:R-:W-:Y:S01]  /*0830*/  BAR.SYNC.DEFER_BLOCKING 0x0 ;  /* 0x0000000000007b1d */ /* 0x000fe20000010000 */
[----:B------:R-:W-:Y:S01]  /*0840*/  ISETP.NE.AND P1, PT, R4, RZ, PT ;  /* 0x000000ff0400720c */ /* 0x000fe20003f25270 */
[----:B------:R-:W-:Y:S01]  /*0850*/  IMAD.U32 R59, RZ, RZ, UR8 ;  /* 0x00000008ff3b7e24 */ /* 0x000fe2000f8e00ff */
[----:B------:R-:W-:Y:S01]  /*0860*/  ISETP.GE.U32.AND P0, PT, R0, R7, PT ;  /* 0x000000070000720c */ /* 0x000fe20003f06070 */
[----:B------:R-:W-:Y:S01]  /*0870*/  IMAD.U32 R57, RZ, RZ, UR8 ;  /* 0x00000008ff397e24 */ /* 0x000fe2000f8e00ff */
[----:B------:R-:W-:Y:S01]  /*0880*/  LOP3.LUT R0, R5, R4, RZ, 0x3c, !PT ;  /* 0x0000000405007212 */ /* 0x000fe200078e3cff */
[----:B------:R-:W-:-:S02]  /*0890*/  IMAD.U32 R43, RZ, RZ, UR8 ;  /* 0x00000008ff2b7e24 */ /* 0x000fc4000f8e00ff */
[----:B------:R-:W-:Y:S01]  /*08a0*/  IMAD.U32 R49, RZ, RZ, UR8 ;  /* 0x00000008ff317e24 */ /* 0x000fe2000f8e00ff */
[----:B------:R-:W-:Y:S01]  /*08b0*/  ISETP.GE.AND P2, PT, R0, RZ, PT ;  /* 0x000000ff0000720c */ /* 0x000fe20003f46270 */
[----:B------:R-:W-:-:S06]  /*08c0*/  VIADD R0, R14, 0x3f ;  /* 0x0000003f0e007836 */ /* 0x000fcc0000000000 */
[----:B------:R-:W-:-:S04]  /*08d0*/  @P0 VIADD R3, R3, 0x1 ;  /* 0x0000000103030836 */ /* 0x000fc80000000000 */
[----:B------:R-:W-:Y:S01]  /*08e0*/  IMAD.MOV.U32 R2, RZ, RZ, R3 ;  /* 0x000000ffff027224 */ /* 0x000fe200078e0003 */
[----:B------:R-:W-:-:S03]  /*08f0*/  SHF.R.S32.HI R3, RZ, 0x1f, R0 ;  /* 0x0000001fff037819 */ /* 0x000fc60000011400 */
[----:B------:R-:W-:Y:S01]  /*0900*/  @!P2 IMAD.MOV R2, RZ, RZ, -R2 ;  /* 0x000000ffff02a224 */ /* 0x000fe200078e0a02 */
[----:B------:R-:W-:Y:S02]  /*0910*/  @!P1 LOP3.LUT R2, RZ, R4, RZ, 0x33, !PT ;  /* 0x00000004ff029212 */ /* 0x000fe400078e33ff */
[----:B------:R-:W-:-:S03]  /*0920*/  LEA.HI R3, R3, R0, RZ, 0x6 ;  /* 0x0000000003037211 */ /* 0x000fc600078f30ff */
[----:B------:R-:W-:Y:S02]  /*0930*/  IMAD.SHL.U32 R6, R2, 0x8, RZ ;  /* 0x0000000802067824 */ /* 0x000fe400078e00ff */
[----:B------:R-:W-:-:S03]  /*0940*/  IMAD.MOV R2, RZ, RZ, -R2 ;  /* 0x000000ffff027224 */ /* 0x000fc600078e0a02 */
[----:B------:R-:W-:Y:S01]  /*0950*/  LEA.HI.SX32 R3, R3, -R6, 0x1a ;  /* 0x8000000603037211 */ /* 0x000fe200078fd2ff */
[----:B------:R-:W-:-:S03]  /*0960*/  IMAD R10, R4, R2, R5 ;  /* 0x00000002040a7224 */ /* 0x000fc600078e0205 */
[----:B------:R-:W-:Y:S02]  /*0970*/  VIMNMX R13, PT, PT, R3, 0x8, PT ;  /* 0x00000008030d7848 */ /* 0x000fe40003fe0100 */
[----:B------:R-:W-:Y:S02]  /*0980*/  IABS R9, R10 ;  /* 0x0000000a00097213 */ /* 0x000fe40000000000 */
[-C--:B------:R-:W-:Y:S02]  /*0990*/  IABS R7, R13.reuse ;  /* 0x0000000d00077213 */ /* 0x080fe40000000000 */
[----:B------:R-:W-:Y:S02]  /*09a0*/  IABS R4, R13 ;  /* 0x0000000d00047213 */ /* 0x000fe40000000000 */
[----:B------:R-:W0:Y:S08]  /*09b0*/  I2F.RP R0, R7 ;  /* 0x0000000700007306 */ /* 0x000e300000209400 */
[----:B0-----:R-:W0:Y:S02]  /*09c0*/  MUFU.RCP R0, R0 ;  /* 0x0000000000007308 */ /* 0x001e240000001000 */
[----:B0-----:R-:W-:-:S02]  /*09d0*/  VIADD R3, R0, 0xffffffe ;  /* 0x0ffffffe00037836 */ /* 0x001fc40000000000 */
[----:B------:R-:W-:-:S04]  /*09e0*/  IMAD.MOV R0, RZ, RZ, -R4 ;  /* 0x000000ffff007224 */ /* 0x000fc800078e0a04 */
[----:B------:R-:W0:Y:S02]  /*09f0*/  F2I.FTZ.U32.TRUNC.NTZ R3, R3 ;  /* 0x0000000300037305 */ /* 0x000e24000021f000 */
[----:B0-----:R-:W-:-:S04]  /*0a00*/  IMAD.MOV R8, RZ, RZ, -R3 ;  /* 0x000000ffff087224 */ /* 0x001fc800078e0a03 */
[----:B------:R-:W-:Y:S01]  /*0a10*/  IMAD.MOV.U32 R2, RZ, RZ, R8 ;  /* 0x000000ffff027224 */ /* 0x000fe200078e0008 */
[----:B------:R-:W-:-:S03]  /*0a20*/  IABS R8, R15 ;  /* 0x0000000f00087213 */ /* 0x000fc60000000000 */
[----:B------:R-:W-:Y:S01]  /*0a30*/  IMAD R5, R2, R7, RZ ;  /* 0x0000000702057224 */ /* 0x000fe200078e02ff */
[----:B------:R-:W0:Y:S01]  /*0a40*/  I2F.RP R4, R8 ;  /* 0x0000000800047306 */ /* 0x000e220000209400 */
[----:B------:R-:W-:-:S04]  /*0a50*/  IMAD.MOV.U32 R2, RZ, RZ, RZ ;  /* 0x000000ffff027224 */ /* 0x000fc800078e00ff */
[----:B------:R-:W-:-:S03]  /*0a60*/  IMAD.HI.U32 R2, R3, R5, R2 ;  /* 0x0000000503027227 */ /* 0x000fc600078e0002 */
[----:B------:R-:W1:Y:S03]  /*0a70*/  I2F.RP R3, R11 ;  /* 0x0000000b00037306 */ /* 0x000e660000209400 */
[----:B------:R-:W-:-:S04]  /*0a80*/  IMAD.HI.U32 R2, R2, R9, RZ ;  /* 0x0000000902027227 */ /* 0x000fc800078e00ff */
[----:B------:R-:W-:Y:S01]  /*0a90*/  IMAD R0, R2, R0, R9 ;  /* 0x0000000002007224 */ /* 0x000fe200078e0209 */
[----:B0-----:R-:W0:Y:S04]  /*0aa0*/  MUFU.RCP R4, R4 ;  /* 0x0000000400047308 */ /* 0x001e280000001000 */
[----:B------:R-:W-:-:S04]  /*0ab0*/  ISETP.GT.U32.AND P1, PT, R7, R0, PT ;  /* 0x000000000700720c */ /* 0x000fc80003f24070 */
[----:B-1----:R-:W1:Y:S09]  /*0ac0*/  MUFU.RCP R3, R3 ;  /* 0x0000000300037308 */ /* 0x002e720000001000 */
[----:B------:R-:W-:Y:S02]  /*0ad0*/  @!P1 IMAD.IADD R0, R0, 0x1, -R7 ;  /* 0x0000000100009824 */ /* 0x000fe400078e0a07 */
[----:B------:R-:W-:Y:S01]  /*0ae0*/  @!P1 VIADD R2, R2, 0x1 ;  /* 0x0000000102029836 */ /* 0x000fe20000000000 */
[----:B------:R-:W-:Y:S01]  /*0af0*/  ISETP.NE.AND P1, PT, R13, RZ, PT ;  /* 0x000000ff0d00720c */ /* 0x000fe20003f25270 */
[----:B0-----:R-:W-:Y:S01]  /*0b00*/  VIADD R5, R4, 0xffffffe ;  /* 0x0ffffffe04057836 */ /* 0x001fe20000000000 */
[----:B------:R-:W-:-:S02]  /*0b10*/  ISETP.GE.U32.AND P0, PT, R0, R7, PT ;  /* 0x000000070000720c */ /* 0x000fc40003f06070 */
[----:B------:R-:W-:Y:S02]  /*0b20*/  LOP3.LUT R0, R10, R13, RZ, 0x3c, !PT ;  /* 0x0000000d0a007212 */ /* 0x000fe400078e3cff */
[----:B----4-:R-:W-:Y:S01]  /*0b30*/  LOP3.LUT R7, R30, 0x3f, RZ, 0xc0, !PT ;  /* 0x0000003f1e077812 */ /* 0x010fe200078ec0ff */
[----:B------:R-:W0:Y:S01]  /*0b40*/  F2I.FTZ.U32.TRUNC.NTZ R5, R5 ;  /* 0x0000000500057305 */ /* 0x000e22000021f000 */
[----:B------:R-:W-:-:S07]  /*0b50*/  ISETP.GE.AND P2, PT, R0, RZ, PT ;  /* 0x000000ff0000720c */ /* 0x000fce0003f46270 */
[----:B------:R-:W-:-:S04]  /*0b60*/  @P0 VIADD R2, R2, 0x1 ;  /* 0x0000000102020836 */ /* 0x000fc80000000000 */
[----:B------:R-:W-:Y:S02]  /*0b70*/  IMAD.MOV.U32 R9, RZ, RZ, R2 ;  /* 0x000000ffff097224 */ /* 0x000fe400078e0002 */
[----:B-1----:R-:W-:Y:S02]  /*0b80*/  VIADD R2, R3, 0xffffffe ;  /* 0x0ffffffe03027836 */ /* 0x002fe40000000000 */
[----:B------:R-:W-:Y:S01]  /*0b90*/  @!P2 IMAD.MOV R9, RZ, RZ, -R9 ;  /* 0x000000ffff09a224 */ /* 0x000fe200078e0a09 */
[----:B------:R-:W-:Y:S01]  /*0ba0*/  @!P1 LOP3.LUT R9, RZ, R13, RZ, 0x33, !PT ;  /* 0x0000000dff099212 */ /* 0x000fe200078e33ff */
[----:B------:R-:W1:Y:S01]  /*0bb0*/  F2I.FTZ.U32.TRUNC.NTZ R3, R2 ;  /* 0x0000000200037305 */ /* 0x000e62000021f000 */
[----:B0-----:R-:W-:-:S03]  /*0bc0*/  IMAD.MOV R4, RZ, RZ, -R5 ;  /* 0x000000ffff047224 */ /* 0x001fc600078e0a05 */
[----:B------:R-:W-:-:S04]  /*0bd0*/  IMAD.MOV R0, RZ, RZ, -R9 ;  /* 0x000000ffff007224 */ /* 0x000fc800078e0a09 */
[----:B------:R-:W-:-:S04]  /*0be0*/  IMAD R0, R13, R0, R10 ;  /* 0x000000000d007224 */ /* 0x000fc800078e020a */
[----:B------:R-:W-:Y:S02]  /*0bf0*/  IMAD.IADD R0, R6, 0x1, R0 ;  /* 0x0000000106007824 */ /* 0x000fe400078e0200 */
[----:B------:R-:W0:Y:S01]  /*0c00*/  LDS R6, [UR10] ;  /* 0x0000000aff067984 */ /* 0x000e220008000800 */
[----:B-1----:R-:W-:Y:S02]  /*0c10*/  IMAD.MOV R2, RZ, RZ, -R3 ;  /* 0x000000ffff027224 */ /* 0x002fe400078e0a03 */
[----:B------:R-:W-:Y:S02]  /*0c20*/  IMAD R16, R0, 0x40, R7 ;  /* 0x0000004000107824 */ /* 0x000fe400078e0207 */
[----:B------:R-:W-:Y:S02]  /*0c30*/  IMAD R7, R2, R11, RZ ;  /* 0x0000000b02077224 */ /* 0x000fe400078e02ff */
[----:B------:R-:W-:Y:S01]  /*0c40*/  IMAD.MOV.U32 R2, RZ, RZ, RZ ;  /* 0x000000ffff027224 */ /* 0x000fe200078e00ff */
[----:B------:R-:W-:Y:S01]  /*0c50*/  IABS R0, R16 ;  /* 0x0000001000007213 */ /* 0x000fe20000000000 */
[----:B------:R1:W-:Y:S02]  /*0c60*/  STL [R1+0xa7c], R16 ;  /* 0x000a7c1001007387 */ /* 0x0003e40000100800 */
[----:B------:R-:W-:-:S04]  /*0c70*/  IMAD.HI.U32 R2, R3, R7, R2 ;  /* 0x0000000703027227 */ /* 0x000fc800078e0002 */
[----:B------:R-:W-:Y:S02]  /*0c80*/  IMAD.MOV.U32 R3, RZ, RZ, R0 ;  /* 0x000000ffff037224 */ /* 0x000fe400078e0000 */
[----:B------:R-:W-:Y:S02]  /*0c90*/  IMAD.SHL.U32 R0, R9, 0x100, RZ ;  /* 0x0000010009007824 */ /* 0x000fe400078e00ff */
[----:B------:R-:W-:-:S03]  /*0ca0*/  IMAD.HI.U32 R2, R2, R3, RZ ;  /* 0x0000000302027227 */ /* 0x000fc600078e00ff */
[----:B------:R-:W-:Y:S01]  /*0cb0*/  IABS R39, R0 ;  /* 0x0000000000277213 */ /* 0x000fe20000000000 */
[----:B------:R-:W-:Y:S02]  /*0cc0*/  IMAD.MOV R2, RZ, RZ, -R2 ;  /* 0x000000ffff027224 */ /* 0x000fe400078e0a02 */
[----:B------:R-:W-:Y:S02]  /*0cd0*/  IMAD.MOV.U32 R9, RZ, RZ, R4 ;  /* 0x000000ffff097224 */ /* 0x000fe400078e0004 */
[----:B------:R-:W-:Y:S02]  /*0ce0*/  IMAD R2, R11, R2, R3 ;  /* 0x000000020b027224 */ /* 0x000fe400078e0203 */
[C---:B------:R-:W-:Y:S02]  /*0cf0*/  VIADD R10, R0.reuse, 0x1 ;  /* 0x00000001000a7836 */ /* 0x040fe40000000000 */
[----:B------:R-:W-:Y:S01]  /*0d00*/  IMAD R9, R9, R8, RZ ;  /* 0x0000000809097224 */ /* 0x000fe200078e02ff */
[----:B------:R-:W-:Y:S01]  /*0d10*/  ISETP.GT.U32.AND P0, PT, R11, R2, PT ;  /* 0x000000020b00720c */ /* 0x000fe20003f04070 */
[----:B------:R-:W-:Y:S01]  /*0d20*/  IMAD.MOV.U32 R4, RZ, RZ, RZ ;  /* 0x000000ffff047224 */ /* 0x000fe200078e00ff */
[----:B------:R-:W-:Y:S01]  /*0d30*/  IABS R7, R10 ;  /* 0x0000000a00077213 */ /* 0x000fe20000000000 */
[----:B------:R-:W-:Y:S01]  /*0d40*/  VIADD R12, R0, 0x2 ;  /* 0x00000002000c7836 */ /* 0x000fe20000000000 */
[----:B------:R-:W-:Y:S01]  /*0d50*/  ISETP.GE.AND P2, PT, R10, RZ, PT ;  /* 0x000000ff0a00720c */ /* 0x000fe20003f46270 */
[----:B------:R-:W-:Y:S01]  /*0d60*/  IMAD.HI.U32 R9, R5, R9, R4 ;  /* 0x0000000905097227 */ /* 0x000fe200078e0004 */
[----:B------:R-:W-:-:S02]  /*0d70*/  SHF.R.U32.HI R5, RZ, 0x6, R30 ;  /* 0x00000006ff057819 */ /* 0x000fc4000001161e */
[----:B0-----:R-:W-:Y:S01]  /*0d80*/  R2UR UR7, R6 ;  /* 0x00000000060772ca */ /* 0x001fe200000e0000 */
[----:B------:R-:W-:Y:S01]  /*0d90*/  IMAD.MOV.U32 R4, RZ, RZ, R7 ;  /* 0x000000ffff047224 */ /* 0x000fe200078e0007 */
[----:B------:R-:W-:Y:S01]  /*0da0*/  R2UR UR11, R5 ;  /* 0x00000000050b72ca */ /* 0x000fe200000e0000 */
[----:B------:R-:W-:Y:S01]  /*0db0*/  VIADD R13, R0, 0x3 ;  /* 0x00000003000d7836 */ /* 0x000fe20000000000 */
[----:B------:R-:W-:Y:S01]  /*0dc0*/  SHF.R.U32.HI R7, RZ, 0x5, R30 ;  /* 0x00000005ff077819 */ /* 0x000fe2000001161e */
[----:B------:R-:W-:Y:S01]  /*0dd0*/  @!P0 IMAD.IADD R2, R2, 0x1, -R11 ;  /* 0x0000000102028824 */ /* 0x000fe200078e0a0b */
[----:B------:R-:W-:Y:S01]  /*0de0*/  IABS R5, R12 ;  /* 0x0000000c00057213 */ /* 0x000fe20000000000 */
[----:B------:R-:W-:Y:S01]  /*0df0*/  IMAD.HI.U32 R3, R9, R4, RZ ;  /* 0x0000000409037227 */ /* 0x000fe200078e00ff */
[----:B------:R-:W-:Y:S02]  /*0e00*/  R2UR UR14, R7 ;  /* 0x00000000070e72ca */ /* 0x000fe400000e0000 */
[----:B------:R-:W-:Y:S01]  /*0e10*/  ISETP.GT.U32.AND P5, PT, R11, R2, PT ;  /* 0x000000020b00720c */ /* 0x000fe20003fa4070 */
[----:B------:R-:W-:Y:S01]  /*0e20*/  IMAD.MOV R3, RZ, RZ, -R3 ;  /* 0x000000ffff037224 */ /* 0x000fe200078e0a03 */
[----:B------:R-:W-:Y:S01]  /*0e30*/  IABS R7, R13 ;  /* 0x0000000d00077213 */ /* 0x000fe20000000000 */
[----:B------:R-:W-:Y:S01]  /*0e40*/  VIADD R15, R0, 0x4 ;  /* 0x00000004000f7836 */ /* 0x000fe20000000000 */
[----:B------:R-:W-:Y:S01]  /*0e50*/  ISETP.GE.AND P0, PT, R16, RZ, PT ;  /* 0x000000ff1000720c */ /* 0x000fe20003f06270 */
[----:B------:R-:W-:Y:S01]  /*0e60*/  IMAD R3, R8, R3, R4 ;  /* 0x0000000308037224 */ /* 0x000fe200078e0204 */
[----:B------:R-:W-:Y:S01]  /*0e70*/  ISETP.GE.AND P3, PT, R12, RZ, PT ;  /* 0x000000ff0c00720c */ /* 0x000fe20003f66270 */
[----:B------:R-:W-:Y:S01]  /*0e80*/  IMAD.HI.U32 R4, R9, R5, RZ ;  /* 0x0000000509047227 */ /* 0x000fe200078e00ff */
[----:B------:R-:W-:Y:S01]  /*0e90*/  IABS R10, R15 ;  /* 0x0000000f000a7213 */ /* 0x000fe20000000000 */
[----:B------:R-:W-:Y:S01]  /*0ea0*/  UIADD3 UR26, UPT, UPT, UR11, 0xe, URZ ;  /* 0x0000000e0b1a7890 */ /* 0x000fe2000fffe0ff */
[----:B------:R-:W-:Y:S01]  /*0eb0*/  ISETP.GT.U32.AND P1, PT, R8, R3, PT ;  /* 0x000000030800720c */ /* 0x000fe20003f24070 */
[----:B------:R-:W-:Y:S01]  /*0ec0*/  IMAD.MOV R6, RZ, RZ, -R4 ;  /* 0x000000ffff067224 */ /* 0x000fe200078e0a04 */
[----:B------:R-:W-:Y:S01]  /*0ed0*/  ISETP.GE.AND P4, PT, R13, RZ, PT ;  /* 0x000000ff0d00720c */ /* 0x000fe20003f86270 */
[----:B------:R-:W-:Y:S01]  /*0ee0*/  IMAD.HI.U32 R4, R9, R7, RZ ;  /* 0x0000000709047227 */ /* 0x000fe200078e00ff */
[----:B------:R-:W-:-:S02]  /*0ef0*/  UIMAD UR4, UR26, UR8, URZ ;  /* 0x000000081a0472a4 */ /* 0x000fc4000f8e02ff */
[----:B------:R-:W-:Y:S01]  /*0f00*/  UIADD3 UR27, UPT, UPT, UR11, 0x1e, URZ ;  /* 0x0000001e0b1b7890 */ /* 0x000fe2000fffe0ff */
[----:B------:R-:W-:Y:S01]  /*0f10*/  @!P5 IMAD.IADD R2, R2, 0x1, -R11 ;  /* 0x000000010202d824 */ /* 0x000fe200078e0a0b */
[----:B------:R-:W-:Y:S01]  /*0f20*/  ISETP.NE.AND P5, PT, R14, RZ, PT ;  /* 0x000000ff0e00720c */ /* 0x000fe20003fa5270 */
[C---:B------:R-:W-:Y:S01]  /*0f30*/  IMAD R5, R8.reuse, R6, R5 ;  /* 0x0000000608057224 */ /* 0x040fe200078e0205 */
[----:B------:R-:W-:Y:S01]  /*0f40*/  UIMAD UR6, UR27, UR8, URZ ;  /* 0x000000081b0672a4 */ /* 0x000fe2000f8e02ff */
[----:B------:R-:W-:Y:S01]  /*0f50*/  IMAD.HI.U32 R6, R9, R10, RZ ;  /* 0x0000000a09067227 */ /* 0x000fe200078e00ff */
[----:B------:R-:W-:Y:S02]  /*0f60*/  UIADD3 UR28, UPT, UPT, UR11, 0x2e, URZ ;  /* 0x0000002e0b1c7890 */ /* 0x000fe4000fffe0ff */
[C---:B------:R-:W-:Y:S01]  /*0f70*/  ISETP.GT.U32.AND P6, PT, R8.reuse, R5, PT ;  /* 0x000000050800720c */ /* 0x040fe20003fc4070 */
[----:B------:R-:W-:Y:S01]  /*0f80*/  IMAD.MOV R4, RZ, RZ, -R4 ;  /* 0x000000ffff047224 */ /* 0x000fe200078e0a04 */
[----:B------:R-:W-:Y:S01]  /*0f90*/  UIMAD UR12, UR28, UR8, URZ ;  /* 0x000000081c0c72a4 */ /* 0x000fe2000f8e02ff */
[----:B------:R-:W-:Y:S01]  /*0fa0*/  IMAD.MOV R11, RZ, RZ, -R6 ;  /* 0x000000ffff0b7224 */ /* 0x000fe200078e0a06 */
[----:B------:R-:W-:Y:S01]  /*0fb0*/  UIADD3 UR29, UPT, UPT, UR11, 0x3e, URZ ;  /* 0x0000003e0b1d7890 */ /* 0x000fe2000fffe0ff */
[C---:B------:R-:W-:Y:S01]  /*0fc0*/  IMAD R7, R8.reuse, R4, R7 ;  /* 0x0000000408077224 */ /* 0x040fe200078e0207 */
[----:B------:R-:W-:Y:S01]  /*0fd0*/  UIADD3 UR30, UPT, UPT, UR11, 0x4e, URZ ;  /* 0x0000004e0b1e7890 */ /* 0x000fe2000fffe0ff */
[C---:B------:R-:W-:Y:S01]  /*0fe0*/  IMAD R11, R8.reuse, R11, R10 ;  /* 0x0000000b080b7224 */ /* 0x040fe200078e020a */
[----:B------:R-:W-:Y:S01]  /*0ff0*/  UIMAD UR13, UR29, UR8, URZ ;  /* 0x000000081d0d72a4 */ /* 0x000fe2000f8e02ff */
[----:B------:R-:W-:Y:S01]  /*1000*/  @!P0 IMAD.MOV R2, RZ, RZ, -R2 ;  /* 0x000000ffff028224 */ /* 0x000fe200078e0a02 */
[----:B------:R-:W-:Y:S01]  /*1010*/  ISETP.GT.U32.AND P0, PT, R8, R7, PT ;  /* 0x000000070800720c */ /* 0x000fe20003f04070 */
[--C-:B------:R-:W-:Y:S01]  /*1020*/  @!P1 IMAD.IADD R3, R3, 0x1, -R8.reuse ;  /* 0x0000000103039824 */ /* 0x100fe200078e0a08 */
[----:B------:R-:W-:Y:S01]  /*1030*/  @!P5 LOP3.LUT R2, RZ, R14, RZ, 0x33, !PT ;  /* 0x0000000eff02d212 */ /* 0x000fe200078e33ff */
[----:B------:R-:W-:Y:S01]  /*1040*/  VIADD R12, R0, 0x5 ;  /* 0x00000005000c7836 */ /* 0x000fe20000000000 */
[----:B------:R-:W-:Y:S01]  /*1050*/  ISETP.GT.U32.AND P5, PT, R8, R11, PT ;  /* 0x0000000b0800720c */ /* 0x000fe20003fa4070 */
[----:B-1----:R-:W-:Y:S01]  /*1060*/  VIADD R16, R0, 0x6 ;  /* 0x0000000600107836 */ /* 0x002fe20000000000 */
[----:B------:R-:W-:Y:S01]  /*1070*/  ISETP.GT.U32.AND P1, PT, R8, R3, PT ;  /* 0x000000030800720c */ /* 0x000fe20003f24070 */
[--C-:B------:R-:W-:Y:S01]  /*1080*/  @!P6 IMAD.IADD R5, R5, 0x1, -R8.reuse ;  /* 0x000000010505e824 */ /* 0x100fe200078e0a08 */
[----:B------:R-:W-:Y:S01]  /*1090*/  IABS R13, R12 ;  /* 0x0000000c000d7213 */ /* 0x000fe20000000000 */
[C---:B------:R-:W-:Y:S01]  /*10a0*/  VIADD R14, R0.reuse, 0x7 ;  /* 0x00000007000e7836 */ /* 0x040fe20000000000 */
[----:B------:R-:W-:Y:S01]  /*10b0*/  IABS R10, R16 ;  /* 0x00000010000a7213 */ /* 0x000fe20000000000 */
[----:B------:R-:W-:Y:S01]  /*10c0*/  VIADD R22, R0, 0xe ;  /* 0x0000000e00167836 */ /* 0x000fe20000000000 */
[----:B------:R-:W-:Y:S01]  /*10d0*/  ISETP.GT.U32.AND P6, PT, R8, R5, PT ;  /* 0x000000050800720c */ /* 0x000fe20003fc4070 */
[----:B------:R-:W-:Y:S01]  /*10e0*/  @!P0 IMAD.IADD R7, R7, 0x1, -R8 ;  /* 0x0000000107078824 */ /* 0x000fe200078e0a08 */
[----:B------:R-:W-:Y:S01]  /*10f0*/  ISETP.GE.AND P0, PT, R12, RZ, PT ;  /* 0x000000ff0c00720c */ /* 0x000fe20003f06270 */
[----:B------:R-:W-:Y:S01]  /*1100*/  IMAD.HI.U32 R4, R9, R13, RZ ;  /* 0x0000000d09047227 */ /* 0x000fe200078e00ff */
[----:B------:R-:W-:Y:S01]  /*1110*/  IABS R12, R14 ;  /* 0x0000000e000c7213 */ /* 0x000fe20000000000 */
[----:B------:R-:W-:-:S02]  /*1120*/  UIMAD UR15, UR30, UR8, URZ ;  /* 0x000000081e0f72a4 */ /* 0x000fc4000f8e02ff */
[--C-:B------:R-:W-:Y:S01]  /*1130*/  @!P5 IMAD.IADD R11, R11, 0x1, -R8.reuse ;  /* 0x000000010b0bd824 */ /* 0x100fe200078e0a08 */
[C---:B------:R-:W-:Y:S01]  /*1140*/  ISETP.GT.U32.AND P5, PT, R8.reuse, R7, PT ;  /* 0x000000070800720c */ /* 0x040fe20003fa4070 */
[----:B------:R-:W-:Y:S01]  /*1150*/  IMAD.HI.U32 R6, R9, R10, RZ ;  /* 0x0000000a09067227 */ /* 0x000fe200078e00ff */
[----:B------:R-:W-:Y:S02]  /*1160*/  UIADD3 UR31, UPT, UPT, UR11, 0x5e, URZ ;  /* 0x0000005e0b1f7890 */ /* 0x000fe4000fffe0ff */
[----:B------:R-:W-:Y:S01]  /*1170*/  UIADD3 UR32, UPT, UPT, UR11, 0x6e, URZ ;  /* 0x0000006e0b207890 */ /* 0x000fe2000fffe0ff */
[----:B------:R-:W-:Y:S01]  /*1180*/  @!P1 IMAD.IADD R3, R3, 0x1, -R8 ;  /* 0x0000000103039824 */ /* 0x000fe200078e0a08 */
[----:B------:R-:W-:Y:S01]  /*1190*/  ISETP.GE.AND P1, PT, R15, RZ, PT ;  /* 0x000000ff0f00720c */ /* 0x000fe20003f26270 */
[----:B------:R-:W-:Y:S01]  /*11a0*/  IMAD.MOV R4, RZ, RZ, -R4 ;  /* 0x000000ffff047224 */ /* 0x000fe200078e0a04 */
[----:B------:R-:W-:Y:S01]  /*11b0*/  UIMAD UR20, UR31, UR8, URZ ;  /* 0x000000081f1472a4 */ /* 0x000fe2000f8e02ff */
[----:B------:R-:W-:Y:S01]  /*11c0*/  IMAD.MOV R15, RZ, RZ, -R6 ;  /* 0x000000ffff0f7224 */ /* 0x000fe200078e0a06 */
[----:B------:R-:W-:Y:S01]  /*11d0*/  UIMAD UR21, UR32, UR8, URZ ;  /* 0x00000008201572a4 */ /* 0x000fe2000f8e02ff */
[----:B------:R-:W-:Y:S01]  /*11e0*/  IMAD.MOV.U32 R6, RZ, RZ, R12 ;  /* 0x000000ffff067224 */ /* 0x000fe200078e000c */
[----:B------:R-:W-:Y:S01]  /*11f0*/  UIADD3 UR11, UPT, UPT, UR11, 0x7e, URZ ;  /* 0x0000007e0b0b7890 */ /* 0x000fe2000fffe0ff */
[----:B------:R-:W-:-:S02]  /*1200*/  IMAD R13, R8, R4, R13 ;  /* 0x00000004080d7224 */ /* 0x000fc400078e020d */
[----:B------:R-:W-:Y:S01]  /*1210*/  IMAD.MOV.U32 R18, RZ, RZ, R3 ;  /* 0x000000ffff127224 */ /* 0x000fe200078e0003 */
[----:B------:R-:W-:Y:S01]  /*1220*/  UIMAD UR22, UR11, UR8, URZ ;  /* 0x000000080b1672a4 */ /* 0x000fe2000f8e02ff */
[----:B------:R-:W-:Y:S01]  /*1230*/  @!P6 IMAD.IADD R5, R5, 0x1, -R8 ;  /* 0x000000010505e824 */ /* 0x000fe200078e0a08 */
[----:B------:R-:W-:Y:S01]  /*1240*/  ISETP.GT.U32.AND P6, PT, R8, R11, PT ;  /* 0x0000000b0800720c */ /* 0x000fe20003fc4070 */
[----:B------:R-:W-:-:S04]  /*1250*/  IMAD.HI.U32 R4, R9, R6, RZ ;  /* 0x0000000609047227 */ /* 0x000fc800078e00ff */
[----:B------:R-:W-:Y:S01]  /*1260*/  @!P2 IMAD.MOV R18, RZ, RZ, -R18 ;  /* 0x000000ffff12a224 */ /* 0x000fe200078e0a12 */
[C---:B------:R-:W-:Y:S01]  /*1270*/  ISETP.GT.U32.AND P2, PT, R8.reuse, R13, PT ;  /* 0x0000000d0800720c */ /* 0x040fe20003f44070 */
[----:B------:R-:W-:Y:S02]  /*1280*/  IMAD.MOV.U32 R17, RZ, RZ, R5 ;  /* 0x000000ffff117224 */ /* 0x000fe400078e0005 */
[----:B------:R-:W-:Y:S01]  /*1290*/  IMAD.MOV R5, RZ, RZ, -R4 ;  /* 0x000000ffff057224 */ /* 0x000fe200078e0a04 */
[----:B------:R0:W-:Y:S01]  /*12a0*/  STL [R1+0x1fc], R18 ;  /* 0x0001fc1201007387 */ /* 0x0001e20000100800 */
[----:B------:R-:W-:Y:S02]  /*12b0*/  @!P5 IMAD.IADD R7, R7, 0x1, -R8 ;  /* 0x000000010707d824 */ /* 0x000fe400078e0a08 */
[C---:B------:R-:W-:Y:S02]  /*12c0*/  IMAD R5, R8.reuse, R5, R6 ;  /* 0x0000000508057224 */ /* 0x040fe400078e0206 */
[----:B------:R-:W-:-:S02]  /*12d0*/  IMAD R3, R8, R15, R10 ;  /* 0x0000000f08037224 */ /* 0x000fc400078e020a */
[----:B------:R-:W-:Y:S01]  /*12e0*/  @!P3 IMAD.MOV R17, RZ, RZ, -R17 ;  /* 0x000000ffff11b224 */ /* 0x000fe200078e0a11 */
[----:B------:R-:W-:Y:S01]  /*12f0*/  ISETP.GE.AND P3, PT, R16, RZ, PT ;  /* 0x000000ff1000720c */ /* 0x000fe20003f66270 */
[--C-:B------:R-:W-:Y:S01]  /*1300*/  @!P2 IMAD.IADD R13, R13, 0x1, -R8.reuse ;  /* 0x000000010d0da824 */ /* 0x100fe200078e0a08 */
[C---:B------:R-:W-:Y:S01]  /*1310*/  ISETP.GT.U32.AND P5, PT, R8.reuse, R3, PT ;  /* 0x000000030800720c */ /* 0x040fe20003fa4070 */
[----:B0-----:R-:W-:Y:S01]  /*1320*/  IMAD.MOV.U32 R18, RZ, RZ, R7 ;  /* 0x000000ffff127224 */ /* 0x001fe200078e0007 */
[----:B------:R0:W-:Y:S01]  /*1330*/  STL [R1+0x1f8], R17 ;  /* 0x0001f81101007387 */ /* 0x0001e20000100800 */
[----:B------:R-:W-:Y:S01]  /*1340*/  @!P6 IMAD.IADD R11, R11, 0x1, -R8 ;  /* 0x000000010b0be824 */ /* 0x000fe200078e0a08 */
[C---:B------:R-:W-:Y:S01]  /*1350*/  ISETP.GT.U32.AND P2, PT, R8.reuse, R13, PT ;  /* 0x0000000d0800720c */ /* 0x040fe20003f44070 */
[----:B------:R-:W-:Y:S01]  /*1360*/  @!P4 IMAD.MOV R18, RZ, RZ, -R18 ;  /* 0x000000ffff12c224 */ /* 0x000fe200078e0a12 */
[----:B------:R-:W-:Y:S01]  /*1370*/  ISETP.GT.U32.AND P4, PT, R8, R5, PT ;  /* 0x000000050800720c */ /* 0x000fe20003f84070 */
[----:B------:R-:W-:Y:S01]  /*1380*/  VIADD R4, R0, 0x8 ;  /* 0x0000000800047836 */ /* 0x000fe20000000000 */
[----:B------:R-:W-:Y:S01]  /*1390*/  ISETP.GE.AND P6, PT, R14, RZ, PT ;  /* 0x000000ff0e00720c */ /* 0x000fe20003fc6270 */
[C---:B------:R-:W-:Y:S01]  /*13a0*/  VIADD R15, R0.reuse, 0x9 ;  /* 0x00000009000f7836 */ /* 0x040fe20000000000 */
[----:B------:R-:W-:Y:S01]  /*13b0*/  STL [R1+0x1f4], R18 ;  /* 0x0001f41201007387 */ /* 0x000fe20000100800 */
[----:B------:R-:W-:Y:S01]  /*13c0*/  VIADD R16, R0, 0xa ;  /* 0x0000000a00107836 */ /* 0x000fe20000000000 */
[----:B------:R-:W-:Y:S01]  /*13d0*/  IABS R10, R4 ;  /* 0x00000004000a7213 */ /* 0x000fe20000000000 */
[----:B0-----:R-:W-:Y:S01]  /*13e0*/  IMAD.MOV.U32 R17, RZ, RZ, R11 ;  /* 0x000000ffff117224 */ /* 0x001fe200078e000b */
[----:B------:R-:W-:Y:S01]  /*13f0*/  IABS R12, R15 ;  /* 0x0000000f000c7213 */ /* 0x000fe20000000000 */
[--C-:B------:R-:W-:Y:S01]  /*1400*/  @!P5 IMAD.IADD R3, R3, 0x1, -R8.reuse ;  /* 0x000000010303d824 */ /* 0x100fe200078e0a08 */
[----:B------:R-:W-:Y:S01]  /*1410*/  IABS R14, R16 ;  /* 0x00000010000e7213 */ /* 0x000fe20000000000 */
[----:B------:R-:W-:Y:S01]  /*1420*/  @!P1 IMAD.MOV R17, RZ, RZ, -R17 ;  /* 0x000000ffff119224 */ /* 0x000fe200078e0a11 */
[----:B------:R-:W-:Y:S01]  /*1430*/  ISETP.GE.AND P1, PT, R4, RZ, PT ;  /* 0x000000ff0400720c */ /* 0x000fe20003f26270 */
[----:B------:R-:W-:Y:S01]  /*1440*/  @!P4 IMAD.IADD R5, R5, 0x1, -R8 ;  /* 0x000000010505c824 */ /* 0x000fe200078e0a08 */
[C---:B------:R-:W-:Y:S01]  /*1450*/  ISETP.GT.U32.AND P5, PT, R8.reuse, R3, PT ;  /* 0x000000030800720c */ /* 0x040fe20003fa4070 */
[C---:B------:R-:W-:Y:S01]  /*1460*/  IMAD.HI.U32 R4, R9.reuse, R10, RZ ;  /* 0x0000000a09047227 */ /* 0x040fe200078e00ff */
[----:B------:R0:W-:Y:S02]  /*1470*/  STL [R1+0x1f0], R17 ;  /* 0x0001f01101007387 */ /* 0x0001e40000100800 */
[----:B------:R-:W-:Y:S01]  /*1480*/  ISETP.GT.U32.AND P4, PT, R8, R5, PT ;  /* 0x000000050800720c */ /* 0x000fe20003f84070 */
[----:B------:R-:W-:-:S04]  /*1490*/  IMAD.HI.U32 R6, R9, R12, RZ ;  /* 0x0000000c09067227 */ /* 0x000fc800078e00ff */
[----:B------:R-:W-:-:S04]  /*14a0*/  IMAD.HI.U32 R7, R9, R14, RZ ;  /* 0x0000000e09077227 */ /* 0x000fc800078e00ff */
[----:B------:R-:W-:Y:S01]  /*14b0*/  @!P2 IMAD.IADD R13, R13, 0x1, -R8 ;  /* 0x000000010d0da824 */ /* 0x000fe200078e0a08 */
[----:B------:R-:W-:Y:S01]  /*14c0*/  ISETP.GE.AND P2, PT, R15, RZ, PT ;  /* 0x000000ff0f00720c */ /* 0x000fe20003f46270 */
[----:B------:R-:W-:Y:S02]  /*14d0*/  IMAD.MOV R11, RZ, RZ, -R4 ;  /* 0x000000ffff0b7224 */ /* 0x000fe400078e0a04 */
[----:B------:R-:W-:Y:S02]  /*14e0*/  IMAD.MOV R15, RZ, RZ, -R6 ;  /* 0x000000ffff0f7224 */ /* 0x000fe400078e0a06 */
[----:B0-----:R-:W-:Y:S02]  /*14f0*/  IMAD.MOV R17, RZ, RZ, -R7 ;  /* 0x000000ffff117224 */ /* 0x001fe400078e0a07 */
[C---:B------:R-:W-:Y:S02]  /*1500*/  IMAD R7, R8.reuse, R11, R10 ;  /* 0x0000000b08077224 */ /* 0x040fe400078e020a */
[----:B------:R-:W-:-:S02]  /*1510*/  IMAD R11, R8, R15, R12 ;  /* 0x0000000f080b7224 */ /* 0x000fc400078e020c */
[--C-:B------:R-:W-:Y:S02]  /*1520*/  @!P4 IMAD.IADD R5, R5, 0x1, -R8.reuse ;  /* 0x000000010505c824 */ /* 0x100fe400078e0a08 */
[----:B------:R-:W-:Y:S01]  /*1530*/  IMAD.MOV.U32 R20, RZ, RZ, R13 ;  /* 0x000000ffff147224 */ /* 0x000fe200078e000d */
[----:B------:R-:W-:Y:S01]  /*1540*/  ISETP.GT.U32.AND P4, PT, R8, R11, PT ;  /* 0x0000000b0800720c */ /* 0x000fe20003f84070 */
[----:B------:R-:W-:Y:S01]  /*1550*/  @!P5 IMAD.IADD R3, R3, 0x1, -R8 ;  /* 0x000000010303d824 */ /* 0x000fe200078e0a08 */
[----:B------:R-:W-:Y:S01]  /*1560*/  ISETP.GE.AND P5, PT, R16, RZ, PT ;  /* 0x000000ff1000720c */ /* 0x000fe20003fa6270 */
[----:B------:R-:W-:Y:S01]  /*1570*/  @!P0 IMAD.MOV R20, RZ, RZ, -R20 ;  /* 0x000000ffff148224 */ /* 0x000fe200078e0a14 */
[----:B------:R-:W-:Y:S01]  /*1580*/  ISETP.GT.U32.AND P0, PT, R8, R7, PT ;  /* 0x000000070800720c */ /* 0x000fe20003f04070 */
[C---:B------:R-:W-:Y:S01]  /*1590*/  VIADD R4, R0.reuse, 0xb ;  /* 0x0000000b00047836 */ /* 0x040fe20000000000 */
[----:B------:R-:W-:Y:S01]  /*15a0*/  IABS R16, R22 ;  /* 0x0000001600107213 */ /* 0x000fe20000000000 */
[----:B------:R-:W-:Y:S01]  /*15b0*/  VIADD R18, R0, 0xc ;  /* 0x0000000c00127836 */ /* 0x000fe20000000000 */
[----:B------:R0:W-:Y:S01]  /*15c0*/  STL [R1+0x264], R20 ;  /* 0x0002641401007387 */ /* 0x0001e20000100800 */
[----:B------:R-:W-:Y:S01]  /*15d0*/  IMAD R15, R8, R17, R14 ;  /* 0x00000011080f7224 */ /* 0x000fe200078e020e */
[----:B------:R-:W-:Y:S01]  /*15e0*/  IABS R12, R4 ;  /* 0x00000004000c7213 */ /* 0x000fe20000000000 */
[----:B------:R-:W-:Y:S01]  /*15f0*/  IMAD.MOV.U32 R19, RZ, RZ, R3 ;  /* 0x000000ffff137224 */ /* 0x000fe200078e0003 */
[----:B------:R-:W-:Y:S01]  /*1600*/  IABS R13, R18 ;  /* 0x00000012000d7213 */ /* 0x000fe20000000000 */
[----:B------:R-:W-:-:S02]  /*1610*/  @!P4 IMAD.IADD R11, R11, 0x1, -R8 ;  /* 0x000000010b0bc824 */ /* 0x000fc400078e0a08 */
[----:B------:R-:W-:Y:S02]  /*1620*/  IMAD.MOV.U32 R21, RZ, RZ, R5 ;  /* 0x000000ffff157224 */ /* 0x000fe400078e0005 */
[----:B------:R-:W-:Y:S01]  /*1630*/  @!P3 IMAD.MOV R19, RZ, RZ, -R19 ;  /* 0x000000ffff13b224 */ /* 0x000fe200078e0a13 */
[----:B------:R-:W-:Y:S01]  /*1640*/  ISETP.GE.AND P3, PT, R4, RZ, PT ;  /* 0x000000ff0400720c */ /* 0x000fe20003f66270 */
[----:B------:R-:W-:Y:S01]  /*1650*/  @!P6 IMAD.MOV R21, RZ, RZ, -R21 ;  /* 0x000000ffff15e224 */ /* 0x000fe200078e0a15 */
[C---:B------:R-:W-:Y:S01]  /*1660*/  ISETP.GT.U32.AND P4, PT, R8.reuse, R11, PT ;  /* 0x0000000b0800720c */ /* 0x040fe20003f84070 */
[C---:B------:R-:W-:Y:S01]  /*1670*/  IMAD.HI.U32 R3, R9.reuse, R12, RZ ;  /* 0x0000000c09037227 */ /* 0x040fe200078e00ff */
[----:B------:R-:W-:Y:S01]  /*1680*/  ISETP.GT.U32.AND P6, PT, R8, R15, PT ;  /* 0x0000000f0800720c */ /* 0x000fe20003fc4070 */
[----:B------:R1:W-:Y:S02]  /*1690*/  STL [R1+0x268], R19 ;  /* 0x0002681301007387 */ /* 0x0003e40000100800 */
[----:B------:R-:W-:-:S02]  /*16a0*/  IMAD.HI.U32 R4, R9, R13, RZ ;  /* 0x0000000d09047227 */ /* 0x000fc400078e00ff */
[----:B------:R-:W-:Y:S02]  /*16b0*/  STL [R1+0x26c], R21 ;  /* 0x00026c1501007387 */ /* 0x000fe40000100800 */
[----:B0-----:R-:W-:Y:S02]  /*16c0*/  VIADD R20, R0, 0xd ;  /* 0x0000000d00147836 */ /* 0x001fe40000000000 */
[----:B------:R-:W-:Y:S02]  /*16d0*/  @!P0 IMAD.IADD R7, R7, 0x1, -R8 ;  /* 0x0000000107078824 */ /* 0x000fe400078e0a08 */
[----:B------:R-:W-:Y:S01]  /*16e0*/  IMAD.MOV R3, RZ, RZ, -R3 ;  /* 0x000000ffff037224 */ /* 0x000fe200078e0a03 */
[----:B------:R-:W-:Y:S01]  /*16f0*/  IABS R14, R20 ;  /* 0x00000014000e7213 */ /* 0x000fe20000000000 */
[----:B------:R-:W-:Y:S01]  /*1700*/  IMAD.MOV R4, RZ, RZ, -R4 ;  /* 0x000000ffff047224 */ /* 0x000fe200078e0a04 */
[C---:B------:R-:W-:Y:S01]  /*1710*/  ISETP.GT.U32.AND P0, PT, R8.reuse, R7, PT ;  /* 0x000000070800720c */ /* 0x040fe20003f04070 */
[----:B------:R-:W-:-:S02]  /*1720*/  IMAD R3, R8, R3, R12 ;  /* 0x0000000308037224 */ /* 0x000fc400078e020c */
[----:B------:R-:W-:Y:S02]  /*1730*/  IMAD R5, R8, R4, R13 ;  /* 0x0000000408057224 */ /* 0x000fe400078e020d */
[----:B------:R-:W-:-:S04]  /*1740*/  IMAD.HI.U32 R6, R9, R14, RZ ;  /* 0x0000000e09067227 */ /* 0x000fc800078e00ff */
[--C-:B------:R-:W-:Y:S01]  /*1750*/  @!P4 IMAD.IADD R11, R11, 0x1, -R8.reuse ;  /* 0x000000010b0bc824 */ /* 0x100fe200078e0a08 */
[C---:B------:R-:W-:Y:S01]  /*1760*/  ISETP.GT.U32.AND P4, PT, R8.reuse, R3, PT ;  /* 0x000000030800720c */ /* 0x040fe20003f84070 */
[----:B------:R-:W-:Y:S01]  /*1770*/  @!P6 IMAD.IADD R15, R15, 0x1, -R8 ;  /* 0x000000010f0fe824 */ /* 0x000fe200078e0a08 */
[----:B------:R-:W-:Y:S01]  /*1780*/  ISETP.GT.U32.AND P6, PT, R8, R5, PT ;  /* 0x000000050800720c */ /* 0x000fe20003fc4070 */
[----:B------:R-:W-:-:S04]  /*1790*/  IMAD.HI.U32 R10, R9, R16, RZ ;  /* 0x00000010090a7227 */ /* 0x000fc800078e00ff */
[----:B------:R-:W-:Y:S02]  /*17a0*/  IMAD.MOV R17, RZ, RZ, -R6 ;  /* 0x000000ffff117224 */ /* 0x000fe400078e0a06 */
[----:B-1----:R-:W-:Y:S02]  /*17b0*/  IMAD.MOV R19, RZ, RZ, -R10 ;  /* 0x000000ffff137224 */ /* 0x002fe400078e0a0a */
[----:B------:R-:W-:Y:S02]  /*17c0*/  IMAD R13, R8, R17, R14 ;  /* 0x00000011080d7224 */ /* 0x000fe400078e020e */
[----:B------:R-:W-:Y:S01]  /*17d0*/  @!P0 IMAD.IADD R7, R7, 0x1, -R8 ;  /* 0x0000000107078824 */ /* 0x000fe200078e0a08 */
[----:B------:R-:W-:Y:S01]  /*17e0*/  ISETP.GE.AND P0, PT, R18, RZ, PT ;  /* 0x000000ff1200720c */ /* 0x000fe20003f06270 */
[----:B------:R-:W-:Y:S02]  /*17f0*/  IMAD R17, R8, R19, R16 ;  /* 0x0000001308117224 */ /* 0x000fe400078e0210 */
[----:B------:R-:W-:-:S02]  /*1800*/  VIADD R14, R0, 0xf ;  /* 0x0000000f000e7836 */ /* 0x000fc40000000000 */
[----:B------:R-:W-:Y:S02]  /*1810*/  VIADD R16, R0, 0x10 ;  /* 0x0000001000107836 */ /* 0x000fe40000000000 */
[----:B------:R-:W-:Y:S01]  /*1820*/  IMAD.MOV.U32 R24, RZ, RZ, R7 ;  /* 0x000000ffff187224 */ /* 0x000fe200078e0007 */
[----:B------:R-:W-:Y:S01]  /*1830*/  IABS R10, R14 ;  /* 0x0000000e000a7213 */ /* 0x000fe20000000000 */
[--C-:B------:R-:W-:Y:S01]  /*1840*/  @!P4 IMAD.IADD R3, R3, 0x1, -R8.reuse ;  /* 0x000000010303c824 */ /* 0x100fe200078e0a08 */
[----:B------:R-:W-:Y:S01]  /*1850*/  IABS R12, R16 ;  /* 0x00000010000c7213 */ /* 0x000fe20000000000 */
[----:B------:R-:W-:Y:S01]  /*1860*/  @!P6 IMAD.IADD R5, R5, 0x1, -R8 ;  /* 0x000000010505e824 */ /* 0x000fe200078e0a08 */
[C---:B------:R-:W-:Y:S01]  /*1870*/  ISETP.GT.U32.AND P4, PT, R8.reuse, R15, PT ;  /* 0x0000000f0800720c */ /* 0x040fe20003f84070 */
[----:B------:R-:W-:Y:S01]  /*1880*/  @!P1 IMAD.MOV R24, RZ, RZ, -R24 ;  /* 0x000000ffff189224 */ /* 0x000fe200078e0a18 */
[C---:B------:R-:W-:Y:S01]  /*1890*/  ISETP.GT.U32.AND P1, PT, R8.reuse, R3, PT ;  /* 0x000000030800720c */ /* 0x040fe20003f24070 */
[----:B------:R-:W-:Y:S01]  /*18a0*/  IMAD.HI.U32 R4, R9, R10, RZ ;  /* 0x0000000a09047227 */ /* 0x000fe200078e00ff */
[----:B------:R-:W-:-:S02]  /*18b0*/  ISETP.GT.U32.AND P6, PT, R8, R5, PT ;  /* 0x000000050800720c */ /* 0x000fc40003fc4070 */
[----:B------:R0:W-:Y:S01]  /*18c0*/  STL [R1+0x1ec], R24 ;  /* 0x0001ec1801007387 */ /* 0x0001e20000100800 */
[----:B------:R-:W-:-:S04]  /*18d0*/  IMAD.HI.U32 R6, R9, R12, RZ ;  /* 0x0000000c09067227 */ /* 0x000fc800078e00ff */
[----:B------:R-:W-:Y:S02]  /*18e0*/  IMAD.MOV R7, RZ, RZ, -R4 ;  /* 0x000000ffff077224 */ /* 0x000fe400078e0a04 */
[----:B------:R-:W-:Y:S01]  /*18f0*/  @!P4 IMAD.IADD R15, R15, 0x1, -R8 ;  /* 0x000000010f0fc824 */ /* 0x000fe200078e0a08 */
[C---:B------:R-:W-:Y:S01]  /*1900*/  ISETP.GT.U32.AND P4, PT, R8.reuse, R17, PT ;  /* 0x000000110800720c */ /* 0x040fe20003f84070 */
[C---:B------:R-:W-:Y:S02]  /*1910*/  IMAD R7, R8.reuse, R7, R10 ;  /* 0x0000000708077224 */ /* 0x040fe400078e020a */
[----:B0-----:R-:W-:Y:S02]  /*1920*/  IMAD.MOV.U32 R24, RZ, RZ, R11 ;  /* 0x000000ffff187224 */ /* 0x001fe400078e000b */
[----:B------:R-:W-:Y:S02]  /*1930*/  IMAD.MOV R11, RZ, RZ, -R6 ;  /* 0x000000ffff0b7224 */ /* 0x000fe400078e0a06 */
[----:B------:R-:W-:Y:S01]  /*1940*/  @!P2 IMAD.MOV R24, RZ, RZ, -R24 ;  /* 0x000000ffff18a224 */ /* 0x000fe200078e0a18 */
[C---:B------:R-:W-:Y:S01]  /*1950*/  ISETP.GT.U32.AND P2, PT, R8.reuse, R13, PT ;  /* 0x0000000d0800720c */ /* 0x040fe20003f44070 */
[----:B------:R-:W-:-:S02]  /*1960*/  IMAD R11, R8, R11, R12 ;  /* 0x0000000b080b7224 */ /* 0x000fc400078e020c */
[--C-:B------:R-:W-:Y:S01]  /*1970*/  @!P1 IMAD.IADD R3, R3, 0x1, -R8.reuse ;  /* 0x0000000103039824 */ /* 0x100fe200078e0a08 */
[C---:B------:R-:W-:Y:S01]  /*1980*/  ISETP.GT.U32.AND P1, PT, R8.reuse, R7, PT ;  /* 0x000000070800720c */ /* 0x040fe20003f24070 */
[--C-:B------:R-:W-:Y:S01]  /*1990*/  @!P6 IMAD.IADD R5, R5, 0x1, -R8.reuse ;  /* 0x000000010505e824 */ /* 0x100fe200078e0a08 */
[----:B------:R-:W-:Y:S01]  /*19a0*/  ISETP.GT.U32.AND P6, PT, R8, R11, PT ;  /* 0x0000000b0800720c */ /* 0x000fe20003fc4070 */
[----:B------:R-:W-:Y:S01]  /*19b0*/  VIADD R23, R0, 0x12 ;  /* 0x0000001200177836 */ /* 0x000fe20000000000 */
[----:B------:R0:W-:Y:S01]  /*19c0*/  STL [R1+0x1e8], R24 ;  /* 0x0001e81801007387 */ /* 0x0001e20000100800 */
[--C-:B------:R-:W-:Y:S01]  /*19d0*/  @!P4 IMAD.IADD R17, R17, 0x1, -R8.reuse ;  /* 0x000000011111c824 */ /* 0x100fe200078e0a08 */
[----:B------:R-:W-:Y:S01]  /*19e0*/  ISETP.GE.AND P4, PT, R22, RZ, PT ;  /* 0x000000ff1600720c */ /* 0x000fe20003f86270 */
[----:B------:R-:W-:Y:S01]  /*19f0*/  VIADD R18, R0, 0x11 ;  /* 0x0000001100127836 */ /* 0x000fe20000000000 */
[----:B------:R-:W-:Y:S01]  /*1a00*/  IABS R21, R23 ;  /* 0x0000001700157213 */ /* 0x000fe20000000000 */
[--C-:B------:R-:W-:Y:S01]  /*1a10*/  @!P2 IMAD.IADD R13, R13, 0x1, -R8.reuse ;  /* 0x000000010d0da824 */ /* 0x100fe200078e0a08 */
[----:B------:R-:W-:Y:S01]  /*1a20*/  ISETP.GE.AND P2, PT, R20, RZ, PT ;  /* 0x000000ff1400720c */ /* 0x000fe20003f46270 */
[----:B------:R-:W-:Y:S01]  /*1a30*/  IMAD.MOV.U32 R25, RZ, RZ, R15 ;  /* 0x000000ffff197224 */ /* 0x000fe200078e000f */
[----:B------:R-:W-:Y:S01]  /*1a40*/  IABS R19, R18 ;  /* 0x0000001200137213 */ /* 0x000fe20000000000 */
[--C-:B------:R-:W-:Y:S01]  /*1a50*/  @!P1 IMAD.IADD R7, R7, 0x1, -R8.reuse ;  /* 0x0000000107079824 */ /* 0x100fe200078e0a08 */
[C---:B------:R-:W-:Y:S01]  /*1a60*/  ISETP.GT.U32.AND P1, PT, R8.reuse, R13, PT ;  /* 0x0000000d0800720c */ /* 0x040fe20003f24070 */
[----:B------:R-:W-:Y:S01]  /*1a70*/  @!P6 IMAD.IADD R11, R11, 0x1, -R8 ;  /* 0x000000010b0be824 */ /* 0x000fe200078e0a08 */
[----:B------:R-:W-:Y:S01]  /*1a80*/  ISETP.GT.U32.AND P6, PT, R8, R17, PT ;  /* 0x000000110800720c */ /* 0x000fe20003fc4070 */
[----:B------:R-:W-:-:S04]  /*1a90*/  IMAD.HI.U32 R6, R9, R21, RZ ;  /* 0x0000001509067227 */ /* 0x000fc800078e00ff */
[----:B------:R-:W-:Y:S01]  /*1aa0*/  @!P5 IMAD.MOV R25, RZ, RZ, -R25 ;  /* 0x000000ffff19d224 */ /* 0x000fe200078e0a19 */
[----:B------:R-:W-:Y:S01]  /*1ab0*/  ISETP.GT.U32.AND P5, PT, R8, R7, PT ;  /* 0x000000070800720c */ /* 0x000fe20003fa4070 */
[----:B0-----:R-:W-:Y:S02]  /*1ac0*/  IMAD.MOV.U32 R24, RZ, RZ, R3 ;  /* 0x000000ffff187224 */ /* 0x001fe400078e0003 */
[----:B------:R-:W-:Y:S01]  /*1ad0*/  IMAD.MOV R6, RZ, RZ, -R6 ;  /* 0x000000ffff067224 */ /* 0x000fe200078e0a06 */
[----:B------:R-:W-:Y:S01]  /*1ae0*/  STL [R1+0x1e4], R25 ;  /* 0x0001e41901007387 */ /* 0x000fe20000100800 */
[----:B------:R-:W-:Y:S02]  /*1af0*/  VIADD R10, R0, 0x13 ;  /* 0x00000013000a7836 */ /* 0x000fe40000000000 */
[----:B------:R-:W-:Y:S02]  /*1b00*/  IMAD.MOV.U32 R3, RZ, RZ, R5 ;  /* 0x000000ffff037224 */ /* 0x000fe400078e0005 */
[----:B------:R-:W-:Y:S01]  /*1b10*/  IMAD.HI.U32 R4, R9, R19, RZ ;  /* 0x0000001309047227 */ /* 0x000fe200078e00ff */
[----:B------:R-:W-:-:S03]  /*1b20*/  IABS R5, R10 ;  /* 0x0000000a00057213 */ /* 0x000fc60000000000 */
[----:B------:R-:W-:Y:S02]  /*1b30*/  VIADD R12, R0, 0x14 ;  /* 0x00000014000c7836 */ /* 0x000fe40000000000 */
[----:B------:R-:W-:Y:S01]  /*1b40*/  @!P3 IMAD.MOV R24, RZ, RZ, -R24 ;  /* 0x000000ffff18b224 */ /* 0x000fe200078e0a18 */
[C---:B------:R-:W-:Y:S01]  /*1b50*/  ISETP.GT.U32.AND P3, PT, R8.reuse, R11, PT ;  /* 0x0000000b0800720c */ /* 0x040fe20003f64070 */
[----:B------:R-:W-:Y:S01]  /*1b60*/  IMAD R21, R8, R6, R21 ;  /* 0x0000000608157224 */ /* 0x000fe200078e0215 */
[----:B------:R-:W-:Y:S01]  /*1b70*/  IABS R6, R12 ;  /* 0x0000000c00067213 */ /* 0x000fe20000000000 */
[----:B------:R-:W-:Y:S01]  /*1b80*/  @!P0 IMAD.MOV R3, RZ, RZ, -R3 ;  /* 0x000000ffff038224 */ /* 0x000fe200078e0a03 */
[----:B------:R-:W-:Y:S01]  /*1b90*/  STL [R1+0x1e0], R24 ;  /* 0x0001e01801007387 */ /* 0x000fe20000100800 */
[----:B------:R-:W-:Y:S02]  /*1ba0*/  IMAD.MOV R4, RZ, RZ, -R4 ;  /* 0x000000ffff047224 */ /* 0x000fe400078e0a04 */
[--C-:B------:R-:W-:Y:S01]  /*1bb0*/  @!P1 IMAD.IADD R13, R13, 0x1, -R8.reuse ;  /* 0x000000010d0d9824 */ /* 0x100fe200078e0a08 */
[----:B------:R-:W-:Y:S01]  /*1bc0*/  ISETP.GE.AND P1, PT, R14, RZ, PT ;  /* 0x000000ff0e00720c */ /* 0x000fe20003f26270 */
[--C-:B------:R-:W-:Y:S01]  /*1bd0*/  @!P6 IMAD.IADD R17, R17, 0x1, -R8.reuse ;  /* 0x000000011111e824 */ /* 0x100fe200078e0a08 */
[----:B------:R0:W-:Y:S01]  /*1be0*/  STL [R1+0x1dc], R3 ;  /* 0x0001dc0301007387 */ /* 0x0001e20000100800 */
[C---:B------:R-:W-:Y:S01]  /*1bf0*/  IMAD R19, R8.reuse, R4, R19 ;  /* 0x0000000408137224 */ /* 0x040fe200078e0213 */
[----:B------:R-:W-:Y:S01]  /*1c00*/  ISETP.GT.U32.AND P6, PT, R8, R21, PT ;  /* 0x000000150800720c */ /* 0x000fe20003fc4070 */
[----:B------:R-:W-:Y:S01]  /*1c10*/  @!P5 IMAD.IADD R7, R7, 0x1, -R8 ;  /* 0x000000010707d824 */ /* 0x000fe200078e0a08 */
[----:B------:R-:W-:Y:S01]  /*1c20*/  ISETP.GE.AND P5, PT, R16, RZ, PT ;  /* 0x000000ff1000720c */ /* 0x000fe20003fa6270 */
[----:B------:R-:W-:Y:S01]  /*1c30*/  IMAD.HI.U32 R4, R9, R6, RZ ;  /* 0x0000000609047227 */ /* 0x000fe200078e00ff */
[----:B------:R-:W-:-:S03]  /*1c40*/  ISETP.GT.U32.AND P0, PT, R8, R19, PT ;  /* 0x000000130800720c */ /* 0x000fc60003f04070 */
[----:B------:R-:W-:Y:S02]  /*1c50*/  IMAD.MOV.U32 R20, RZ, RZ, R13 ;  /* 0x000000ffff147224 */ /* 0x000fe400078e000d */
[----:B0-----:R-:W-:-:S04]  /*1c60*/  IMAD.HI.U32 R3, R9, R5, RZ ;  /* 0x0000000509037227 */ /* 0x001fc800078e00ff */
[----:B------:R-:W-:Y:S02]  /*1c70*/  IMAD.MOV R3, RZ, RZ, -R3 ;  /* 0x000000ffff037224 */ /* 0x000fe400078e0a03 */
[----:B------:R-:W-:Y:S02]  /*1c80*/  IMAD.MOV R13, RZ, RZ, -R4 ;  /* 0x000000ffff0d7224 */ /* 0x000fe400078e0a04 */
[----:B------:R-:W-:Y:S02]  /*1c90*/  IMAD R3, R8, R3, R5 ;  /* 0x0000000308037224 */ /* 0x000fe400078e0205 */
[----:B------:R-:W-:Y:S02]  /*1ca0*/  IMAD.MOV.U32 R4, RZ, RZ, R7 ;  /* 0x000000ffff047224 */ /* 0x000fe400078e0007 */
[----:B------:R-:W-:Y:S02]  /*1cb0*/  IMAD.MOV.U32 R15, RZ, RZ, R17 ;  /* 0x000000ffff0f7224 */ /* 0x000fe400078e0011 */
[--C-:B------:R-:W-:Y:S01]  /*1cc0*/  @!P3 IMAD.IADD R11, R11, 0x1, -R8.reuse ;  /* 0x000000010b0bb824 */ /* 0x100fe200078e0a08 */
[----:B------:R-:W-:Y:S01]  /*1cd0*/  ISETP.GE.AND P3, PT, R18, RZ, PT ;  /* 0x000000ff1200720c */ /* 0x000fe20003f66270 */
[----:B------:R-:W-:Y:S01]  /*1ce0*/  @!P6 IMAD.IADD R21, R21, 0x1, -R8 ;  /* 0x000000011515e824 */ /* 0x000fe200078e0a08 */
[----:B------:R-:W-:Y:S01]  /*1cf0*/  ISETP.GE.AND P6, PT, R10, RZ, PT ;  /* 0x000000ff0a00720c */ /* 0x000fe20003fc6270 */
[----:B------:R-:W-:-:S02]  /*1d00*/  IMAD R5, R8, R13, R6 ;  /* 0x0000000d08057224 */ /* 0x000fc400078e0206 */
[----:B------:R-:W-:Y:S01]  /*1d10*/  @!P1 IMAD.MOV R4, RZ, RZ, -R4 ;  /* 0x000000ffff049224 */ /* 0x000fe200078e0a04 */
[C---:B------:R-:W-:Y:S01]  /*1d20*/  ISETP.GT.U32.AND P1, PT, R8.reuse, R3, PT ;  /* 0x000000030800720c */ /* 0x040fe20003f24070 */
[----:B------:R-:W-:Y:S02]  /*1d30*/  @!P2 IMAD.MOV R20, RZ, RZ, -R20 ;  /* 0x000000ffff14a224 */ /* 0x000fe400078e0a14 */
[----:B------:R-:W-:Y:S01]  /*1d40*/  @!P4 IMAD.MOV R15, RZ, RZ, -R15 ;  /* 0x000000ffff0fc224 */ /* 0x000fe200078e0a0f */
[C---:B------:R-:W-:Y:S01]  /*1d50*/  ISETP.GT.U32.AND P4, PT, R8.reuse, R21, PT ;  /* 0x000000150800720c */ /* 0x040fe20003f84070 */
[----:B------:R-:W-:Y:S01]  /*1d60*/  @!P5 IMAD.MOV R11, RZ, RZ, -R11 ;  /* 0x000000ffff0bd224 */ /* 0x000fe200078e0a0b */
[----:B------:R-:W-:Y:S01]  /*1d70*/  ISETP.GT.U32.AND P5, PT, R8, R5, PT ;  /* 0x000000050800720c */ /* 0x000fe20003fa4070 */
[--C-:B------:R-:W-:Y:S01]  /*1d80*/  @!P0 IMAD.IADD R19, R19, 0x1, -R8.reuse ;  /* 0x0000000113138824 */ /* 0x100fe200078e0a08 */
[----:B------:R0:W-:Y:S01]  /*1d90*/  STL [R1+0x270], R20 ;  /* 0x0002701401007387 */ /* 0x0001e20000100800 */
[C---:B------:R-:W-:Y:S01]  /*1da0*/  VIADD R6, R0.reuse, 0x16 ;  /* 0x0000001600067836 */ /* 0x040fe20000000000 */
[----:B------:R-:W-:Y:S01]  /*1db0*/  ISETP.GE.AND P0, PT, R23, RZ, PT ;  /* 0x000000ff1700720c */ /* 0x000fe20003f06270 */
[----:B------:R-:W-:Y:S01]  /*1dc0*/  VIADD R16, R0, 0x1a ;  /* 0x0000001a00107836 */ /* 0x000fe20000000000 */
[----:B------:R-:W-:Y:S01]  /*1dd0*/  STL [R1+0x274], R15 ;  /* 0x0002740f01007387 */ /* 0x000fe20000100800 */
[----:B------:R-:W-:Y:S01]  /*1de0*/  ISETP.GT.U32.AND P2, PT, R8, R19, PT ;  /* 0x000000130800720c */ /* 0x000fe20003f44070 */
[--C-:B------:R-:W-:Y:S01]  /*1df0*/  @!P1 IMAD.IADD R3, R3, 0x1, -R8.reuse ;  /* 0x0000000103039824 */ /* 0x100fe200078e0a08 */
[----:B------:R-:W-:Y:S01]  /*1e00*/  ISETP.GE.AND P1, PT, R6, RZ, PT ;  /* 0x000000ff0600720c */ /* 0x000fe20003f26270 */
[----:B------:R1:W-:Y:S01]  /*1e10*/  STL [R1+0x278], R4 ;  /* 0x0002780401007387 */ /* 0x0003e20000100800 */
[----:B------:R-:W-:-:S02]  /*1e20*/  @!P4 IMAD.IADD R21, R21, 0x1, -R8 ;  /* 0x000000011515c824 */ /* 0x000fc400078e0a08 */
[--C-:B------:R-:W-:Y:S01]  /*1e30*/  @!P5 IMAD.IADD R5, R5, 0x1, -R8.reuse ;  /* 0x000000010505d824 */ /* 0x100fe200078e0a08 */
[----:B------:R-:W-:Y:S01]  /*1e40*/  ISETP.GT.U32.AND P5, PT, R8, R3, PT ;  /* 0x000000030800720c */ /* 0x000fe20003fa4070 */
[----:B------:R2:W-:Y:S01]  /*1e50*/  STL [R1+0x1d8], R11 ;  /* 0x0001d80b01007387 */ /* 0x0005e20000100800 */
[C---:B------:R-:W-:Y:S02]  /*1e60*/  VIADD R18, R0.reuse, 0x1b ;  /* 0x0000001b00127836 */ /* 0x040fe40000000000 */
[C---:B0-----:R-:W-:Y:S02]  /*1e70*/  VIADD R20, R0.reuse, 0x1e ;  /* 0x0000001e00147836 */ /* 0x041fe40000000000 */
[----:B-1----:R-:W-:Y:S02]  /*1e80*/  VIADD R4, R0, 0x15 ;  /* 0x0000001500047836 */ /* 0x002fe40000000000 */
[--C-:B------:R-:W-:Y:S01]  /*1e90*/  @!P2 IMAD.IADD R19, R19, 0x1, -R8.reuse ;  /* 0x000000011313a824 */ /* 0x100fe200078e0a08 */
[----:B------:R-:W-:Y:S01]  /*1ea0*/  ISETP.GE.AND P2, PT, R12, RZ, PT ;  /* 0x000000ff0c00720c */ /* 0x000fe20003f46270 */
[----:B------:R-:W-:Y:S01]  /*1eb0*/  IMAD.MOV.U32 R12, RZ, RZ, R21 ;  /* 0x000000ffff0c7224 */ /* 0x000fe200078e0015 */
[----:B------:R-:W-:Y:S01]  /*1ec0*/  IABS R7, R4 ;  /* 0x0000000400077213 */ /* 0x000fe20000000000 */
[----:B------:R-:W-:Y:S01]  /*1ed0*/  IMAD.MOV.U32 R10, RZ, RZ, R19 ;  /* 0x000000ffff0a7224 */ /* 0x000fe200078e0013 */
[----:B------:R-:W-:Y:S01]  /*1ee0*/  ISETP.GE.AND P4, PT, R4, RZ, PT ;  /* 0x000000ff0400720c */ /* 0x000fe20003f86270 */
[----:B------:R-:W-:Y:S01]  /*1ef0*/  @!P5 IMAD.IADD R3, R3, 0x1, -R8 ;  /* 0x000000010303d824 */ /* 0x000fe200078e0a08 */
[----:B--2---:R-:W-:Y:S01]  /*1f00*/  IABS R11, R6 ;  /* 0x00000006000b7213 */ /* 0x004fe20000000000 */
[----:B------:R-:W-:Y:S01]  /*1f10*/  IMAD.HI.U32 R4, R9, R7, RZ ;  /* 0x0000000709047227 */ /* 0x000fe200078e00ff */
[----:B------:R-:W-:-:S03]  /*1f20*/  IABS R19, R20 ;  /* 0x0000001400137213 */ /* 0x000fc60000000000 */
[----:B------:R-:W-:Y:S02]  /*1f30*/  IMAD.MOV R4, RZ, RZ, -R4 ;  /* 0x000000ffff047224 */ /* 0x000fe400078e0a04 */
[----:B------:R-:W-:-:S04]  /*1f40*/  IMAD.HI.U32 R6, R9, R11, RZ ;  /* 0x0000000b09067227 */ /* 0x000fc800078e00ff */
[C---:B------:R-:W-:Y:S02]  /*1f50*/  IMAD R7, R8.reuse, R4, R7 ;  /* 0x0000000408077224 */ /* 0x040fe400078e0207 */
[----:B------:R-:W-:Y:S01]  /*1f60*/  @!P3 IMAD.MOV R10, RZ, RZ, -R10 ;  /* 0x000000ffff0ab224 */ /* 0x000fe200078e0a0a */
[C---:B------:R-:W-:Y:S01]  /*1f70*/  ISETP.GT.U32.AND P3, PT, R8.reuse, R5, PT ;  /* 0x000000050800720c */ /* 0x040fe20003f64070 */
[----:B------:R-:W-:Y:S01]  /*1f80*/  IMAD.MOV R6, RZ, RZ, -R6 ;  /* 0x000000ffff067224 */ /* 0x000fe200078e0a06 */
[C---:B------:R-:W-:Y:S01]  /*1f90*/  ISETP.GT.U32.AND P5, PT, R8.reuse, R7, PT ;  /* 0x000000070800720c */ /* 0x040fe20003fa4070 */
[----:B------:R-:W-:Y:S01]  /*1fa0*/  IMAD.MOV.U32 R14, RZ, RZ, R3 ;  /* 0x000000ffff0e7224 */ /* 0x000fe200078e0003 */
[----:B------:R0:W-:Y:S01]  /*1fb0*/  STL [R1+0x1d4], R10 ;  /* 0x0001d40a01007387 */ /* 0x0001e20000100800 */
[----:B------:R-:W-:Y:S02]  /*1fc0*/  IMAD R11, R8, R6, R11 ;  /* 0x00000006080b7224 */ /* 0x000fe400078e020b */
[----:B------:R-:W-:-:S02]  /*1fd0*/  @!P0 IMAD.MOV R12, RZ, RZ, -R12 ;  /* 0x000000ffff0c8224 */ /* 0x000fc400078e0a0c */
[----:B------:R-:W-:Y:S01]  /*1fe0*/  @!P6 IMAD.MOV R14, RZ, RZ, -R14 ;  /* 0x000000ffff0ee224 */ /* 0x000fe200078e0a0e */
[----:B------:R-:W-:Y:S01]  /*1ff0*/  ISETP.GT.U32.AND P6, PT, R8, R11, PT ;  /* 0x0000000b0800720c */ /* 0x000fe20003fc4070 */
[C---:B------:R-:W-:Y:S01]  /*2000*/  VIADD R4, R0.reuse, 0x18 ;  /* 0x0000001800047836 */ /* 0x040fe20000000000 */
[----:B------:R1:W-:Y:S01]  /*2010*/  STL [R1+0x1d0], R12 ;  /* 0x0001d00c01007387 */ /* 0x0003e20000100800 */
[--C-:B------:R-:W-:Y:S02]  /*2020*/  @!P3 IMAD.IADD R5, R5, 0x1, -R8.reuse ;  /* 0x000000010505b824 */ /* 0x100fe400078e0a08 */
[----:B0-----:R-:W-:Y:S01]  /*2030*/  VIADD R10, R0, 0x17 ;  /* 0x00000017000a7836 */ /* 0x001fe20000000000 */
[----:B------:R-:W-:Y:S01]  /*2040*/  ISETP.GE.AND P3, PT, R4, RZ, PT ;  /* 0x000000ff0400720c */ /* 0x000fe20003f66270 */
[----:B------:R-:W-:Y:S01]  /*2050*/  @!P5 IMAD.IADD R7, R7, 0x1, -R8 ;  /* 0x000000010707d824 */ /* 0x000fe200078e0a08 */
[----:B------:R0:W-:Y:S01]  /*2060*/  STL [R1+0x1cc], R14 ;  /* 0x0001cc0e01007387 */ /* 0x0001e20000100800 */
[----:B------:R-:W-:Y:S01]  /*2070*/  IMAD.MOV.U32 R13, RZ, RZ, R5 ;  /* 0x000000ffff0d7224 */ /* 0x000fe200078e0005 */
[----:B------:R-:W-:Y:S01]  /*2080*/  ISETP.GE.AND P0, PT, R10, RZ, PT ;  /* 0x000000ff0a00720c */ /* 0x000fe20003f06270 */
[C---:B------:R-:W-:Y:S01]  /*2090*/  VIADD R24, R0.reuse, 0x3f ;  /* 0x0000003f00187836 */ /* 0x040fe20000000000 */
[----:B------:R-:W-:Y:S01]  /*20a0*/  IABS R10, R10 ;  /* 0x0000000a000a7213 */ /* 0x000fe20000000000 */
[----:B-1----:R-:W-:Y:S01]  /*20b0*/  VIADD R12, R0, 0x19 ;  /* 0x00000019000c7836 */ /* 0x002fe20000000000 */
[----:B------:R-:W-:Y:S01]  /*20c0*/  ISETP.GT.U32.AND P5, PT, R8, R7, PT ;  /* 0x000000070800720c */ /* 0x000fe20003fa4070 */
[----:B------:R-:W-:-:S02]  /*20d0*/  @!P2 IMAD.MOV R13, RZ, RZ, -R13 ;  /* 0x000000ffff0da224 */ /* 0x000fc400078e0a0d */
[----:B------:R-:W-:Y:S01]  /*20e0*/  IMAD.MOV.U32 R6, RZ, RZ, R10 ;  /* 0x000000ffff067224 */ /* 0x000fe200078e000a */
[----:B------:R-:W-:Y:S01]  /*20f0*/  IABS R10, R4 ;  /* 0x00000004000a7213 */ /* 0x000fe20000000000 */
[----:B------:R-:W-:Y:S01]  /*2100*/  @!P6 IMAD.IADD R11, R11, 0x1, -R8 ;  /* 0x000000010b0be824 */ /* 0x000fe200078e0a08 */
[----:B------:R-:W-:Y:S01]  /*2110*/  ISETP.GE.AND P2, PT, R12, RZ, PT ;  /* 0x000000ff0c00720c */ /* 0x000fe20003f46270 */
[C---:B------:R-:W-:Y:S01]  /*2120*/  IMAD.HI.U32 R4, R9.reuse, R6, RZ ;  /* 0x0000000609047227 */ /* 0x040fe200078e00ff */
[----:B------:R-:W-:Y:S01]  /*2130*/  IABS R12, R12 ;  /* 0x0000000c000c7213 */ /* 0x000fe20000000000 */
[----:B------:R1:W-:Y:S01]  /*2140*/  STL [R1+0x1c8], R13 ;  /* 0x0001c80d01007387 */ /* 0x0003e20000100800 */
[----:B0-----:R-:W-:Y:S01]  /*2150*/  IABS R14, R16 ;  /* 0x00000010000e7213 */ /* 0x001fe20000000000 */
[----:B------:R-:W-:Y:S01]  /*2160*/  IMAD.MOV R3, RZ, RZ, -R4 ;  /* 0x000000ffff037224 */ /* 0x000fe200078e0a04 */
[----:B------:R-:W-:Y:S01]  /*2170*/  ISETP.GT.U32.AND P6, PT, R8, R11, PT ;  /* 0x0000000b0800720c */ /* 0x000fe20003fc4070 */
[----:B------:R-:W-:-:S04]  /*2180*/  IMAD.HI.U32 R4, R9, R10, RZ ;  /* 0x0000000a09047227 */ /* 0x000fc800078e00ff */
[----:B------:R-:W-:Y:S02]  /*2190*/  IMAD R3, R8, R3, R6 ;  /* 0x0000000308037224 */ /* 0x000fe400078e0206 */
[----:B------:R-:W-:Y:S02]  /*21a0*/  IMAD.MOV R5, RZ, RZ, -R4 ;  /* 0x000000ffff057224 */ /* 0x000fe400078e0a04 */
[----:B------:R-:W-:-:S04]  /*21b0*/  IMAD.HI.U32 R4, R9, R12, RZ ;  /* 0x0000000c09047227 */ /* 0x000fc800078e00ff */
[----:B------:R-:W-:Y:S01]  /*21c0*/  @!P5 IMAD.IADD R7, R7, 0x1, -R8 ;  /* 0x000000010707d824 */ /* 0x000fe200078e0a08 */
[----:B------:R-:W-:Y:S01]  /*21d0*/  ISETP.GT.U32.AND P5, PT, R8, R3, PT ;  /* 0x000000030800720c */ /* 0x000fe20003fa4070 */
[----:B------:R-:W-:-:S04]  /*21e0*/  IMAD.HI.U32 R6, R9, R14, RZ ;  /* 0x0000000e09067227 */ /* 0x000fc800078e00ff */
[----:B-1----:R-:W-:Y:S02]  /*21f0*/  IMAD.MOV R13, RZ, RZ, -R4 ;  /* 0x000000ffff0d7224 */ /* 0x002fe400078e0a04 */
[----:B------:R-:W-:Y:S02]  /*2200*/  IMAD.MOV.U32 R17, RZ, RZ, R7 ;  /* 0x000000ffff117224 */ /* 0x000fe400078e0007 */
[----:B------:R-:W-:Y:S02]  /*2210*/  IMAD.MOV R15, RZ, RZ, -R6 ;  /* 0x000000ffff0f7224 */ /* 0x000fe400078e0a06 */
[C---:B------:R-:W-:Y:S02]  /*2220*/  IMAD R7, R8.reuse, R13, R12 ;  /* 0x0000000d08077224 */ /* 0x040fe400078e020c */
[C---:B------:R-:W-:Y:S02]  /*2230*/  IMAD R13, R8.reuse, R15, R14 ;  /* 0x0000000f080d7224 */ /* 0x040fe400078e020e */
[----:B------:R-:W-:Y:S01]  /*2240*/  @!P6 IMAD.IADD R11, R11, 0x1, -R8 ;  /* 0x000000010b0be824 */ /* 0x000fe200078e0a08 */
[C---:B------:R-:W-:Y:S01]  /*2250*/  ISETP.GT.U32.AND P6, PT, R8.reuse, R7, PT ;  /* 0x000000070800720c */ /* 0x040fe20003fc4070 */
[C---:B------:R-:W-:Y:S01]  /*2260*/  IMAD R5, R8.reuse, R5, R10 ;  /* 0x0000000508057224 */ /* 0x040fe200078e020a */
[----:B------:R-:W-:Y:S01]  /*2270*/  IABS R10, R18 ;  /* 0x00000012000a7213 */ /* 0x000fe20000000000 */
[----:B------:R-:W-:Y:S01]  /*2280*/  @!P5 IMAD.IADD R3, R3, 0x1, -R8 ;  /* 0x000000010303d824 */ /* 0x000fe200078e0a08 */
[C---:B------:R-:W-:Y:S01]  /*2290*/  ISETP.GT.U32.AND P5, PT, R8.reuse, R13, PT ;  /* 0x0000000d0800720c */ /* 0x040fe20003fa4070 */
[----:B------:R-:W-:Y:S01]  /*22a0*/  @!P4 IMAD.MOV R17, RZ, RZ, -R17 ;  /* 0x000000ffff11c224 */ /* 0x000fe200078e0a11 */
[----:B------:R-:W-:Y:S01]  /*22b0*/  ISETP.GT.U32.AND P4, PT, R8, R5, PT ;  /* 0x000000050800720c */ /* 0x000fe20003f84070 */
[----:B------:R-:W-:-:S02]  /*22c0*/  VIADD R12, R0, 0x1c ;  /* 0x0000001c000c7836 */ /* 0x000fc40000000000 */
[----:B------:R-:W-:Y:S01]  /*22d0*/  IMAD.HI.U32 R4, R9, R10, RZ ;  /* 0x0000000a09047227 */ /* 0x000fe200078e00ff */
[----:B------:R0:W-:Y:S02]  /*22e0*/  STL [R1+0x294], R17 ;  /* 0x0002941101007387 */ /* 0x0001e40000100800 */
[----:B------:R-:W-:Y:S01]  /*22f0*/  IABS R6, R12 ;  /* 0x0000000c00067213 */ /* 0x000fe20000000000 */
[----:B------:R-:W-:Y:S02]  /*2300*/  @!P6 IMAD.IADD R7, R7, 0x1, -R8 ;  /* 0x000000010707e824 */ /* 0x000fe400078e0a08 */
[----:B------:R-:W-:Y:S02]  /*2310*/  IMAD.MOV R15, RZ, RZ, -R4 ;  /* 0x000000ffff0f7224 */ /* 0x000fe400078e0a04 */
[----:B------:R-:W-:Y:S01]  /*2320*/  @!P5 IMAD.IADD R13, R13, 0x1, -R8 ;  /* 0x000000010d0dd824 */ /* 0x000fe200078e0a08 */
[----:B------:R-:W-:Y:S01]  /*2330*/  ISETP.GT.U32.AND P5, PT, R8, R7, PT ;  /* 0x000000070800720c */ /* 0x000fe20003fa4070 */
[----:B------:R-:W-:-:S04]  /*2340*/  IMAD.HI.U32 R4, R9, R6, RZ ;  /* 0x0000000609047227 */ /* 0x000fc800078e00ff */
[----:B------:R-:W-:Y:S01]  /*2350*/  @!P4 IMAD.IADD R5, R5, 0x1, -R8 ;  /* 0x000000010505c824 */ /* 0x000fe200078e0a08 */
[C---:B------:R-:W-:Y:S01]  /*2360*/  ISETP.GT.U32.AND P4, PT, R8.reuse, R3, PT ;  /* 0x000000030800720c */ /* 0x040fe20003f84070 */
[----:B------:R-:W-:Y:S02]  /*2370*/  IMAD.MOV.U32 R21, RZ, RZ, R11 ;  /* 0x000000ffff157224 */ /* 0x000fe400078e000b */
[----:B------:R-:W-:Y:S01]  /*2380*/  IMAD.MOV R11, RZ, RZ, -R4 ;  /* 0x000000ffff0b7224 */ /* 0x000fe200078e0a04 */
[C---:B------:R-:W-:Y:S01]  /*2390*/  ISETP.GT.U32.AND P6, PT, R8.reuse, R5, PT ;  /* 0x000000050800720c */ /* 0x040fe20003fc4070 */
[C---:B------:R-:W-:Y:S02]  /*23a0*/  IMAD R15, R8.reuse, R15, R10 ;  /* 0x0000000f080f7224 */ /* 0x040fe400078e020a */
[----:B------:R-:W-:Y:S02]  /*23b0*/  IMAD R11, R8, R11, R6 ;  /* 0x0000000b080b7224 */ /* 0x000fe400078e0206 */
[----:B------:R-:W-:-:S02]  /*23c0*/  @!P5 IMAD.IADD R7, R7, 0x1, -R8 ;  /* 0x000000010707d824 */ /* 0x000fc400078e0a08 */
[----:B------:R-:W-:Y:S01]  /*23d0*/  VIADD R14, R0, 0x1d ;  /* 0x0000001d000e7836 */ /* 0x000fe20000000000 */
[C---:B------:R-:W-:Y:S01]  /*23e0*/  ISETP.GT.U32.AND P5, PT, R8.reuse, R11, PT ;  /* 0x0000000b0800720c */ /* 0x040fe20003fa4070 */
[--C-:B------:R-:W-:Y:S01]  /*23f0*/  @!P4 IMAD.IADD R3, R3, 0x1, -R8.reuse ;  /* 0x000000010303c824 */ /* 0x100fe200078e0a08 */
[C---:B------:R-:W-:Y:S01]  /*2400*/  ISETP.GT.U32.AND P4, PT, R8.reuse, R15, PT ;  /* 0x0000000f0800720c */ /* 0x040fe20003f84070 */
[----:B------:R-:W-:Y:S01]  /*2410*/  @!P1 IMAD.MOV R21, RZ, RZ, -R21 ;  /* 0x000000ffff159224 */ /* 0x000fe200078e0a15 */
[----:B------:R-:W-:Y:S01]  /*2420*/  ISETP.GT.U32.AND P1, PT, R8, R13, PT ;  /* 0x0000000d0800720c */ /* 0x000fe20003f24070 */
[----:B------:R-:W-:Y:S01]  /*2430*/  @!P6 IMAD.IADD R5, R5, 0x1, -R8 ;  /* 0x000000010505e824 */ /* 0x000fe200078e0a08 */
[----:B------:R-:W-:Y:S01]  /*2440*/  ISETP.GE.AND P6, PT, R16, RZ, PT ;  /* 0x000000ff1000720c */ /* 0x000fe20003fc6270 */
[----:B------:R-:W-:Y:S01]  /*2450*/  VIADD R16, R0, 0x1f ;  /* 0x0000001f00107836 */ /* 0x000fe20000000000 */
[----:B0-----:R-:W-:Y:S01]  /*2460*/  IABS R17, R14 ;  /* 0x0000000e00117213 */ /* 0x001fe20000000000 */
[----:B------:R-:W-:Y:S01]  /*2470*/  IMAD.MOV.U32 R22, RZ, RZ, R3 ;  /* 0x000000ffff167224 */ /* 0x000fe200078e0003 */
[----:B------:R0:W-:Y:S01]  /*2480*/  STL [R1+0x298], R21 ;  /* 0x0002981501007387 */ /* 0x0001e20000100800 */
[----:B------:R-:W-:Y:S01]  /*2490*/  IMAD.HI.U32 R6, R9, R19, RZ ;  /* 0x0000001309067227 */ /* 0x000fe200078e00ff */
[----:B------:R-:W-:-:S03]  /*24a0*/  IABS R10, R16 ;  /* 0x00000010000a7213 */ /* 0x000fc60000000000 */
[--C-:B------:R-:W-:Y:S02]  /*24b0*/  @!P5 IMAD.IADD R11, R11, 0x1, -R8.reuse ;  /* 0x000000010b0bd824 */ /* 0x100fe400078e0a08 */
[----:B------:R-:W-:Y:S01]  /*24c0*/  @!P4 IMAD.IADD R15, R15, 0x1, -R8 ;  /* 0x000000010f0fc824 */ /* 0x000fe200078e0a08 */
[----:B------:R-:W-:Y:S01]  /*24d0*/  ISETP.GE.AND P4, PT, R12, RZ, PT ;  /* 0x000000ff0c00720c */ /* 0x000fe20003f86270 */
[----:B------:R-:W-:Y:S01]  /*24e0*/  IMAD.HI.U32 R3, R9, R10, RZ ;  /* 0x0000000a09037227 */ /* 0x000fe200078e00ff */
[----:B------:R-:W-:-:S03]  /*24f0*/  ISETP.GT.U32.AND P5, PT, R8, R11, PT ;  /* 0x0000000b0800720c */ /* 0x000fc60003fa4070 */
[----:B------:R-:W-:Y:S01]  /*2500*/  @!P0 IMAD.MOV R22, RZ, RZ, -R22 ;  /* 0x000000ffff168224 */ /* 0x000fe200078e0a16 */
[C---:B------:R-:W-:Y:S01]  /*2510*/  ISETP.GT.U32.AND P0, PT, R8.reuse, R15, PT ;  /* 0x0000000f0800720c */ /* 0x040fe20003f04070 */
[----:B------:R-:W-:Y:S02]  /*2520*/  IMAD.MOV R3, RZ, RZ, -R3 ;  /* 0x000000ffff037224 */ /* 0x000fe400078e0a03 */
[----:B------:R-:W-:Y:S01]  /*2530*/  IMAD.HI.U32 R4, R9, R17, RZ ;  /* 0x0000001109047227 */ /* 0x000fe200078e00ff */
[----:B------:R-:W-:Y:S03]  /*2540*/  STL [R1+0x29c], R22 ;  /* 0x00029c1601007387 */ /* 0x000fe60000100800 */
[----:B------:R-:W-:Y:S02]  /*2550*/  IMAD R3, R8, R3, R10 ;  /* 0x0000000308037224 */ /* 0x000fe400078e020a */
[----:B------:R-:W-:Y:S01]  /*2560*/  @!P1 IMAD.IADD R13, R13, 0x1, -R8 ;  /* 0x000000010d0d9824 */ /* 0x000fe200078e0a08 */
[----:B------:R-:W-:Y:S01]  /*2570*/  ISETP.GE.AND P1, PT, R18, RZ, PT ;  /* 0x000000ff1200720c */ /* 0x000fe20003f26270 */
[----:B------:R-:W-:-:S02]  /*2580*/  IMAD.MOV R4, RZ, RZ, -R4 ;  /* 0x000000ffff047224 */ /* 0x000fc400078e0a04 */
[----:B0-----:R-:W-:Y:S02]  /*2590*/  IMAD.MOV.U32 R21, RZ, RZ, R5 ;  /* 0x000000ffff157224 */ /* 0x001fe400078e0005 */
[----:B------:R-:W-:Y:S02]  /*25a0*/  IMAD.MOV R6, RZ, RZ, -R6 ;  /* 0x000000ffff067224 */ /* 0x000fe400078e0a06 */
[----:B------:R-:W-:Y:S02]  /*25b0*/  IMAD.MOV.U32 R5, RZ, RZ, R7 ;  /* 0x000000ffff057224 */ /* 0x000fe400078e0007 */
[----:B------:R-:W-:Y:S01]  /*25c0*/  @!P5 IMAD.IADD R11, R11, 0x1, -R8 ;  /* 0x000000010b0bd824 */ /* 0x000fe200078e0a08 */
[C---:B------:R-:W-:Y:S01]  /*25d0*/  ISETP.GT.U32.AND P5, PT, R8.reuse, R3, PT ;  /* 0x000000030800720c */ /* 0x040fe20003fa4070 */
[----:B------:R-:W-:Y:S02]  /*25e0*/  IMAD R17, R8, R4, R17 ;  /* 0x0000000408117224 */ /* 0x000fe400078e0211 */
[----:B------:R-:W-:-:S02]  /*25f0*/  @!P3 IMAD.MOV R21, RZ, RZ, -R21 ;  /* 0x000000ffff15b224 */ /* 0x000fc400078e0a15 */
[C---:B------:R-:W-:Y:S01]  /*2600*/  IMAD R19, R8.reuse, R6, R19 ;  /* 0x0000000608137224 */ /* 0x040fe200078e0213 */
[----:B------:R-:W-:Y:S01]  /*2610*/  ISETP.GT.U32.AND P3, PT, R8, R17, PT ;  /* 0x000000110800720c */ /* 0x000fe20003f64070 */
[----:B------:R-:W-:Y:S01]  /*2620*/  IMAD.MOV.U32 R4, RZ, RZ, R13 ;  /* 0x000000ffff047224 */ /* 0x000fe200078e000d */
[----:B------:R-:W-:Y:S01]  /*2630*/  STL [R1+0x1c4], R21 ;  /* 0x0001c41501007387 */ /* 0x000fe20000100800 */
[----:B------:R-:W-:Y:S01]  /*2640*/  @!P2 IMAD.MOV R5, RZ, RZ, -R5 ;  /* 0x000000ffff05a224 */ /* 0x000fe200078e0a05 */
[----:B------:R-:W-:Y:S01]  /*2650*/  ISETP.GE.AND P2, PT, R14, RZ, PT ;  /* 0x000000ff0e00720c */ /* 0x000fe20003f46270 */
[----:B------:R-:W-:Y:S02]  /*2660*/  VIADD R12, R0, 0x20 ;  /* 0x00000020000c7836 */ /* 0x000fe40000000000 */
[----:B------:R-:W-:Y:S01]  /*2670*/  @!P0 IMAD.IADD R15, R15, 0x1, -R8 ;  /* 0x000000010f0f8824 */ /* 0x000fe200078e0a08 */
[----:B------:R0:W-:Y:S01]  /*2680*/  STL [R1+0x1c0], R5 ;  /* 0x0001c00501007387 */ /* 0x0001e20000100800 */
[----:B------:R-:W-:Y:S01]  /*2690*/  @!P6 IMAD.MOV R4, RZ, RZ, -R4 ;  /* 0x000000ffff04e224 */ /* 0x000fe200078e0a04 */
[----:B------:R-:W-:Y:S01]  /*26a0*/  ISETP.GT.U32.AND P6, PT, R8, R19, PT ;  /* 0x000000130800720c */ /* 0x000fe20003fc4070 */
[----:B------:R-:W-:Y:S01]  /*26b0*/  IMAD.MOV.U32 R6, RZ, RZ, R15 ;  /* 0x000000ffff067224 */ /* 0x000fe200078e000f */
[----:B------:R-:W-:Y:S01]  /*26c0*/  ISETP.GE.AND P0, PT, R20, RZ, PT ;  /* 0x000000ff1400720c */ /* 0x000fe20003f06270 */
[----:B------:R-:W-:Y:S01]  /*26d0*/  VIADD R14, R0, 0x21 ;  /* 0x00000021000e7836 */ /* 0x000fe20000000000 */
[----:B------:R1:W-:Y:S01]  /*26e0*/  STL [R1+0x1bc], R4 ;  /* 0x0001bc0401007387 */ /* 0x0003e20000100800 */
[----:B------:R-:W-:-:S02]  /*26f0*/  @!P1 IMAD.MOV R6, RZ, RZ, -R6 ;  /* 0x000000ffff069224 */ /* 0x000fc400078e0a06 */
[--C-:B------:R-:W-:Y:S01]  /*2700*/  @!P5 IMAD.IADD R3, R3, 0x1, -R8.reuse ;  /* 0x000000010303d824 */ /* 0x100fe200078e0a08 */
[----:B0-----:R-:W-:Y:S01]  /*2710*/  IABS R5, R12 ;  /* 0x0000000c00057213 */ /* 0x001fe20000000000 */
[--C-:B------:R-:W-:Y:S01]  /*2720*/  @!P3 IMAD.IADD R17, R17, 0x1, -R8.reuse ;  /* 0x000000011111b824 */ /* 0x100fe200078e0a08 */
[----:B------:R-:W-:Y:S01]  /*2730*/  IABS R7, R14 ;  /* 0x0000000e00077213 */ /* 0x000fe20000000000 */
[----:B------:R0:W-:Y:S01]  /*2740*/  STL [R1+0x1b8], R6 ;  /* 0x0001b80601007387 */ /* 0x0001e20000100800 */
[C---:B------:R-:W-:Y:S01]  /*2750*/  ISETP.GT.U32.AND P5, PT, R8.reuse, R3, PT ;  /* 0x000000030800720c */ /* 0x040fe20003fa4070 */
[----:B------:R-:W-:Y:S01]  /*2760*/  @!P6 IMAD.IADD R19, R19, 0x1, -R8 ;  /* 0x000000011313e824 */ /* 0x000fe200078e0a08 */
[----:B------:R-:W-:Y:S01]  /*2770*/  ISETP.GT.U32.AND P6, PT, R8, R17, PT ;  /* 0x000000110800720c */ /* 0x000fe20003fc4070 */
[----:B-1----:R-:W-:Y:S01]  /*2780*/  IMAD.HI.U32 R4, R9, R5, RZ ;  /* 0x0000000509047227 */ /* 0x002fe200078e00ff */
[----:B------:R-:W-:Y:S02]  /*2790*/  ISETP.GE.AND P3, PT, R16, RZ, PT ;  /* 0x000000ff1000720c */ /* 0x000fe40003f66270 */
[----:B------:R-:W-:Y:S01]  /*27a0*/  ISETP.GT.U32.AND P1, PT, R8, R19, PT ;  /* 0x000000130800720c */ /* 0x000fe20003f24070 */
[----:B------:R-:W-:-:S02]  /*27b0*/  VIADD R16, R0, 0x22 ;  /* 0x0000002200107836 */ /* 0x000fc40000000000 */
[----:B0-----:R-:W-:Y:S02]  /*27c0*/  IMAD.MOV R6, RZ, RZ, -R4 ;  /* 0x000000ffff067224 */ /* 0x001fe400078e0a04 */
[----:B------:R-:W-:Y:S01]  /*27d0*/  IMAD.HI.U32 R4, R9, R7, RZ ;  /* 0x0000000709047227 */ /* 0x000fe200078e00ff */
[----:B------:R-:W-:-:S03]  /*27e0*/  IABS R13, R16 ;  /* 0x00000010000d7213 */ /* 0x000fc60000000000 */
[----:B------:R-:W-:Y:S02]  /*27f0*/  IMAD.MOV R4, RZ, RZ, -R4 ;  /* 0x000000ffff047224 */ /* 0x000fe400078e0a04 */
[--C-:B------:R-:W-:Y:S02]  /*2800*/  @!P5 IMAD.IADD R3, R3, 0x1, -R8.reuse ;  /* 0x000000010303d824 */ /* 0x100fe400078e0a08 */
[C---:B------:R-:W-:Y:S02]  /*2810*/  IMAD R7, R8.reuse, R4, R7 ;  /* 0x0000000408077224 */ /* 0x040fe400078e0207 */
[C---:B------:R-:W-:Y:S02]  /*2820*/  IMAD R5, R8.reuse, R6, R5 ;  /* 0x0000000608057224 */ /* 0x040fe400078e0205 */
[--C-:B------:R-:W-:Y:S01]  /*2830*/  @!P1 IMAD.IADD R19, R19, 0x1, -R8.reuse ;  /* 0x0000000113139824 */ /* 0x100fe200078e0a08 */
[----:B------:R-:W-:Y:S01]  /*2840*/  ISETP.GT.U32.AND P5, PT, R8, R7, PT ;  /* 0x000000070800720c */ /* 0x000fe20003fa4070 */
[----:B------:R-:W-:Y:S01]  /*2850*/  @!P6 IMAD.IADD R17, R17, 0x1, -R8 ;  /* 0x000000011111e824 */ /* 0x000fe200078e0a08 */
[----:B------:R-:W-:Y:S01]  /*2860*/  ISETP.GE.AND P1, PT, R12, RZ, PT ;  /* 0x000000ff0c00720c */ /* 0x000fe20003f26270 */
[----:B------:R-:W-:Y:S01]  /*2870*/  VIADD R12, R0, 0x24 ;  /* 0x00000024000c7836 */ /* 0x000fe20000000000 */
[----:B------:R-:W-:Y:S01]  /*2880*/  ISETP.GT.U32.AND P6, PT, R8, R5, PT ;  /* 0x000000050800720c */ /* 0x000fe20003fc4070 */
[----:B------:R-:W-:-:S03]  /*2890*/  IMAD.HI.U32 R4, R9, R13, RZ ;  /* 0x0000000d09047227 */ /* 0x000fc600078e00ff */
[----:B------:R-:W-:Y:S01]  /*28a0*/  IABS R10, R12 ;  /* 0x0000000c000a7213 */ /* 0x000fe20000000000 */
[----:B------:R-:W-:Y:S02]  /*28b0*/  IMAD.MOV R4, RZ, RZ, -R4 ;  /* 0x000000ffff047224 */ /* 0x000fe400078e0a04 */
[----:B------:R-:W-:Y:S02]  /*28c0*/  VIADD R18, R0, 0x23 ;  /* 0x0000002300127836 */ /* 0x000fe40000000000 */
[--C-:B------:R-:W-:Y:S02]  /*28d0*/  @!P5 IMAD.IADD R7, R7, 0x1, -R8.reuse ;  /* 0x000000010707d824 */ /* 0x100fe400078e0a08 */
[----:B------:R-:W-:Y:S01]  /*28e0*/  @!P4 IMAD.MOV R11, RZ, RZ, -R11 ;  /* 0x000000ffff0bc224 */ /* 0x000fe200078e0a0b */
[----:B------:R-:W-:Y:S01]  /*28f0*/  IABS R15, R18 ;  /* 0x00000012000f7213 */ /* 0x000fe20000000000 */
[C---:B------:R-:W-:Y:S01]  /*2900*/  IMAD R13, R8.reuse, R4, R13 ;  /* 0x00000004080d7224 */ /* 0x040fe200078e020d */
[----:B------:R-:W-:Y:S01]  /*2910*/  ISETP.GT.U32.AND P5, PT, R8, R7, PT ;  /* 0x000000070800720c */ /* 0x000fe20003fa4070 */
[----:B------:R-:W-:Y:S01]  /*2920*/  IMAD.HI.U32 R4, R9, R10, RZ ;  /* 0x0000000a09047227 */ /* 0x000fe200078e00ff */
[----:B------:R0:W-:Y:S03]  /*2930*/  STL [R1+0x1b4], R11 ;  /* 0x0001b40b01007387 */ /* 0x0001e60000100800 */
[----:B------:R-:W-:Y:S01]  /*2940*/  @!P6 IMAD.IADD R5, R5, 0x1, -R8 ;  /* 0x000000010505e824 */ /* 0x000fe200078e0a08 */
[----:B------:R-:W-:Y:S01]  /*2950*/  ISETP.GE.AND P6, PT, R14, RZ, PT ;  /* 0x000000ff0e00720c */ /* 0x000fe20003fc6270 */
[----:B------:R-:W-:-:S03]  /*2960*/  IMAD.HI.U32 R6, R9, R15, RZ ;  /* 0x0000000f09067227 */ /* 0x000fc600078e00ff */
[C---:B------:R-:W-:Y:S01]  /*2970*/  ISETP.GT.U32.AND P4, PT, R8.reuse, R5, PT ;  /* 0x000000050800720c */ /* 0x040fe20003f84070 */
[----:B------:R-:W-:Y:S02]  /*2980*/  IMAD.MOV R6, RZ, RZ, -R6 ;  /* 0x000000ffff067224 */ /* 0x000fe400078e0a06 */
[----:B0-----:R-:W-:Y:S02]  /*2990*/  IMAD.MOV R11, RZ, RZ, -R4 ;  /* 0x000000ffff0b7224 */ /* 0x001fe400078e0a04 */
[----:B------:R-:W-:Y:S02]  /*29a0*/  IMAD.MOV.U32 R4, RZ, RZ, R3 ;  /* 0x000000ffff047224 */ /* 0x000fe400078e0003 */
[C---:B------:R-:W-:Y:S02]  /*29b0*/  IMAD R3, R8.reuse, R11, R10 ;  /* 0x0000000b08037224 */ /* 0x040fe400078e020a */
[----:B------:R-:W-:Y:S02]  /*29c0*/  IMAD.MOV.U32 R20, RZ, RZ, R17 ;  /* 0x000000ffff147224 */ /* 0x000fe400078e0011 */
[----:B------:R-:W-:Y:S01]  /*29d0*/  @!P5 IMAD.IADD R7, R7, 0x1, -R8 ;  /* 0x000000010707d824 */ /* 0x000fe200078e0a08 */
[C---:B------:R-:W-:Y:S01]  /*29e0*/  ISETP.GT.U32.AND P5, PT, R8.reuse, R3, PT ;  /* 0x000000030800720c */ /* 0x040fe20003fa4070 */
[----:B------:R-:W-:-:S02]  /*29f0*/  IMAD R15, R8, R6, R15 ;  /* 0x00000006080f7224 */ /* 0x000fc400078e020f */
[----:B------:R-:W-:Y:S01]  /*2a00*/  @!P2 IMAD.MOV R20, RZ, RZ, -R20 ;  /* 0x000000ffff14a224 */ /* 0x000fe200078e0a14 */
[----:B------:R-:W-:Y:S01]  /*2a10*/  ISETP.GT.U32.AND P2, PT, R8, R13, PT ;  /* 0x0000000d0800720c */ /* 0x000fe20003f44070 */
[----:B------:R-:W-:Y:S02]  /*2a20*/  IMAD.MOV.U32 R17, RZ, RZ, R19 ;  /* 0x000000ffff117224 */ /* 0x000fe400078e0013 */
[----:B------:R-:W-:Y:S01]  /*2a30*/  VIADD R14, R0, 0x25 ;  /* 0x00000025000e7836 */ /* 0x000fe20000000000 */
[----:B------:R-:W-:Y:S01]  /*2a40*/  STL [R1+0x2a0], R20 ;  /* 0x0002a01401007387 */ /* 0x000fe20000100800 */
[----:B------:R-:W-:Y:S01]  /*2a50*/  @!P3 IMAD.MOV R4, RZ, RZ, -R4 ;  /* 0x000000ffff04b224 */ /* 0x000fe200078e0a04 */
[----:B------:R-:W-:Y:S01]  /*2a60*/  ISETP.GT.U32.AND P3, PT, R8, R15, PT ;  /* 0x0000000f0800720c */ /* 0x000fe20003f64070 */
[----:B------:R-:W-:Y:S01]  /*2a70*/  @!P0 IMAD.MOV R17, RZ, RZ, -R17 ;  /* 0x000000ffff118224 */ /* 0x000fe200078e0a11 */
[----:B------:R-:W-:Y:S01]  /*2a80*/  ISETP.GE.AND P0, PT, R16, RZ, PT ;  /* 0x000000ff1000720c */ /* 0x000fe20003f06270 */
[--C-:B------:R-:W-:Y:S01]  /*2a90*/  @!P4 IMAD.IADD R5, R5, 0x1, -R8.reuse ;  /* 0x000000010505c824 */ /* 0x100fe200078e0a08 */
[----:B------:R-:W-:Y:S01]  /*2aa0*/  IABS R6, R14 ;  /* 0x0000000e00067213 */ /* 0x000fe20000000000 */
[----:B------:R-:W-:Y:S01]  /*2ab0*/  VIADD R16, R0, 0x26 ;  /* 0x0000002600107836 */ /* 0x000fe20000000000 */
[----:B------:R-:W-:Y:S01]  /*2ac0*/  STL [R1+0x2a4], R17 ;  /* 0x0002a41101007387 */ /* 0x000fe20000100800 */
[----:B------:R-:W-:Y:S01]  /*2ad0*/  IMAD.MOV.U32 R11, RZ, RZ, R5 ;  /* 0x000000ffff0b7224 */ /* 0x000fe200078e0005 */
[----:B------:R-:W-:Y:S01]  /*2ae0*/  ISETP.GE.AND P4, PT, R18, RZ, PT ;  /* 0x000000ff1200720c */ /* 0x000fe20003f86270 */
[--C-:B------:R-:W-:Y:S01]  /*2af0*/  @!P5 IMAD.IADD R3, R3, 0x1, -R8.reuse ;  /* 0x000000010303d824 */ /* 0x100fe200078e0a08 */
[----:B------:R0:W-:Y:S01]  /*2b00*/  STL [R1+0x2a8], R4 ;  /* 0x0002a80401007387 */ /* 0x0001e20000100800 */
[----:B------:R-:W-:Y:S01]  /*2b10*/  IABS R10, R16 ;  /* 0x00000010000a7213 */ /* 0x000fe20000000000 */
[--C-:B------:R-:W-:Y:S01]  /*2b20*/  @!P2 IMAD.IADD R13, R13, 0x1, -R8.reuse ;  /* 0x000000010d0da824 */ /* 0x100fe200078e0a08 */
[----:B------:R-:W-:Y:S01]  /*2b30*/  ISETP.GE.AND P2, PT, R12, RZ, PT ;  /* 0x000000ff0c00720c */ /* 0x000fe20003f46270 */
[----:B------:R-:W-:Y:S01]  /*2b40*/  @!P1 IMAD.MOV R11, RZ, RZ, -R11 ;  /* 0x000000ffff0b9224 */ /* 0x000fe200078e0a0b */
[----:B------:R-:W-:Y:S01]  /*2b50*/  ISETP.GT.U32.AND P5, PT, R8, R3, PT ;  /* 0x000000030800720c */ /* 0x000fe20003fa4070 */
[----:B------:R-:W-:Y:S01]  /*2b60*/  @!P6 IMAD.MOV R7, RZ, RZ, -R7 ;  /* 0x000000ffff07e224 */ /* 0x000fe200078e0a07 */
[----:B------:R-:W-:Y:S01]  /*2b70*/  ISETP.GE.AND P6, PT, R14, RZ, PT ;  /* 0x000000ff0e00720c */ /* 0x000fe20003fc6270 */
[----:B------:R-:W-:Y:S01]  /*2b80*/  @!P3 IMAD.IADD R15, R15, 0x1, -R8 ;  /* 0x000000010f0fb824 */ /* 0x000fe200078e0a08 */
[C---:B------:R-:W-:Y:S01]  /*2b90*/  ISETP.GT.U32.AND P3, PT, R8.reuse, R13, PT ;  /* 0x0000000d0800720c */ /* 0x040fe20003f64070 */
[C---:B0-----:R-:W-:Y:S01]  /*2ba0*/  IMAD.HI.U32 R4, R9.reuse, R6, RZ ;  /* 0x0000000609047227 */ /* 0x041fe200078e00ff */
[----:B------:R-:W-:Y:S02]  /*2bb0*/  STL [R1+0x1b0], R11 ;  /* 0x0001b00b01007387 */ /* 0x000fe40000100800 */
[----:B------:R-:W-:Y:S01]  /*2bc0*/  ISETP.GT.U32.AND P1, PT, R8, R15, PT ;  /* 0x0000000f0800720c */ /* 0x000fe20003f24070 */
[----:B------:R-:W-:Y:S01]  /*2bd0*/  IMAD.MOV R5, RZ, RZ, -R4 ;  /* 0x000000ffff057224 */ /* 0x000fe200078e0a04 */
[----:B------:R0:W-:Y:S01]  /*2be0*/  STL [R1+0x1ac], R7 ;  /* 0x0001ac0701007387 */ /* 0x0001e20000100800 */
[----:B------:R-:W-:-:S04]  /*2bf0*/  IMAD.HI.U32 R4, R9, R10, RZ ;  /* 0x0000000a09047227 */ /* 0x000fc800078e00ff */
[----:B------:R-:W-:Y:S02]  /*2c00*/  IMAD R5, R8, R5, R6 ;  /* 0x0000000508057224 */ /* 0x000fe400078e0206 */
[----:B------:R-:W-:Y:S02]  /*2c10*/  @!P5 IMAD.IADD R3, R3, 0x1, -R8 ;  /* 0x000000010303d824 */ /* 0x000fe400078e0a08 */
[----:B------:R-:W-:Y:S02]  /*2c20*/  VIADD R12, R0, 0x27 ;  /* 0x00000027000c7836 */ /* 0x000fe40000000000 */
[----:B0-----:R-:W-:Y:S02]  /*2c30*/  IMAD.MOV R7, RZ, RZ, -R4 ;  /* 0x000000ffff077224 */ /* 0x001fe400078e0a04 */
[----:B------:R-:W-:Y:S01]  /*2c40*/  @!P3 IMAD.IADD R13, R13, 0x1, -R8 ;  /* 0x000000010d0db824 */ /* 0x000fe200078e0a08 */
[C---:B------:R-:W-:Y:S01]  /*2c50*/  ISETP.GT.U32.AND P3, PT, R8.reuse, R5, PT ;  /* 0x000000050800720c */ /* 0x040fe20003f64070 */
[----:B------:R-:W-:Y:S01]  /*2c60*/  IMAD R7, R8, R7, R10 ;  /* 0x0000000708077224 */ /* 0x000fe200078e020a */
[----:B------:R-:W-:Y:S01]  /*2c70*/  IABS R11, R12 ;  /* 0x0000000c000b7213 */ /* 0x000fe20000000000 */
[----:B------:R-:W-:-:S02]  /*2c80*/  VIADD R14, R0, 0x28 ;  /* 0x00000028000e7836 */ /* 0x000fc40000000000 */
[----:B------:R-:W-:Y:S01]  /*2c90*/  IMAD.MOV.U32 R17, RZ, RZ, R13 ;  /* 0x000000ffff117224 */ /* 0x000fe200078e000d */
[----:B------:R-:W-:Y:S01]  /*2ca0*/  ISETP.GT.U32.AND P5, PT, R8, R7, PT ;  /* 0x000000070800720c */ /* 0x000fe20003fa4070 */
[----:B------:R-:W-:Y:S01]  /*2cb0*/  IMAD.HI.U32 R4, R9, R11, RZ ;  /* 0x0000000b09047227 */ /* 0x000fe200078e00ff */
[----:B------:R-:W-:-:S03]  /*2cc0*/  IABS R10, R14 ;  /* 0x0000000e000a7213 */ /* 0x000fc60000000000 */
[----:B------:R-:W-:Y:S01]  /*2cd0*/  @!P1 IMAD.IADD R15, R15, 0x1, -R8 ;  /* 0x000000010f0f9824 */ /* 0x000fe200078e0a08 */
[----:B------:R-:W-:Y:S01]  /*2ce0*/  ISETP.GE.AND P1, PT, R16, RZ, PT ;  /* 0x000000ff1000720c */ /* 0x000fe20003f26270 */
[----:B------:R-:W-:Y:S02]  /*2cf0*/  IMAD.MOV R4, RZ, RZ, -R4 ;  /* 0x000000ffff047224 */ /* 0x000fe400078e0a04 */
[----:B------:R-:W-:Y:S02]  /*2d00*/  VIADD R16, R0, 0x29 ;  /* 0x0000002900107836 */ /* 0x000fe40000000000 */
[--C-:B------:R-:W-:Y:S01]  /*2d10*/  @!P3 IMAD.IADD R5, R5, 0x1, -R8.reuse ;  /* 0x000000010505b824 */ /* 0x100fe200078e0a08 */
[----:B------:R-:W-:Y:S01]  /*2d20*/  ISETP.GE.AND P3, PT, R12, RZ, PT ;  /* 0x000000ff0c00720c */ /* 0x000fe20003f66270 */
[----:B------:R-:W-:Y:S01]  /*2d30*/  @!P5 IMAD.IADD R7, R7, 0x1, -R8 ;  /* 0x000000010707d824 */ /* 0x000fe200078e0a08 */
[----:B------:R-:W-:Y:S01]  /*2d40*/  IABS R6, R16 ;  /* 0x0000001000067213 */ /* 0x000fe20000000000 */
[----:B------:R-:W-:Y:S01]  /*2d50*/  @!P0 IMAD.MOV R17, RZ, RZ, -R17 ;  /* 0x000000ffff118224 */ /* 0x000fe200078e0a11 */
[C---:B------:R-:W-:Y:S01]  /*2d60*/  ISETP.GT.U32.AND P0, PT, R8.reuse, R5, PT ;  /* 0x000000050800720c */ /* 0x040fe20003f04070 */
[----:B------:R-:W-:Y:S01]  /*2d70*/  @!P4 IMAD.MOV R15, RZ, RZ, -R15 ;  /* 0x000000ffff0fc224 */ /* 0x000fe200078e0a0f */
[C---:B------:R-:W-:Y:S01]  /*2d80*/  ISETP.GT.U32.AND P5, PT, R8.reuse, R7, PT ;  /* 0x000000070800720c */ /* 0x040fe20003fa4070 */
[----:B------:R-:W-:Y:S01]  /*2d90*/  @!P2 IMAD.MOV R3, RZ, RZ, -R3 ;  /* 0x000000ffff03a224 */ /* 0x000fe200078e0a03 */
[----:B------:R-:W-:Y:S01]  /*2da0*/  STL [R1+0x1a8], R17 ;  /* 0x0001a81101007387 */ /* 0x000fe20000100800 */
[----:B------:R-:W-:Y:S01]  /*2db0*/  IMAD R11, R8, R4, R11 ;  /* 0x00000004080b7224 */ /* 0x000fe200078e020b */
[----:B------:R-:W-:Y:S01]  /*2dc0*/  ISETP.GE.AND P2, PT, R14, RZ, PT ;  /* 0x000000ff0e00720c */ /* 0x000fe20003f46270 */
[----:B------:R-:W-:Y:S01]  /*2dd0*/  IMAD.HI.U32 R4, R9, R10, RZ ;  /* 0x0000000a09047227 */ /* 0x000fe200078e00ff */
[----:B------:R-:W-:Y:S02]  /*2de0*/  STL [R1+0x1a4], R15 ;  /* 0x0001a40f01007387 */ /* 0x000fe40000100800 */
[----:B------:R-:W-:Y:S01]  /*2df0*/  ISETP.GT.U32.AND P4, PT, R8, R11, PT ;  /* 0x0000000b0800720c */ /* 0x000fe20003f84070 */
[----:B------:R-:W-:Y:S01]  /*2e00*/  IMAD.MOV.U32 R13, RZ, RZ, R6 ;  /* 0x000000ffff0d7224 */ /* 0x000fe200078e0006 */
[----:B------:R0:W-:Y:S01]  /*2e10*/  STL [R1+0x1a0], R3 ;  /* 0x0001a00301007387 */ /* 0x0001e20000100800 */
[----:B------:R-:W-:Y:S01]  /*2e20*/  @!P0 IMAD.IADD R5, R5, 0x1, -R8 ;  /* 0x0000000105058824 */ /* 0x000fe200078e0a08 */
[----:B------:R-:W-:Y:S01]  /*2e30*/  ISETP.GE.AND P0, PT, R16, RZ, PT ;  /* 0x000000ff1000720c */ /* 0x000fe20003f06270 */
[----:B------:R-:W-:-:S04]  /*2e40*/  IMAD.HI.U32 R6, R9, R13, RZ ;  /* 0x0000000d09067227 */ /* 0x000fc800078e00ff */
[----:B------:R-:W-:Y:S02]  /*2e50*/  @!P5 IMAD.IADD R7, R7, 0x1, -R8 ;  /* 0x000000010707d824 */ /* 0x000fe400078e0a08 */
[----:B------:R-:W-:Y:S02]  /*2e60*/  IMAD.MOV R6, RZ, RZ, -R6 ;  /* 0x000000ffff067224 */ /* 0x000fe400078e0a06 */
[----:B0-----:R-:W-:Y:S02]  /*2e70*/  IMAD.MOV R3, RZ, RZ, -R4 ;  /* 0x000000ffff037224 */ /* 0x001fe400078e0a04 */
[C---:B------:R-:W-:Y:S02]  /*2e80*/  IMAD R13, R8.reuse, R6, R13 ;  /* 0x00000006080d7224 */ /* 0x040fe400078e020d */
[----:B------:R-:W-:Y:S02]  /*2e90*/  IMAD R3, R8, R3, R10 ;  /* 0x0000000308037224 */ /* 0x000fe400078e020a */
[----:B------:R-:W-:-:S02]  /*2ea0*/  IMAD.MOV.U32 R18, RZ, RZ, R5 ;  /* 0x000000ffff127224 */ /* 0x000fc400078e0005 */
[----:B------:R-:W-:Y:S01]  /*2eb0*/  @!P4 IMAD.IADD R11, R11, 0x1, -R8 ;  /* 0x000000010b0bc824 */ /* 0x000fe200078e0a08 */
[C---:B------:R-:W-:Y:S01]  /*2ec0*/  ISETP.GT.U32.AND P5, PT, R8.reuse, R3, PT ;  /* 0x000000030800720c */ /* 0x040fe20003fa4070 */
[----:B------:R-:W-:Y:S01]  /*2ed0*/  @!P6 IMAD.MOV R18, RZ, RZ, -R18 ;  /* 0x000000ffff12e224 */ /* 0x000fe200078e0a12 */
[----:B------:R-:W-:Y:S01]  /*2ee0*/  ISETP.GT.U32.AND P6, PT, R8, R13, PT ;  /* 0x0000000d0800720c */ /* 0x000fe20003fc4070 */
[----:B------:R-:W-:Y:S01]  /*2ef0*/  VIADD R14, R0, 0x2a ;  /* 0x0000002a000e7836 */ /* 0x000fe20000000000 */
[----:B------:R-:W-:Y:S01]  /*2f00*/  ISETP.GT.U32.AND P4, PT, R8, R11, PT ;  /* 0x0000000b0800720c */ /* 0x000fe20003f84070 */
[C---:B------:R-:W-:Y:S01]  /*2f10*/  VIADD R15, R0.reuse, 0x2b ;  /* 0x0000002b000f7836 */ /* 0x040fe20000000000 */
[----:B------:R-:W-:Y:S01]  /*2f20*/  STL [R1+0x2ac], R18 ;  /* 0x0002ac1201007387 */ /* 0x000fe20000100800 */
[C---:B------:R-:W-:Y:S01]  /*2f30*/  VIADD R16, R0.reuse, 0x2c ;  /* 0x0000002c00107836 */ /* 0x040fe20000000000 */
[----:B------:R-:W-:Y:S01]  /*2f40*/  IABS R10, R14 ;  /* 0x0000000e000a7213 */ /* 0x000fe20000000000 */
[----:B------:R-:W-:Y:S01]  /*2f50*/  IMAD.MOV.U32 R17, RZ, RZ, R7 ;  /* 0x000000ffff117224 */ /* 0x000fe200078e0007 */
[----:B------:R-:W-:Y:S01]  /*2f60*/  IABS R6, R15 ;  /* 0x0000000f00067213 */ /* 0x000fe20000000000 */
[----:B------:R-:W-:Y:S01]  /*2f70*/  VIADD R22, R0, 0x3c ;  /* 0x0000003c00167836 */ /* 0x000fe20000000000 */
[----:B------:R-:W-:Y:S01]  /*2f80*/  IABS R12, R16 ;  /* 0x00000010000c7213 */ /* 0x000fe20000000000 */
[----:B------:R-:W-:-:S02]  /*2f90*/  @!P5 IMAD.IADD R3, R3, 0x1, -R8 ;  /* 0x000000010303d824 */ /* 0x000fc400078e0a08 */
[----:B------:R-:W-:Y:S01]  /*2fa0*/  IMAD.HI.U32 R4, R9, R10, RZ ;  /* 0x0000000a09047227 */ /* 0x000fe200078e00ff */
[----:B------:R-:W-:Y:S02]  /*2fb0*/  IABS R23, R22 ;  /* 0x0000001600177213 */ /* 0x000fe40000000000 */
[C---:B------:R-:W-:Y:S01]  /*2fc0*/  ISETP.GT.U32.AND P5, PT, R8.reuse, R3, PT ;  /* 0x000000030800720c */ /* 0x040fe20003fa4070 */
[----:B------:R-:W-:Y:S02]  /*2fd0*/  IMAD.MOV.U32 R7, RZ, RZ, R6 ;  /* 0x000000ffff077224 */ /* 0x000fe400078e0006 */
[----:B------:R-:W-:Y:S02]  /*2fe0*/  @!P6 IMAD.IADD R13, R13, 0x1, -R8 ;  /* 0x000000010d0de824 */ /* 0x000fe400078e0a08 */
[----:B------:R-:W-:Y:S02]  /*2ff0*/  IMAD.MOV R5, RZ, RZ, -R4 ;  /* 0x000000ffff057224 */ /* 0x000fe400078e0a04 */
[----:B------:R-:W-:Y:S01]  /*3000*/  @!P1 IMAD.MOV R17, RZ, RZ, -R17 ;  /* 0x000000ffff119224 */ /* 0x000fe200078e0a11 */
[----:B------:R-:W-:Y:S01]  /*3010*/  ISETP.GT.U32.AND P6, PT, R8, R13, PT ;  /* 0x0000000d0800720c */ /* 0x000fe20003fc4070 */
[----:B------:R-:W-:Y:S01]  /*3020*/  IMAD.HI.U32 R4, R9, R7, RZ ;  /* 0x0000000709047227 */ /* 0x000fe200078e00ff */
[----:B------:R-:W-:-:S02]  /*3030*/  ISETP.GE.AND P1, PT, R14, RZ, PT ;  /* 0x000000ff0e00720c */ /* 0x000fc40003f26270 */
[----:B------:R0:W-:Y:S01]  /*3040*/  STL [R1+0x2b0], R17 ;  /* 0x0002b01101007387 */ /* 0x0001e20000100800 */
[----:B------:R-:W-:Y:S01]  /*3050*/  @!P4 IMAD.IADD R11, R11, 0x1, -R8 ;  /* 0x000000010b0bc824 */ /* 0x000fe200078e0a08 */
[----:B------:R-:W-:Y:S01]  /*3060*/  ISETP.GE.AND P4, PT, R15, RZ, PT ;  /* 0x000000ff0f00720c */ /* 0x000fe20003f86270 */
[----:B------:R-:W-:-:S04]  /*3070*/  IMAD.HI.U32 R6, R9, R12, RZ ;  /* 0x0000000c09067227 */ /* 0x000fc800078e00ff */
[----:B------:R-:W-:Y:S02]  /*3080*/  IMAD.MOV R4, RZ, RZ, -R4 ;  /* 0x000000ffff047224 */ /* 0x000fe400078e0a04 */
[----:B------:R-:W-:Y:S02]  /*3090*/  @!P5 IMAD.IADD R3, R3, 0x1, -R8 ;  /* 0x000000010303d824 */ /* 0x000fe400078e0a08 */
[C---:B------:R-:W-:Y:S02]  /*30a0*/  IMAD R5, R8.reuse, R5, R10 ;  /* 0x0000000508057224 */ /* 0x040fe400078e020a */
[----:B0-----:R-:W-:Y:S02]  /*30b0*/  IMAD.MOV.U32 R17, RZ, RZ, R11 ;  /* 0x000000ffff117224 */ /* 0x001fe400078e000b */
[----:B------:R-:W-:Y:S01]  /*30c0*/  IMAD.MOV R11, RZ, RZ, -R6 ;  /* 0x000000ffff0b7224 */ /* 0x000fe200078e0a06 */
[C---:B------:R-:W-:Y:S01]  /*30d0*/  ISETP.GT.U32.AND P5, PT, R8.reuse, R5, PT ;  /* 0x000000050800720c */ /* 0x040fe20003fa4070 */
[----:B------:R-:W-:-:S02]  /*30e0*/  IMAD R7, R8, R4, R7 ;  /* 0x0000000408077224 */ /* 0x000fc400078e0207 */
[----:B------:R-:W-:Y:S02]  /*30f0*/  IMAD.MOV.U32 R6, RZ, RZ, R3 ;  /* 0x000000ffff067224 */ /* 0x000fe400078e0003 */
[----:B------:R-:W-:Y:S01]  /*3100*/  @!P3 IMAD.MOV R17, RZ, RZ, -R17 ;  /* 0x000000ffff11b224 */ /* 0x000fe200078e0a11 */
[----:B------:R-:W-:Y:S01]  /*3110*/  ISETP.GE.AND P3, PT, R16, RZ, PT ;  /* 0x000000ff1000720c */ /* 0x000fe20003f66270 */
[----:B------:R-:W-:Y:S01]  /*3120*/  @!P2 IMAD.MOV R6, RZ, RZ, -R6 ;  /* 0x000000ffff06a224 */ /* 0x000fe200078e0a06 */
[C---:B------:R-:W-:Y:S01]  /*3130*/  ISETP.GT.U32.AND P2, PT, R8.reuse, R7, PT ;  /* 0x000000070800720c */ /* 0x040fe20003f44070 */
[----:B------:R-:W-:Y:S01]  /*3140*/  @!P6 IMAD.IADD R13, R13, 0x1, -R8 ;  /* 0x000000010d0de824 */ /* 0x000fe200078e0a08 */
[----:B------:R0:W-:Y:S01]  /*3150*/  STL [R1+0x2b4], R17 ;  /* 0x0002b41101007387 */ /* 0x0001e20000100800 */
[----:B------:R-:W-:Y:S02]  /*3160*/  IMAD R11, R8, R11, R12 ;  /* 0x0000000b080b7224 */ /* 0x000fe400078e020c */
[----:B------:R-:W-:Y:S01]  /*3170*/  @!P5 IMAD.IADD R5, R5, 0x1, -R8 ;  /* 0x000000010505d824 */ /* 0x000fe200078e0a08 */
[----:B------:R1:W-:Y:S01]  /*3180*/  STL [R1+0x19c], R6 ;  /* 0x00019c0601007387 */ /* 0x0003e20000100800 */
[----:B------:R-:W-:-:S02]  /*3190*/  VIADD R3, R0, 0x2d ;  /* 0x0000002d00037836 */ /* 0x000fc40000000000 */
[----:B------:R-:W-:Y:S01]  /*31a0*/  VIADD R15, R0, 0x2e ;  /* 0x0000002e000f7836 */ /* 0x000fe20000000000 */
[----:B------:R-:W-:Y:S01]  /*31b0*/  ISETP.GT.U32.AND P5, PT, R8, R5, PT ;  /* 0x000000050800720c */ /* 0x000fe20003fa4070 */
[----:B------:R-:W-:Y:S01]  /*31c0*/  VIADD R18, R0, 0x30 ;  /* 0x0000003000127836 */ /* 0x000fe20000000000 */
[----:B------:R-:W-:Y:S01]  /*31d0*/  ISETP.GE.AND P6, PT, R3, RZ, PT ;  /* 0x000000ff0300720c */ /* 0x000fe20003fc6270 */
[----:B0-----:R-:W-:Y:S01]  /*31e0*/  IMAD.MOV.U32 R17, RZ, RZ, R13 ;  /* 0x000000ffff117224 */ /* 0x001fe200078e000d */
[----:B------:R-:W-:Y:S01]  /*31f0*/  IABS R10, R15 ;  /* 0x0000000f000a7213 */ /* 0x000fe20000000000 */
[----:B------:R-:W-:Y:S01]  /*3200*/  @!P2 IMAD.IADD R7, R7, 0x1, -R8 ;  /* 0x000000010707a824 */ /* 0x000fe200078e0a08 */
[----:B-1----:R-:W-:Y:S01]  /*3210*/  IABS R6, R3 ;  /* 0x0000000300067213 */ /* 0x002fe20000000000 */
[----:B------:R-:W-:Y:S01]  /*3220*/  @!P0 IMAD.MOV R17, RZ, RZ, -R17 ;  /* 0x000000ffff118224 */ /* 0x000fe200078e0a11 */
[C---:B------:R-:W-:Y:S01]  /*3230*/  ISETP.GT.U32.AND P0, PT, R8.reuse, R11, PT ;  /* 0x0000000b0800720c */ /* 0x040fe20003f04070 */
[----:B------:R-:W-:Y:S01]  /*3240*/  IMAD.HI.U32 R4, R9, R10, RZ ;  /* 0x0000000a09047227 */ /* 0x000fe200078e00ff */
[----:B------:R-:W-:-:S02]  /*3250*/  ISETP.GT.U32.AND P2, PT, R8, R7, PT ;  /* 0x000000070800720c */ /* 0x000fc40003f44070 */
[----:B------:R-:W-:Y:S01]  /*3260*/  IABS R14, R18 ;  /* 0x00000012000e7213 */ /* 0x000fe20000000000 */
[----:B------:R-:W-:Y:S01]  /*3270*/  IMAD.HI.U32 R3, R9, R6, RZ ;  /* 0x0000000609037227 */ /* 0x000fe200078e00ff */
[----:B------:R0:W-:Y:S03]  /*3280*/  STL [R1+0x198], R17 ;  /* 0x0001981101007387 */ /* 0x0001e60000100800 */
[----:B------:R-:W-:Y:S02]  /*3290*/  IMAD.MOV R3, RZ, RZ, -R3 ;  /* 0x000000ffff037224 */ /* 0x000fe400078e0a03 */
[----:B------:R-:W-:Y:S02]  /*32a0*/  IMAD.MOV R13, RZ, RZ, -R4 ;  /* 0x000000ffff0d7224 */ /* 0x000fe400078e0a04 */
[--C-:B------:R-:W-:Y:S02]  /*32b0*/  @!P0 IMAD.IADD R11, R11, 0x1, -R8.reuse ;  /* 0x000000010b0b8824 */ /* 0x100fe400078e0a08 */
[----:B------:R-:W-:Y:S01]  /*32c0*/  @!P5 IMAD.IADD R5, R5, 0x1, -R8 ;  /* 0x000000010505d824 */ /* 0x000fe200078e0a08 */
[----:B------:R-:W-:Y:S01]  /*32d0*/  ISETP.GE.AND P5, PT, R15, RZ, PT ;  /* 0x000000ff0f00720c */ /* 0x000fe20003fa6270 */
[----:B------:R-:W-:Y:S01]  /*32e0*/  VIADD R16, R0, 0x2f ;  /* 0x0000002f00107836 */ /* 0x000fe20000000000 */
[C---:B------:R-:W-:Y:S01]  /*32f0*/  ISETP.GT.U32.AND P0, PT, R8.reuse, R11, PT ;  /* 0x0000000b0800720c */ /* 0x040fe20003f04070 */
[----:B------:R-:W-:-:S02]  /*3300*/  IMAD R3, R8, R3, R6 ;  /* 0x0000000308037224 */ /* 0x000fc400078e0206 */
[----:B------:R-:W-:Y:S01]  /*3310*/  @!P2 IMAD.IADD R7, R7, 0x1, -R8 ;  /* 0x000000010707a824 */ /* 0x000fe200078e0a08 */
[----:B------:R-:W-:Y:S01]  /*3320*/  IABS R12, R16 ;  /* 0x00000010000c7213 */ /* 0x000fe20000000000 */
[C---:B------:R-:W-:Y:S01]  /*3330*/  IMAD R13, R8.reuse, R13, R10 ;  /* 0x0000000d080d7224 */ /* 0x040fe200078e020a */
[C---:B------:R-:W-:Y:S01]  /*3340*/  ISETP.GT.U32.AND P2, PT, R8.reuse, R3, PT ;  /* 0x000000030800720c */ /* 0x040fe20003f44070 */
[----:B------:R-:W-:Y:S02]  /*3350*/  IMAD.MOV.U32 R20, RZ, RZ, R5 ;  /* 0x000000ffff147224 */ /* 0x000fe400078e0005 */
[----:B------:R-:W-:Y:S02]  /*3360*/  IMAD.MOV.U32 R19, RZ, RZ, R7 ;  /* 0x000000ffff137224 */ /* 0x000fe400078e0007 */
[----:B------:R-:W-:Y:S01]  /*3370*/  @!P1 IMAD.MOV R20, RZ, RZ, -R20 ;  /* 0x000000ffff149224 */ /* 0x000fe200078e0a14 */
[----:B------:R-:W-:Y:S01]  /*3380*/  ISETP.GT.U32.AND P1, PT, R8, R13, PT ;  /* 0x0000000d0800720c */ /* 0x000fe20003f24070 */
[----:B------:R-:W-:-:S03]  /*3390*/  IMAD.HI.U32 R6, R9, R14, RZ ;  /* 0x0000000e09067227 */ /* 0x000fc600078e00ff */
[----:B------:R-:W-:Y:S01]  /*33a0*/  STL [R1+0x194], R20 ;  /* 0x0001941401007387 */ /* 0x000fe20000100800 */
[----:B------:R-:W-:Y:S01]  /*33b0*/  @!P4 IMAD.MOV R19, RZ, RZ, -R19 ;  /* 0x000000ffff13c224 */ /* 0x000fe200078e0a13 */
[----:B------:R-:W-:Y:S01]  /*33c0*/  ISETP.GE.AND P4, PT, R16, RZ, PT ;  /* 0x000000ff1000720c */ /* 0x000fe20003f86270 */
[----:B------:R-:W-:-:S03]  /*33d0*/  IMAD.HI.U32 R4, R9, R12, RZ ;  /* 0x0000000c09047227 */ /* 0x000fc600078e00ff */
[----:B------:R1:W-:Y:S01]  /*33e0*/  STL [R1+0x190], R19 ;  /* 0x0001901301007387 */ /* 0x0003e20000100800 */
[----:B0-----:R-:W-:Y:S02]  /*33f0*/  IMAD.MOV R17, RZ, RZ, -R6 ;  /* 0x000000ffff117224 */ /* 0x001fe400078e0a06 */
[----:B------:R-:W-:Y:S02]  /*3400*/  @!P0 IMAD.IADD R11, R11, 0x1, -R8 ;  /* 0x000000010b0b8824 */ /* 0x000fe400078e0a08 */
[----:B------:R-:W-:Y:S02]  /*3410*/  IMAD.MOV R15, RZ, RZ, -R4 ;  /* 0x000000ffff0f7224 */ /* 0x000fe400078e0a04 */
[C---:B------:R-:W-:Y:S02]  /*3420*/  IMAD R7, R8.reuse, R17, R14 ;  /* 0x0000001108077224 */ /* 0x040fe400078e020e */
[----:B------:R-:W-:Y:S02]  /*3430*/  IMAD R5, R8, R15, R12 ;  /* 0x0000000f08057224 */ /* 0x000fe400078e020c */
[----:B-1----:R-:W-:-:S02]  /*3440*/  IMAD.MOV.U32 R19, RZ, RZ, R11 ;  /* 0x000000ffff137224 */ /* 0x002fc400078e000b */
[--C-:B------:R-:W-:Y:S01]  /*3450*/  @!P2 IMAD.IADD R3, R3, 0x1, -R8.reuse ;  /* 0x000000010303a824 */ /* 0x100fe200078e0a08 */
[----:B------:R-:W-:Y:S01]  /*3460*/  ISETP.GT.U32.AND P0, PT, R8, R5, PT ;  /* 0x000000050800720c */ /* 0x000fe20003f04070 */
[----:B------:R-:W-:Y:S02]  /*3470*/  VIADD R15, R0, 0x31 ;  /* 0x00000031000f7836 */ /* 0x000fe40000000000 */
[----:B------:R-:W-:Y:S01]  /*3480*/  @!P3 IMAD.MOV R19, RZ, RZ, -R19 ;  /* 0x000000ffff13b224 */ /* 0x000fe200078e0a13 */
[C---:B------:R-:W-:Y:S01]  /*3490*/  ISETP.GT.U32.AND P3, PT, R8.reuse, R7, PT ;  /* 0x000000070800720c */ /* 0x040fe20003f64070 */
[----:B------:R-:W-:Y:S01]  /*34a0*/  @!P1 IMAD.IADD R13, R13, 0x1, -R8 ;  /* 0x000000010d0d9824 */ /* 0x000fe200078e0a08 */
[----:B------:R-:W-:Y:S01]  /*34b0*/  ISETP.GT.U32.AND P2, PT, R8, R3, PT ;  /* 0x000000030800720c */ /* 0x000fe20003f44070 */
[C---:B------:R-:W-:Y:S01]  /*34c0*/  VIADD R16, R0.reuse, 0x33 ;  /* 0x0000003300107836 */ /* 0x040fe20000000000 */
[----:B------:R-:W-:Y:S01]  /*34d0*/  IABS R6, R15 ;  /* 0x0000000f00067213 */ /* 0x000fe20000000000 */
[----:B------:R-:W-:Y:S01]  /*34e0*/  VIADD R14, R0, 0x32 ;  /* 0x00000032000e7836 */ /* 0x000fe20000000000 */
[----:B------:R-:W-:Y:S01]  /*34f0*/  ISETP.GT.U32.AND P1, PT, R8, R13, PT ;  /* 0x0000000d0800720c */ /* 0x000fe20003f24070 */
[----:B------:R0:W-:Y:S01]  /*3500*/  STL [R1+0x18c], R19 ;  /* 0x00018c1301007387 */ /* 0x0001e20000100800 */
[----:B------:R-:W-:Y:S01]  /*3510*/  IABS R12, R16 ;  /* 0x00000010000c7213 */ /* 0x000fe20000000000 */
[----:B------:R-:W-:Y:S01]  /*3520*/  IMAD.HI.U32 R4, R9, R6, RZ ;  /* 0x0000000609047227 */ /* 0x000fe200078e00ff */
[----:B------:R-:W-:-:S03]  /*3530*/  IABS R10, R14 ;  /* 0x0000000e000a7213 */ /* 0x000fc60000000000 */
[----:B------:R-:W-:Y:S02]  /*3540*/  IMAD.MOV R11, RZ, RZ, -R4 ;  /* 0x000000ffff0b7224 */ /* 0x000fe400078e0a04 */
[--C-:B------:R-:W-:Y:S02]  /*3550*/  @!P3 IMAD.IADD R7, R7, 0x1, -R8.reuse ;  /* 0x000000010707b824 */ /* 0x100fe400078e0a08 */
[----:B------:R-:W-:Y:S01]  /*3560*/  @!P2 IMAD.IADD R3, R3, 0x1, -R8 ;  /* 0x000000010303a824 */ /* 0x000fe200078e0a08 */
[----:B------:R-:W-:Y:S01]  /*3570*/  ISETP.GE.AND P2, PT, R18, RZ, PT ;  /* 0x000000ff1200720c */ /* 0x000fe20003f46270 */
[C---:B------:R-:W-:Y:S01]  /*3580*/  IMAD R11, R8.reuse, R11, R6 ;  /* 0x0000000b080b7224 */ /* 0x040fe200078e0206 */
[C---:B------:R-:W-:Y:S01]  /*3590*/  ISETP.GT.U32.AND P3, PT, R8.reuse, R7, PT ;  /* 0x000000070800720c */ /* 0x040fe20003f64070 */
[----:B------:R-:W-:Y:S02]  /*35a0*/  IMAD.MOV.U32 R6, RZ, RZ, R12 ;  /* 0x000000ffff067224 */ /* 0x000fe400078e000c */
[----:B------:R-:W-:Y:S01]  /*35b0*/  @!P1 IMAD.IADD R13, R13, 0x1, -R8 ;  /* 0x000000010d0d9824 */ /* 0x000fe200078e0a08 */
[----:B------:R-:W-:Y:S01]  /*35c0*/  ISETP.GT.U32.AND P1, PT, R8, R11, PT ;  /* 0x0000000b0800720c */ /* 0x000fe20003f24070 */
[----:B------:R-:W-:-:S04]  /*35d0*/  IMAD.HI.U32 R4, R9, R10, RZ ;  /* 0x0000000a09047227 */ /* 0x000fc800078e00ff */
[----:B0-----:R-:W-:Y:S02]  /*35e0*/  IMAD.MOV.U32 R19, RZ, RZ, R3 ;  /* 0x000000ffff137224 */ /* 0x001fe400078e0003 */
[----:B------:R-:W-:Y:S02]  /*35f0*/  @!P0 IMAD.IADD R5, R5, 0x1, -R8 ;  /* 0x0000000105058824 */ /* 0x000fe400078e0a08 */
[----:B------:R-:W-:-:S03]  /*3600*/  IMAD.HI.U32 R3, R9, R6, RZ ;  /* 0x0000000609037227 */ /* 0x000fc600078e00ff */
[C---:B------:R-:W-:Y:S01]  /*3610*/  ISETP.GT.U32.AND P0, PT, R8.reuse, R5, PT ;  /* 0x000000050800720c */ /* 0x040fe20003f04070 */
[----:B------:R-:W-:Y:S02]  /*3620*/  IMAD.MOV.U32 R17, RZ, RZ, R13 ;  /* 0x000000ffff117224 */ /* 0x000fe400078e000d */
[----:B------:R-:W-:Y:S02]  /*3630*/  IMAD.MOV R13, RZ, RZ, -R4 ;  /* 0x000000ffff0d7224 */ /* 0x000fe400078e0a04 */
[----:B------:R-:W-:Y:S01]  /*3640*/  @!P6 IMAD.MOV R19, RZ, RZ, -R19 ;  /* 0x000000ffff13e224 */ /* 0x000fe200078e0a13 */
[----:B------:R-:W-:Y:S01]  /*3650*/  ISETP.GE.AND P6, PT, R15, RZ, PT ;  /* 0x000000ff0f00720c */ /* 0x000fe20003fc6270 */
[----:B------:R-:W-:Y:S02]  /*3660*/  IMAD.MOV R15, RZ, RZ, -R3 ;  /* 0x000000ffff0f7224 */ /* 0x000fe400078e0a03 */
[----:B------:R-:W-:Y:S01]  /*3670*/  IMAD R3, R8, R13, R10 ;  /* 0x0000000d08037224 */ /* 0x000fe200078e020a */
[----:B------:R-:W-:Y:S01]  /*3680*/  STL [R1+0x2b8], R19 ;  /* 0x0002b81301007387 */ /* 0x000fe20000100800 */
[----:B------:R-:W-:-:S02]  /*3690*/  @!P3 IMAD.IADD R7, R7, 0x1, -R8 ;  /* 0x000000010707b824 */ /* 0x000fc400078e0a08 */
[----:B------:R-:W-:Y:S01]  /*36a0*/  @!P5 IMAD.MOV R17, RZ, RZ, -R17 ;  /* 0x000000ffff11d224 */ /* 0x000fe200078e0a11 */
[----:B------:R-:W-:Y:S01]  /*36b0*/  ISETP.GT.U32.AND P3, PT, R8, R3, PT ;  /* 0x000000030800720c */ /* 0x000fe20003f64070 */
[--C-:B------:R-:W-:Y:S01]  /*36c0*/  @!P0 IMAD.IADD R5, R5, 0x1, -R8.reuse ;  /* 0x0000000105058824 */ /* 0x100fe200078e0a08 */
[----:B------:R-:W-:Y:S01]  /*36d0*/  ISETP.GE.AND P0, PT, R16, RZ, PT ;  /* 0x000000ff1000720c */ /* 0x000fe20003f06270 */
[----:B------:R-:W-:Y:S01]  /*36e0*/  @!P1 IMAD.IADD R11, R11, 0x1, -R8 ;  /* 0x000000010b0b9824 */ /* 0x000fe200078e0a08 */
[----:B------:R0:W-:Y:S01]  /*36f0*/  STL [R1+0x2bc], R17 ;  /* 0x0002bc1101007387 */ /* 0x0001e20000100800 */
[----:B------:R-:W-:Y:S01]  /*3700*/  VIADD R4, R0, 0x34 ;  /* 0x0000003400047836 */ /* 0x000fe20000000000 */
[----:B------:R-:W-:Y:S01]  /*3710*/  ISETP.GE.AND P5, PT, R14, RZ, PT ;  /* 0x000000ff0e00720c */ /* 0x000fe20003fa6270 */
[C---:B------:R-:W-:Y:S01]  /*3720*/  IMAD R13, R8.reuse, R15, R6 ;  /* 0x0000000f080d7224 */ /* 0x040fe200078e0206 */
[----:B------:R-:W-:Y:S01]  /*3730*/  ISETP.GT.U32.AND P1, PT, R8, R11, PT ;  /* 0x0000000b0800720c */ /* 0x000fe20003f24070 */
[----:B------:R-:W-:Y:S01]  /*3740*/  IMAD.MOV.U32 R12, RZ, RZ, R7 ;  /* 0x000000ffff0c7224 */ /* 0x000fe200078e0007 */
[----:B------:R-:W-:Y:S01]  /*3750*/  IABS R6, R4 ;  /* 0x0000000400067213 */ /* 0x000fe20000000000 */
[----:B------:R-:W-:-:S02]  /*3760*/  VIADD R16, R0, 0x36 ;  /* 0x0000003600107836 */ /* 0x000fc40000000000 */
[----:B------:R-:W-:Y:S02]  /*3770*/  @!P3 IMAD.IADD R3, R3, 0x1, -R8 ;  /* 0x000000010303b824 */ /* 0x000fe400078e0a08 */
[----:B0-----:R-:W-:Y:S02]  /*3780*/  IMAD.MOV.U32 R17, RZ, RZ, R5 ;  /* 0x000000ffff117224 */ /* 0x001fe400078e0005 */
[----:B------:R-:W-:Y:S01]  /*3790*/  VIADD R5, R0, 0x35 ;  /* 0x0000003500057836 */ /* 0x000fe20000000000 */
[----:B------:R-:W-:Y:S01]  /*37a0*/  ISETP.GT.U32.AND P3, PT, R8, R3, PT ;  /* 0x000000030800720c */ /* 0x000fe20003f64070 */
[----:B------:R-:W-:Y:S01]  /*37b0*/  @!P4 IMAD.MOV R17, RZ, RZ, -R17 ;  /* 0x000000ffff11c224 */ /* 0x000fe200078e0a11 */
[----:B------:R-:W-:Y:S01]  /*37c0*/  ISETP.GE.AND P4, PT, R4, RZ, PT ;  /* 0x000000ff0400720c */ /* 0x000fe20003f86270 */
[----:B------:R-:W-:Y:S01]  /*37d0*/  IMAD.HI.U32 R4, R9, R6, RZ ;  /* 0x0000000609047227 */ /* 0x000fe200078e00ff */
[----:B------:R-:W-:Y:S02]  /*37e0*/  IABS R10, R5 ;  /* 0x00000005000a7213 */ /* 0x000fe40000000000 */
[----:B------:R-:W-:Y:S01]  /*37f0*/  STL [R1+0x2c0], R17 ;  /* 0x0002c01101007387 */ /* 0x000fe20000100800 */
[----:B------:R-:W-:Y:S01]  /*3800*/  @!P2 IMAD.MOV R12, RZ, RZ, -R12 ;  /* 0x000000ffff0ca224 */ /* 0x000fe200078e0a0c */
[----:B------:R-:W-:Y:S01]  /*3810*/  ISETP.GE.AND P2, PT, R5, RZ, PT ;  /* 0x000000ff0500720c */ /* 0x000fe20003f46270 */
[----:B------:R-:W-:-:S03]  /*3820*/  IMAD.HI.U32 R5, R9, R10, RZ ;  /* 0x0000000a09057227 */ /* 0x000fc600078e00ff */
[----:B------:R0:W-:Y:S01]  /*3830*/  STL [R1+0x188], R12 ;  /* 0x0001880c01007387 */ /* 0x0001e20000100800 */
[----:B------:R-:W-:Y:S02]  /*3840*/  IMAD.MOV R7, RZ, RZ, -R4 ;  /* 0x000000ffff077224 */ /* 0x000fe400078e0a04 */
[----:B------:R-:W-:Y:S02]  /*3850*/  IMAD.MOV R15, RZ, RZ, -R5 ;  /* 0x000000ffff0f7224 */ /* 0x000fe400078e0a05 */
[----:B------:R-:W-:Y:S01]  /*3860*/  @!P1 IMAD.IADD R11, R11, 0x1, -R8 ;  /* 0x000000010b0b9824 */ /* 0x000fe200078e0a08 */
[C---:B------:R-:W-:Y:S01]  /*3870*/  ISETP.GT.U32.AND P1, PT, R8.reuse, R13, PT ;  /* 0x0000000d0800720c */ /* 0x040fe20003f24070 */
[C---:B------:R-:W-:Y:S02]  /*3880*/  IMAD R5, R8.reuse, R7, R6 ;  /* 0x0000000708057224 */ /* 0x040fe400078e0206 */
[C---:B------:R-:W-:Y:S01]  /*3890*/  IMAD R7, R8.reuse, R15, R10 ;  /* 0x0000000f08077224 */ /* 0x040fe200078e020a */
[----:B0-----:R-:W-:Y:S01]  /*38a0*/  IABS R12, R16 ;  /* 0x00000010000c7213 */ /* 0x001fe20000000000 */
[----:B------:R-:W-:Y:S01]  /*38b0*/  @!P3 IMAD.IADD R3, R3, 0x1, -R8 ;  /* 0x000000010303b824 */ /* 0x000fe200078e0a08 */
[----:B------:R-:W-:Y:S01]  /*38c0*/  ISETP.GT.U32.AND P3, PT, R8, R5, PT ;  /* 0x000000050800720c */ /* 0x000fe20003f64070 */
[----:B------:R-:W-:-:S02]  /*38d0*/  IMAD.MOV.U32 R19, RZ, RZ, R11 ;  /* 0x000000ffff137224 */ /* 0x000fc400078e000b */
[----:B------:R-:W-:Y:S02]  /*38e0*/  VIADD R17, R0, 0x37 ;  /* 0x0000003700117836 */ /* 0x000fe40000000000 */
[----:B------:R-:W-:Y:S01]  /*38f0*/  @!P6 IMAD.MOV R19, RZ, RZ, -R19 ;  /* 0x000000ffff13e224 */ /* 0x000fe200078e0a13 */
[C---:B------:R-:W-:Y:S01]  /*3900*/  ISETP.GT.U32.AND P6, PT, R8.reuse, R7, PT ;  /* 0x000000070800720c */ /* 0x040fe20003fc4070 */
[----:B------:R-:W-:Y:S01]  /*3910*/  @!P1 IMAD.IADD R13, R13, 0x1, -R8 ;  /* 0x000000010d0d9824 */ /* 0x000fe200078e0a08 */
[----:B------:R-:W-:Y:S01]  /*3920*/  IABS R14, R17 ;  /* 0x00000011000e7213 */ /* 0x000fe20000000000 */
[C---:B------:R-:W-:Y:S01]  /*3930*/  IMAD.HI.U32 R4, R9.reuse, R12, RZ ;  /* 0x0000000c09047227 */ /* 0x040fe200078e00ff */
[----:B------:R-:W-:Y:S02]  /*3940*/  STL [R1+0x184], R19 ;  /* 0x0001841301007387 */ /* 0x000fe40000100800 */
[----:B------:R-:W-:Y:S01]  /*3950*/  ISETP.GT.U32.AND P1, PT, R8, R13, PT ;  /* 0x0000000d0800720c */ /* 0x000fe20003f24070 */
[----:B------:R-:W-:-:S04]  /*3960*/  IMAD.HI.U32 R6, R9, R14, RZ ;  /* 0x0000000e09067227 */ /* 0x000fc800078e00ff */
[----:B------:R-:W-:Y:S02]  /*3970*/  @!P3 IMAD.IADD R5, R5, 0x1, -R8 ;  /* 0x000000010505b824 */ /* 0x000fe400078e0a08 */
[----:B------:R-:W-:Y:S02]  /*3980*/  IMAD.MOV R11, RZ, RZ, -R4 ;  /* 0x000000ffff0b7224 */ /* 0x000fe400078e0a04 */
[----:B------:R-:W-:Y:S01]  /*3990*/  IMAD.MOV R15, RZ, RZ, -R6 ;  /* 0x000000ffff0f7224 */ /* 0x000fe200078e0a06 */
[C---:B------:R-:W-:Y:S01]  /*39a0*/  ISETP.GT.U32.AND P3, PT, R8.reuse, R5, PT ;  /* 0x000000050800720c */ /* 0x040fe20003f64070 */
[----:B------:R-:W-:Y:S02]  /*39b0*/  @!P6 IMAD.IADD R7, R7, 0x1, -R8 ;  /* 0x000000010707e824 */ /* 0x000fe400078e0a08 */
[----:B------:R-:W-:Y:S02]  /*39c0*/  IMAD.MOV.U32 R18, RZ, RZ, R3 ;  /* 0x000000ffff127224 */ /* 0x000fe400078e0003 */
[C---:B------:R-:W-:Y:S01]  /*39d0*/  IMAD R3, R8.reuse, R11, R12 ;  /* 0x0000000b08037224 */ /* 0x040fe200078e020c */
[C---:B------:R-:W-:Y:S01]  /*39e0*/  ISETP.GT.U32.AND P6, PT, R8.reuse, R7, PT ;  /* 0x000000070800720c */ /* 0x040fe20003fc4070 */
[----:B------:R-:W-:-:S02]  /*39f0*/  IMAD R11, R8, R15, R14 ;  /* 0x0000000f080b7224 */ /* 0x000fc400078e020e */
[----:B------:R-:W-:Y:S02]  /*3a00*/  VIADD R14, R0, 0x38 ;  /* 0x00000038000e7836 */ /* 0x000fe40000000000 */
[----:B------:R-:W-:Y:S01]  /*3a10*/  @!P5 IMAD.MOV R18, RZ, RZ, -R18 ;  /* 0x000000ffff12d224 */ /* 0x000fe200078e0a12 */
[----:B------:R-:W-:Y:S01]  /*3a20*/  ISETP.GE.AND P5, PT, R16, RZ, PT ;  /* 0x000000ff1000720c */ /* 0x000fe20003fa6270 */
[----:B------:R-:W-:Y:S01]  /*3a30*/  VIADD R16, R0, 0x39 ;  /* 0x0000003900107836 */ /* 0x000fe20000000000 */
[----:B------:R-:W-:Y:S01]  /*3a40*/  IABS R15, R14 ;  /* 0x0000000e000f7213 */ /* 0x000fe20000000000 */
[--C-:B------:R-:W-:Y:S01]  /*3a50*/  @!P1 IMAD.IADD R13, R13, 0x1, -R8.reuse ;  /* 0x000000010d0d9824 */ /* 0x100fe200078e0a08 */
[----:B------:R-:W-:Y:S01]  /*3a60*/  ISETP.GE.AND P1, PT, R17, RZ, PT ;  /* 0x000000ff1100720c */ /* 0x000fe20003f26270 */
[--C-:B------:R-:W-:Y:S01]  /*3a70*/  @!P3 IMAD.IADD R5, R5, 0x1, -R8.reuse ;  /* 0x000000010505b824 */ /* 0x100fe200078e0a08 */
[----:B------:R-:W-:Y:S01]  /*3a80*/  IABS R17, R16 ;  /* 0x0000001000117213 */ /* 0x000fe20000000000 */
[----:B------:R-:W-:Y:S01]  /*3a90*/  IMAD.HI.U32 R4, R9, R15, RZ ;  /* 0x0000000f09047227 */ /* 0x000fe200078e00ff */
[C---:B------:R-:W-:Y:S01]  /*3aa0*/  ISETP.GT.U32.AND P3, PT, R8.reuse, R3, PT ;  /* 0x000000030800720c */ /* 0x040fe20003f64070 */
[----:B------:R0:W-:Y:S02]  /*3ab0*/  STL [R1+0x180], R18 ;  /* 0x0001801201007387 */ /* 0x0001e40000100800 */
[----:B------:R-:W-:Y:S01]  /*3ac0*/  @!P6 IMAD.IADD R7, R7, 0x1, -R8 ;  /* 0x000000010707e824 */ /* 0x000fe200078e0a08 */
[----:B------:R-:W-:Y:S01]  /*3ad0*/  ISETP.GT.U32.AND P6, PT, R8, R11, PT ;  /* 0x0000000b0800720c */ /* 0x000fe20003fc4070 */
[----:B------:R-:W-:-:S02]  /*3ae0*/  IMAD.MOV R10, RZ, RZ, -R4 ;  /* 0x000000ffff0a7224 */ /* 0x000fc400078e0a04 */
[----:B------:R-:W-:-:S04]  /*3af0*/  IMAD.HI.U32 R4, R9, R17, RZ ;  /* 0x0000001109047227 */ /* 0x000fc800078e00ff */
[C---:B------:R-:W-:Y:S02]  /*3b00*/  IMAD R15, R8.reuse, R10, R15 ;  /* 0x0000000a080f7224 */ /* 0x040fe400078e020f */
[----:B------:R-:W-:Y:S02]  /*3b10*/  IMAD.MOV R12, RZ, RZ, -R4 ;  /* 0x000000ffff0c7224 */ /* 0x000fe400078e0a04 */
[----:B------:R-:W-:Y:S01]  /*3b20*/  @!P3 IMAD.IADD R3, R3, 0x1, -R8 ;  /* 0x000000010303b824 */ /* 0x000fe200078e0a08 */
[C---:B------:R-:W-:Y:S01]  /*3b30*/  ISETP.GT.U32.AND P3, PT, R8.reuse, R15, PT ;  /* 0x0000000f0800720c */ /* 0x040fe20003f64070 */
[----:B------:R-:W-:Y:S02]  /*3b40*/  IMAD R17, R8, R12, R17 ;  /* 0x0000000c08117224 */ /* 0x000fe400078e0211 */
[----:B------:R-:W-:-:S04]  /*3b50*/  IMAD.HI.U32 R4, R9, R23, RZ ;  /* 0x0000001709047227 */ /* 0x000fc800078e00ff */
[----:B------:R-:W-:Y:S01]  /*3b60*/  @!P6 IMAD.IADD R11, R11, 0x1, -R8 ;  /* 0x000000010b0be824 */ /* 0x000fe200078e0a08 */
[----:B------:R-:W-:Y:S01]  /*3b70*/  ISETP.GT.U32.AND P6, PT, R8, R17, PT ;  /* 0x000000110800720c */ /* 0x000fe20003fc4070 */
[C---:B0-----:R-:W-:Y:S02]  /*3b80*/  VIADD R18, R0.reuse, 0x3a ;  /* 0x0000003a00127836 */ /* 0x041fe40000000000 */
[----:B------:R-:W-:Y:S02]  /*3b90*/  IMAD.MOV R4, RZ, RZ, -R4 ;  /* 0x000000ffff047224 */ /* 0x000fe400078e0a04 */
[----:B------:R-:W-:Y:S01]  /*3ba0*/  VIADD R20, R0, 0x3b ;  /* 0x0000003b00147836 */ /* 0x000fe20000000000 */
[----:B------:R-:W-:Y:S01]  /*3bb0*/  IABS R19, R18 ;  /* 0x0000001200137213 */ /* 0x000fe20000000000 */
[----:B------:R-:W-:Y:S02]  /*3bc0*/  IMAD R23, R8, R4, R23 ;  /* 0x0000000408177224 */ /* 0x000fe400078e0217 */
[----:B------:R-:W-:Y:S01]  /*3bd0*/  IMAD.MOV.U32 R25, RZ, RZ, R13 ;  /* 0x000000ffff197224 */ /* 0x000fe200078e000d */
[----:B------:R-:W-:Y:S01]  /*3be0*/  IABS R21, R20 ;  /* 0x0000001400157213 */ /* 0x000fe20000000000 */
[----:B------:R-:W-:-:S02]  /*3bf0*/  IMAD.MOV.U32 R4, RZ, RZ, R5 ;  /* 0x000000ffff047224 */ /* 0x000fc400078e0005 */
[----:B------:R-:W-:Y:S01]  /*3c00*/  @!P3 IMAD.IADD R15, R15, 0x1, -R8 ;  /* 0x000000010f0fb824 */ /* 0x000fe200078e0a08 */
[----:B------:R-:W-:Y:S01]  /*3c10*/  ISETP.GT.U32.AND P3, PT, R8, R3, PT ;  /* 0x000000030800720c */ /* 0x000fe20003f64070 */
[----:B------:R-:W-:-:S04]  /*3c20*/  IMAD.HI.U32 R6, R9, R19, RZ ;  /* 0x0000001309067227 */ /* 0x000fc800078e00ff */
[----:B------:R-:W-:Y:S01]  /*3c30*/  @!P0 IMAD.MOV R25, RZ, RZ, -R25 ;  /* 0x000000ffff198224 */ /* 0x000fe200078e0a19 */
[C---:B------:R-:W-:Y:S01]  /*3c40*/  ISETP.GT.U32.AND P0, PT, R8.reuse, R11, PT ;  /* 0x0000000b0800720c */ /* 0x040fe20003f04070 */
[----:B------:R-:W-:Y:S02]  /*3c50*/  @!P4 IMAD.MOV R4, RZ, RZ, -R4 ;  /* 0x000000ffff04c224 */ /* 0x000fe400078e0a04 */
[----:B------:R-:W-:Y:S01]  /*3c60*/  @!P6 IMAD.IADD R17, R17, 0x1, -R8 ;  /* 0x000000011111e824 */ /* 0x000fe200078e0a08 */
[C---:B------:R-:W-:Y:S01]  /*3c70*/  ISETP.GT.U32.AND P6, PT, R8.reuse, R15, PT ;  /* 0x0000000f0800720c */ /* 0x040fe20003fc4070 */
[----:B------:R-:W-:Y:S01]  /*3c80*/  IMAD.MOV R6, RZ, RZ, -R6 ;  /* 0x000000ffff067224 */ /* 0x000fe200078e0a06 */
[----:B------:R-:W-:Y:S01]  /*3c90*/  STL [R1+0x17c], R25 ;  /* 0x00017c1901007387 */ /* 0x000fe20000100800 */
[----:B------:R-:W-:Y:S01]  /*3ca0*/  IMAD.HI.U32 R10, R9, R21, RZ ;  /* 0x00000015090a7227 */ /* 0x000fe200078e00ff */
[C---:B------:R-:W-:Y:S02]  /*3cb0*/  ISETP.GT.U32.AND P4, PT, R8.reuse, R17, PT ;  /* 0x000000110800720c */ /* 0x040fe40003f84070 */
[----:B------:R0:W-:Y:S01]  /*3cc0*/  STL [R1+0x178], R4 ;  /* 0x0001780401007387 */ /* 0x0001e20000100800 */
[----:B------:R-:W-:-:S02]  /*3cd0*/  IMAD R19, R8, R6, R19 ;  /* 0x0000000608137224 */ /* 0x000fc400078e0213 */
[----:B------:R-:W-:Y:S02]  /*3ce0*/  IMAD.MOV R10, RZ, RZ, -R10 ;  /* 0x000000ffff0a7224 */ /* 0x000fe400078e0a0a */
[----:B------:R-:W-:Y:S02]  /*3cf0*/  VIADD R12, R0, 0x3e ;  /* 0x0000003e000c7836 */ /* 0x000fe40000000000 */
[C---:B------:R-:W-:Y:S01]  /*3d00*/  IMAD R21, R8.reuse, R10, R21 ;  /* 0x0000000a08157224 */ /* 0x040fe200078e0215 */
[----:B------:R-:W-:Y:S01]  /*3d10*/  IABS R10, R24 ;  /* 0x00000018000a7213 */ /* 0x000fe20000000000 */
[--C-:B------:R-:W-:Y:S01]  /*3d20*/  @!P6 IMAD.IADD R15, R15, 0x1, -R8.reuse ;  /* 0x000000010f0fe824 */ /* 0x100fe200078e0a08 */
[----:B------:R-:W-:Y:S01]  /*3d30*/  IABS R6, R12 ;  /* 0x0000000c00067213 */ /* 0x000fe20000000000 */
[----:B0-----:R-:W-:Y:S01]  /*3d40*/  IMAD.MOV.U32 R4, RZ, RZ, R7 ;  /* 0x000000ffff047224 */ /* 0x001fe200078e0007 */
[C---:B------:R-:W-:Y:S01]  /*3d50*/  ISETP.GT.U32.AND P6, PT, R8.reuse, R23, PT ;  /* 0x000000170800720c */ /* 0x040fe20003fc4070 */
[----:B------:R-:W-:Y:S01]  /*3d60*/  @!P3 IMAD.IADD R3, R3, 0x1, -R8 ;  /* 0x000000010303b824 */ /* 0x000fe200078e0a08 */
[C---:B------:R-:W-:Y:S01]  /*3d70*/  ISETP.GT.U32.AND P3, PT, R8.reuse, R21, PT ;  /* 0x000000150800720c */ /* 0x040fe20003f64070 */
[----:B------:R-:W-:Y:S01]  /*3d80*/  @!P2 IMAD.MOV R4, RZ, RZ, -R4 ;  /* 0x000000ffff04a224 */ /* 0x000fe200078e0a04 */
[----:B------:R-:W-:Y:S01]  /*3d90*/  ISETP.GT.U32.AND P2, PT, R8, R19, PT ;  /* 0x000000130800720c */ /* 0x000fe20003f44070 */
[--C-:B------:R-:W-:Y:S01]  /*3da0*/  @!P0 IMAD.IADD R11, R11, 0x1, -R8.reuse ;  /* 0x000000010b0b8824 */ /* 0x100fe200078e0a08 */
[----:B------:R-:W-:Y:S01]  /*3db0*/  ISETP.GE.AND P0, PT, R14, RZ, PT ;  /* 0x000000ff0e00720c */ /* 0x000fe20003f06270 */
[----:B------:R-:W-:Y:S01]  /*3dc0*/  IMAD.HI.U32 R5, R9, R10, RZ ;  /* 0x0000000a09057227 */ /* 0x000fe200078e00ff */
[----:B------:R0:W-:Y:S03]  /*3dd0*/  STL [R1+0x2c4], R4 ;  /* 0x0002c40401007387 */ /* 0x0001e60000100800 */
[----:B------:R-:W-:Y:S01]  /*3de0*/  @!P4 IMAD.IADD R17, R17, 0x1, -R8 ;  /* 0x000000011111c824 */ /* 0x000fe200078e0a08 */
[----:B------:R-:W-:Y:S01]  /*3df0*/  ISETP.GE.AND P4, PT, R16, RZ, PT ;  /* 0x000000ff1000720c */ /* 0x000fe20003f86270 */
[----:B------:R-:W-:-:S02]  /*3e00*/  IMAD.MOV.U32 R26, RZ, RZ, R3 ;  /* 0x000000ffff1a7224 */ /* 0x000fc400078e0003 */
[----:B------:R-:W-:Y:S02]  /*3e10*/  IMAD.MOV R13, RZ, RZ, -R5 ;  /* 0x000000ffff0d7224 */ /* 0x000fe400078e0a05 */
[----:B------:R-:W-:Y:S01]  /*3e20*/  @!P2 IMAD.IADD R19, R19, 0x1, -R8 ;  /* 0x000000011313a824 */ /* 0x000fe200078e0a08 */
[----:B------:R-:W-:Y:S01]  /*3e30*/  ISETP.GE.AND P2, PT, R18, RZ, PT ;  /* 0x000000ff1200720c */ /* 0x000fe20003f46270 */
[----:B0-----:R-:W-:-:S04]  /*3e40*/  IMAD.HI.U32 R4, R9, R6, RZ ;  /* 0x0000000609047227 */ /* 0x001fc800078e00ff */
[----:B------:R-:W-:Y:S02]  /*3e50*/  IMAD.MOV R7, RZ, RZ, -R4 ;  /* 0x000000ffff077224 */ /* 0x000fe400078e0a04 */
[----:B------:R-:W-:Y:S02]  /*3e60*/  IMAD.MOV.U32 R25, RZ, RZ, R11 ;  /* 0x000000ffff197224 */ /* 0x000fe400078e000b */
[C---:B------:R-:W-:Y:S02]  /*3e70*/  IMAD R5, R8.reuse, R7, R6 ;  /* 0x0000000708057224 */ /* 0x040fe400078e0206 */
[----:B------:R-:W-:Y:S01]  /*3e80*/  @!P5 IMAD.MOV R26, RZ, RZ, -R26 ;  /* 0x000000ffff1ad224 */ /* 0x000fe200078e0a1a */
[----:B------:R-:W-:Y:S01]  /*3e90*/  ISETP.GT.U32.AND P5, PT, R8, R19, PT ;  /* 0x000000130800720c */ /* 0x000fe20003fa4070 */
[----:B------:R-:W-:Y:S02]  /*3ea0*/  IMAD.MOV.U32 R6, RZ, RZ, R15 ;  /* 0x000000ffff067224 */ /* 0x000fe400078e000f */
[--C-:B------:R-:W-:Y:S01]  /*3eb0*/  @!P6 IMAD.IADD R23, R23, 0x1, -R8.reuse ;  /* 0x000000011717e824 */ /* 0x100fe200078e0a08 */
[----:B------:R-:W-:Y:S01]  /*3ec0*/  STL [R1+0x2c8], R26 ;  /* 0x0002c81a01007387 */ /* 0x000fe20000100800 */
[----:B------:R-:W-:Y:S01]  /*3ed0*/  @!P3 IMAD.IADD R21, R21, 0x1, -R8 ;  /* 0x000000011515b824 */ /* 0x000fe200078e0a08 */
[----:B------:R-:W-:Y:S01]  /*3ee0*/  ISETP.GE.AND P3, PT, R20, RZ, PT ;  /* 0x000000ff1400720c */ /* 0x000fe20003f66270 */
[----:B------:R-:W-:Y:S01]  /*3ef0*/  @!P1 IMAD.MOV R25, RZ, RZ, -R25 ;  /* 0x000000ffff199224 */ /* 0x000fe200078e0a19 */
[C---:B------:R-:W-:Y:S01]  /*3f00*/  ISETP.GT.U32.AND P6, PT, R8.reuse, R23, PT ;  /* 0x000000170800720c */ /* 0x040fe20003fc4070 */
[----:B------:R-:W-:Y:S01]  /*3f10*/  @!P0 IMAD.MOV R6, RZ, RZ, -R6 ;  /* 0x000000ffff068224 */ /* 0x000fe200078e0a06 */
[----:B------:R-:W-:Y:S01]  /*3f20*/  ISETP.GT.U32.AND P1, PT, R8, R21, PT ;  /* 0x000000150800720c */ /* 0x000fe20003f24070 */
[----:B------:R-:W-:Y:S01]  /*3f30*/  VIADD R4, R0, 0x40 ;  /* 0x0000004000047836 */ /* 0x000fe20000000000 */
[----:B------:R-:W-:Y:S01]  /*3f40*/  STL [R1+0x2cc], R25 ;  /* 0x0002cc1901007387 */ /* 0x000fe20000100800 */
[----:B------:R-:W-:Y:S01]  /*3f50*/  IMAD.MOV.U32 R3, RZ, RZ, R17 ;  /* 0x000000ffff037224 */ /* 0x000fe200078e0011 */
[C---:B------:R-:W-:Y:S01]  /*3f60*/  ISETP.GT.U32.AND P0, PT, R8.reuse, R5, PT ;  /* 0x000000050800720c */ /* 0x040fe20003f04070 */
[----:B------:R-:W-:Y:S01]  /*3f70*/  IMAD R7, R8, R13, R10 ;  /* 0x0000000d08077224 */ /* 0x000fe200078e020a */
[----:B------:R0:W-:Y:S01]  /*3f80*/  STL [R1+0x174], R6 ;  /* 0x0001740601007387 */ /* 0x0001e20000100800 */
[----:B------:R-:W-:Y:S01]  /*3f90*/  @!P4 IMAD.MOV R3, RZ, RZ, -R3 ;  /* 0x000000ffff03c224 */ /* 0x000fe200078e0a03 */
[----:B------:R-:W-:Y:S01]  /*3fa0*/  ISETP.GE.AND P4, PT, R22, RZ, PT ;  /* 0x000000ff1600720c */ /* 0x000fe20003f86270 */
[--C-:B------:R-:W-:Y:S01]  /*3fb0*/  @!P5 IMAD.IADD R19, R19, 0x1, -R8.reuse ;  /* 0x000000011313d824 */ /* 0x100fe200078e0a08 */
[----:B------:R-:W-:Y:S01]  /*3fc0*/  ISETP.GT.U32.AND P5, PT, R8, R7, PT ;  /* 0x000000070800720c */ /* 0x000fe20003fa4070 */
[----:B------:R-:W-:Y:S01]  /*3fd0*/  VIADD R10, R0, 0x41 ;  /* 0x00000041000a7836 */ /* 0x000fe20000000000 */
[----:B------:R1:W-:Y:S01]  /*3fe0*/  STL [R1+0x170], R3 ;  /* 0x0001700301007387 */ /* 0x0003e20000100800 */
[--C-:B------:R-:W-:Y:S01]  /*3ff0*/  @!P6 IMAD.IADD R23, R23, 0x1, -R8.reuse ;  /* 0x000000011717e824 */ /* 0x100fe200078e0a08 */
[----:B------:R-:W-:Y:S01]  /*4000*/  ISETP.GE.AND P6, PT, R24, RZ, PT ;  /* 0x000000ff1800720c */ /* 0x000fe20003fc6270 */
[--C-:B------:R-:W-:Y:S01]  /*4010*/  @!P1 IMAD.IADD R21, R21, 0x1, -R8.reuse ;  /* 0x0000000115159824 */ /* 0x100fe200078e0a08 */
[----:B0-----:R-:W-:Y:S01]  /*4020*/  IABS R6, R4 ;  /* 0x0000000400067213 */ /* 0x001fe20000000000 */
[----:B------:R-:W-:Y:S01]  /*4030*/  @!P0 IMAD.IADD R5, R5, 0x1, -R8 ;  /* 0x0000000105058824 */ /* 0x000fe200078e0a08 */
[----:B------:R-:W-:Y:S01]  /*4040*/  ISETP.GE.AND P1, PT, R12, RZ, PT ;  /* 0x000000ff0c00720c */ /* 0x000fe20003f26270 */
[----:B------:R-:W-:Y:S01]  /*4050*/  IMAD.MOV.U32 R14, RZ, RZ, R19 ;  /* 0x000000ffff0e7224 */ /* 0x000fe200078e0013 */
[----:B------:R-:W-:Y:S01]  /*4060*/  IABS R11, R10 ;  /* 0x0000000a000b7213 */ /* 0x000fe20000000000 */
[----:B------:R-:W-:Y:S01]  /*4070*/  IMAD.MOV.U32 R12, RZ, RZ, R23 ;  /* 0x000000ffff0c7224 */ /* 0x000fe200078e0017 */
[----:B------:R-:W-:Y:S01]  /*4080*/  ISETP.GE.AND P0, PT, R4, RZ, PT ;  /* 0x000000ff0400720c */ /* 0x000fe20003f06270 */
[----:B-1----:R-:W-:-:S04]  /*4090*/  IMAD.HI.U32 R3, R9, R6, RZ ;  /* 0x0000000609037227 */ /* 0x002fc800078e00ff */
[----:B------:R-:W-:Y:S02]  /*40a0*/  IMAD.MOV R3, RZ, RZ, -R3 ;  /* 0x000000ffff037224 */ /* 0x000fe400078e0a03 */
[----:B------:R-:W-:Y:S01]  /*40b0*/  @!P2 IMAD.MOV R14, RZ, RZ, -R14 ;  /* 0x000000ffff0ea224 */ /* 0x000fe200078e0a0e */
[C---:B------:R-:W-:Y:S01]  /*40c0*/  ISETP.GT.U32.AND P2, PT, R8.reuse, R5, PT ;  /* 0x000000050800720c */ /* 0x040fe20003f44070 */
[C---:B------:R-:W-:Y:S02]  /*40d0*/  IMAD R3, R8.reuse, R3, R6 ;  /* 0x0000000308037224 */ /* 0x040fe400078e0206 */
[----:B------:R-:W-:Y:S01]  /*40e0*/  @!P4 IMAD.MOV R12, RZ, RZ, -R12 ;  /* 0x000000ffff0cc224 */ /* 0x000fe200078e0a0c */
[----:B------:R0:W-:Y:S01]  /*40f0*/  STL [R1+0x16c], R14 ;  /* 0x00016c0e01007387 */ /* 0x0001e20000100800 */
[----:B------:R-:W-:Y:S01]  /*4100*/  IMAD.HI.U32 R4, R9, R11, RZ ;  /* 0x0000000b09047227 */ /* 0x000fe200078e00ff */
[----:B------:R-:W-:-:S03]  /*4110*/  ISETP.GT.U32.AND P4, PT, R8, R3, PT ;  /* 0x000000030800720c */ /* 0x000fc60003f84070 */
[----:B------:R-:W-:Y:S02]  /*4120*/  @!P5 IMAD.IADD R7, R7, 0x1, -R8 ;  /* 0x000000010707d824 */ /* 0x000fe400078e0a08 */
[----:B------:R-:W-:Y:S02]  /*4130*/  IMAD.MOV R4, RZ, RZ, -R4 ;  /* 0x000000ffff047224 */ /* 0x000fe400078e0a04 */
[----:B------:R-:W-:Y:S01]  /*4140*/  IMAD.MOV.U32 R13, RZ, RZ, R21 ;  /* 0x000000ffff0d7224 */ /* 0x000fe200078e0015 */
[C---:B------:R-:W-:Y:S01]  /*4150*/  ISETP.GT.U32.AND P5, PT, R8.reuse, R7, PT ;  /* 0x000000070800720c */ /* 0x040fe20003fa4070 */
[----:B------:R-:W-:Y:S02]  /*4160*/  IMAD R11, R8, R4, R11 ;  /* 0x00000004080b7224 */ /* 0x000fe400078e020b */
[----:B------:R-:W-:Y:S02]  /*4170*/  VIADD R4, R0, 0x42 ;  /* 0x0000004200047836 */ /* 0x000fe40000000000 */
[----:B------:R-:W-:Y:S01]  /*4180*/  @!P3 IMAD.MOV R13, RZ, RZ, -R13 ;  /* 0x000000ffff0db224 */ /* 0x000fe200078e0a0d */
[----:B------:R-:W-:Y:S01]  /*4190*/  ISETP.GE.AND P3, PT, R10, RZ, PT ;  /* 0x000000ff0a00720c */ /* 0x000fe20003f66270 */
[----:B------:R-:W-:Y:S01]  /*41a0*/  VIADD R6, R0, 0x43 ;  /* 0x0000004300067836 */ /* 0x000fe20000000000 */
[----:B------:R-:W-:Y:S01]  /*41b0*/  IABS R10, R4 ;  /* 0x00000004000a7213 */ /* 0x000fe20000000000 */
[--C-:B------:R-:W-:Y:S01]  /*41c0*/  @!P2 IMAD.IADD R5, R5, 0x1, -R8.reuse ;  /* 0x000000010505a824 */ /* 0x100fe200078e0a08 */
[----:B------:R1:W-:Y:S01]  /*41d0*/  STL [R1+0x168], R13 ;  /* 0x0001680d01007387 */ /* 0x0003e20000100800 */
[--C-:B------:R-:W-:Y:S01]  /*41e0*/  @!P4 IMAD.IADD R3, R3, 0x1, -R8.reuse ;  /* 0x000000010303c824 */ /* 0x100fe200078e0a08 */
[----:B------:R-:W-:Y:S01]  /*41f0*/  IABS R140, R6 ;  /* 0x00000006008c7213 */ /* 0x000fe20000000000 */
[----:B------:R-:W-:Y:S01]  /*4200*/  @!P5 IMAD.IADD R7, R7, 0x1, -R8 ;  /* 0x000000010707d824 */ /* 0x000fe200078e0a08 */
[----:B------:R-:W-:Y:S01]  /*4210*/  ISETP.GE.AND P2, PT, R4, RZ, PT ;  /* 0x000000ff0400720c */ /* 0x000fe20003f46270 */
[----:B------:R-:W-:Y:S01]  /*4220*/  IMAD.HI.U32 R4, R9, R10, RZ ;  /* 0x0000000a09047227 */ /* 0x000fe200078e00ff */
[C---:B------:R-:W-:Y:S01]  /*4230*/  ISETP.GT.U32.AND P4, PT, R8.reuse, R3, PT ;  /* 0x000000030800720c */ /* 0x040fe20003f84070 */
[----:B------:R2:W-:Y:S01]  /*4240*/  STL [R1+0x2d0], R12 ;  /* 0x0002d00c01007387 */ /* 0x0005e20000100800 */
[----:B------:R-:W-:Y:S01]  /*4250*/  ISETP.GT.U32.AND P5, PT, R8, R11, PT ;  /* 0x0000000b0800720c */ /* 0x000fe20003fa4070 */
[----:B0-----:R-:W-:-:S02]  /*4260*/  VIADD R14, R0, 0x44 ;  /* 0x00000044000e7836 */ /* 0x001fc40000000000 */
[----:B-1----:R-:W-:Y:S02]  /*4270*/  IMAD.MOV.U32 R13, RZ, RZ, R5 ;  /* 0x000000ffff0d7224 */ /* 0x002fe400078e0005 */
[----:B------:R-:W-:-:S04]  /*4280*/  IMAD.HI.U32 R5, R9, R140, RZ ;  /* 0x0000008c09057227 */ /* 0x000fc800078e00ff */
[----:B------:R-:W-:Y:S01]  /*4290*/  @!P1 IMAD.MOV R13, RZ, RZ, -R13 ;  /* 0x000000ffff0d9224 */ /* 0x000fe200078e0a0d */
[----:B--2---:R-:W-:Y:S01]  /*42a0*/  IABS R12, R14 ;  /* 0x0000000e000c7213 */ /* 0x004fe20000000000 */
[----:B------:R-:W-:Y:S01]  /*42b0*/  IMAD.MOV.U32 R15, RZ, RZ, R7 ;  /* 0x000000ffff0f7224 */ /* 0x000fe200078e0007 */
[----:B------:R-:W-:Y:S01]  /*42c0*/  ISETP.GE.AND P1, PT, R6, RZ, PT ;  /* 0x000000ff0600720c */ /* 0x000fe20003f26270 */
[----:B------:R-:W-:Y:S01]  /*42d0*/  IMAD.MOV R7, RZ, RZ, -R4 ;  /* 0x000000ffff077224 */ /* 0x000fe200078e0a04 */
[----:B------:R0:W-:Y:S01]  /*42e0*/  STL [R1+0x2d4], R13 ;  /* 0x0002d40d01007387 */ /* 0x0001e20000100800 */
[----:B------:R-:W-:Y:S02]  /*42f0*/  @!P4 IMAD.IADD R3, R3, 0x1, -R8 ;  /* 0x000000010303c824 */ /* 0x000fe400078e0a08 */
[----:B------:R-:W-:-:S04]  /*4300*/  IMAD.HI.U32 R6, R9, R12, RZ ;  /* 0x0000000c09067227 */ /* 0x000fc800078e00ff */
[----:B------:R-:W-:Y:S02]  /*4310*/  @!P5 IMAD.IADD R11, R11, 0x1, -R8 ;  /* 0x000000010b0bd824 */ /* 0x000fe400078e0a08 */
[----:B------:R-:W-:Y:S02]  /*4320*/  IMAD.MOV.U32 R17, RZ, RZ, R3 ;  /* 0x000000ffff117224 */ /* 0x000fe400078e0003 */
[----:B0-----:R-:W-:Y:S01]  /*4330*/  IMAD.MOV R13, RZ, RZ, -R5 ;  /* 0x000000ffff0d7224 */ /* 0x001fe200078e0a05 */
[C---:B------:R-:W-:Y:S01]  /*4340*/  ISETP.GT.U32.AND P5, PT, R8.reuse, R11, PT ;  /* 0x0000000b0800720c */ /* 0x040fe20003fa4070 */
[----:B------:R-:W-:Y:S02]  /*4350*/  IMAD R5, R8, R7, R10 ;  /* 0x0000000708057224 */ /* 0x000fe400078e020a */
[----:B------:R-:W-:Y:S02]  /*4360*/  IMAD.MOV R7, RZ, RZ, -R6 ;  /* 0x000000ffff077224 */ /* 0x000fe400078e0a06 */
[----:B------:R-:W-:Y:S01]  /*4370*/  VIADD R6, R0, 0x45 ;  /* 0x0000004500067836 */ /* 0x000fe20000000000 */
[C---:B------:R-:W-:Y:S01]  /*4380*/  ISETP.GT.U32.AND P4, PT, R8.reuse, R5, PT ;  /* 0x000000050800720c */ /* 0x040fe20003f84070 */
[----:B------:R-:W-:-:S02]  /*4390*/  IMAD R7, R8, R7, R12 ;  /* 0x0000000708077224 */ /* 0x000fc400078e020c */
[----:B------:R-:W-:Y:S01]  /*43a0*/  @!P0 IMAD.MOV R17, RZ, RZ, -R17 ;  /* 0x000000ffff118224 */ /* 0x000fe200078e0a11 */
[----:B------:R-:W-:Y:S01]  /*43b0*/  IABS R4, R6 ;  /* 0x0000000600047213 */ /* 0x000fe20000000000 */
[----:B------:R-:W-:Y:S01]  /*43c0*/  @!P6 IMAD.MOV R15, RZ, RZ, -R15 ;  /* 0x000000ffff0fe224 */ /* 0x000fe200078e0a0f */
[----:B------:R-:W-:Y:S01]  /*43d0*/  ISETP.GT.U32.AND P0, PT, R8, R7, PT ;  /* 0x000000070800720c */ /* 0x000fe20003f04070 */
[--C-:B------:R-:W-:Y:S01]  /*43e0*/  @!P5 IMAD.IADD R11, R11, 0x1, -R8.reuse ;  /* 0x000000010b0bd824 */ /* 0x100fe200078e0a08 */
[----:B------:R-:W-:Y:S01]  /*43f0*/  ISETP.GE.AND P6, PT, R14, RZ, PT ;  /* 0x000000ff0e00720c */ /* 0x000fe20003fc6270 */
[----:B------:R-:W-:Y:S01]  /*4400*/  IMAD.HI.U32 R3, R9, R4, RZ ;  /* 0x0000000409037227 */ /* 0x000fe200078e00ff */
[----:B------:R0:W-:Y:S03]  /*4410*/  STL [R1+0x2dc], R15 ;  /* 0x0002dc0f01007387 */ /* 0x0001e60000100800 */
[----:B------:R-:W-:Y:S01]  /*4420*/  @!P4 IMAD.IADD R5, R5, 0x1, -R8 ;  /* 0x000000010505c824 */ /* 0x000fe200078e0a08 */
[----:B------:R-:W-:Y:S01]  /*4430*/  STL [R1+0x164], R17 ;  /* 0x0001641101007387 */ /* 0x000fe20000100800 */
[----:B------:R-:W-:-:S02]  /*4440*/  IMAD.MOV R3, RZ, RZ, -R3 ;  /* 0x000000ffff037224 */ /* 0x000fc400078e0a03 */
[C---:B------:R-:W-:Y:S01]  /*4450*/  IMAD R140, R8.reuse, R13, R140 ;  /* 0x0000000d088c7224 */ /* 0x040fe200078e028c */
[----:B------:R-:W-:Y:S01]  /*4460*/  ISETP.GT.U32.AND P4, PT, R8, R5, PT ;  /* 0x000000050800720c */ /* 0x000fe20003f84070 */
[----:B------:R-:W-:Y:S02]  /*4470*/  @!P0 IMAD.IADD R7, R7, 0x1, -R8 ;  /* 0x0000000107078824 */ /* 0x000fe400078e0a08 */
[----:B0-----:R-:W-:Y:S01]  /*4480*/  VIADD R15, R0, 0x47 ;  /* 0x00000047000f7836 */ /* 0x001fe20000000000 */
[C---:B------:R-:W-:Y:S01]  /*4490*/  ISETP.GT.U32.AND P5, PT, R8.reuse, R140, PT ;  /* 0x0000008c0800720c */ /* 0x040fe20003fa4070 */
[C---:B------:R-:W-:Y:S01]  /*44a0*/  IMAD R3, R8.reuse, R3, R4 ;  /* 0x0000000308037224 */ /* 0x040fe200078e0204 */
[----:B------:R-:W-:Y:S01]  /*44b0*/  ISETP.GT.U32.AND P0, PT, R8, R7, PT ;  /* 0x000000070800720c */ /* 0x000fe20003f04070 */
[C---:B------:R-:W-:Y:S01]  /*44c0*/  VIADD R14, R0.reuse, 0x46 ;  /* 0x00000046000e7836 */ /* 0x040fe20000000000 */
[----:B------:R-:W-:Y:S01]  /*44d0*/  IABS R13, R15 ;  /* 0x0000000f000d7213 */ /* 0x000fe20000000000 */
[----:B------:R-:W-:-:S02]  /*44e0*/  VIADD R16, R0, 0x48 ;  /* 0x0000004800107836 */ /* 0x000fc40000000000 */
[----:B------:R-:W-:Y:S01]  /*44f0*/  IMAD.MOV.U32 R10, RZ, RZ, R11 ;  /* 0x000000ffff0a7224 */ /* 0x000fe200078e000b */
[----:B------:R-:W-:Y:S01]  /*4500*/  IABS R12, R14 ;  /* 0x0000000e000c7213 */ /* 0x000fe20000000000 */
[----:B------:R-:W-:Y:S01]  /*4510*/  @!P4 IMAD.IADD R5, R5, 0x1, -R8 ;  /* 0x000000010505c824 */ /* 0x000fe200078e0a08 */
[----:B------:R-:W-:Y:S01]  /*4520*/  ISETP.GT.U32.AND P4, PT, R8, R3, PT ;  /* 0x000000030800720c */ /* 0x000fe20003f84070 */
[----:B------:R-:W-:Y:S01]  /*4530*/  @!P3 IMAD.MOV R10, RZ, RZ, -R10 ;  /* 0x000000ffff0ab224 */ /* 0x000fe200078e0a0a */
[----:B------:R-:W-:Y:S01]  /*4540*/  IABS R139, R16 ;  /* 0x00000010008b7213 */ /* 0x000fe20000000000 */
[C---:B------:R-:W-:Y:S01]  /*4550*/  IMAD.HI.U32 R4, R9.reuse, R12, RZ ;  /* 0x0000000c09047227 */ /* 0x040fe200078e00ff */
[----:B------:R-:W-:Y:S02]  /*4560*/  ISETP.GE.AND P3, PT, R6, RZ, PT ;  /* 0x000000ff0600720c */ /* 0x000fe40003f66270 */
[----:B------:R0:W-:Y:S01]  /*4570*/  STL [R1+0x160], R10 ;  /* 0x0001600a01007387 */ /* 0x0001e20000100800 */
[----:B------:R-:W-:-:S04]  /*4580*/  IMAD.HI.U32 R6, R9, R13, RZ ;  /* 0x0000000d09067227 */ /* 0x000fc800078e00ff */
[----:B------:R-:W-:Y:S02]  /*4590*/  IMAD.MOV R6, RZ, RZ, -R6 ;  /* 0x000000ffff067224 */ /* 0x000fe400078e0a06 */
[----:B------:R-:W-:Y:S02]  /*45a0*/  IMAD.MOV R11, RZ, RZ, -R4 ;  /* 0x000000ffff0b7224 */ /* 0x000fe400078e0a04 */
[----:B------:R-:W-:Y:S02]  /*45b0*/  IMAD R13, R8, R6, R13 ;  /* 0x00000006080d7224 */ /* 0x000fe400078e020d */
[----:B0-----:R-:W-:-:S04]  /*45c0*/  IMAD.HI.U32 R10, R9, R139, RZ ;  /* 0x0000008b090a7227 */ /* 0x001fc800078e00ff */
[----:B------:R-:W-:Y:S02]  /*45d0*/  IMAD.MOV R10, RZ, RZ, -R10 ;  /* 0x000000ffff0a7224 */ /* 0x000fe400078e0a0a */
[--C-:B------:R-:W-:Y:S01]  /*45e0*/  @!P0 IMAD.IADD R7, R7, 0x1, -R8.reuse ;  /* 0x0000000107078824 */ /* 0x100fe200078e0a08 */
[C---:B------:R-:W-:Y:S01]  /*45f0*/  ISETP.GT.U32.AND P0, PT, R8.reuse, R13, PT ;  /* 0x0000000d0800720c */ /* 0x040fe20003f04070 */
[----:B------:R-:W-:Y:S02]  /*4600*/  @!P4 IMAD.IADD R3, R3, 0x1, -R8 ;  /* 0x000000010303c824 */ /* 0x000fe400078e0a08 */
[----:B------:R-:W-:Y:S02]  /*4610*/  IMAD.MOV.U32 R17, RZ, RZ, R5 ;  /* 0x000000ffff117224 */ /* 0x000fe400078e0005 */
[C---:B------:R-:W-:Y:S01]  /*4620*/  IMAD R11, R8.reuse, R11, R12 ;  /* 0x0000000b080b7224 */ /* 0x040fe200078e020c */
[C---:B------:R-:W-:Y:S01]  /*4630*/  ISETP.GT.U32.AND P4, PT, R8.reuse, R3, PT ;  /* 0x000000030800720c */ /* 0x040fe20003f84070 */
[----:B------:R-:W-:-:S02]  /*4640*/  IMAD R139, R8, R10, R139 ;  /* 0x0000000a088b7224 */ /* 0x000fc400078e028b */
[----:B------:R-:W-:Y:S02]  /*4650*/  IMAD.MOV.U32 R5, RZ, RZ, R7 ;  /* 0x000000ffff057224 */ /* 0x000fe400078e0007 */
[----:B------:R-:W-:Y:S01]  /*4660*/  @!P2 IMAD.MOV R17, RZ, RZ, -R17 ;  /* 0x000000ffff11a224 */ /* 0x000fe200078e0a11 */
[C---:B------:R-:W-:Y:S01]  /*4670*/  ISETP.GT.U32.AND P2, PT, R8.reuse, R11, PT ;  /* 0x0000000b0800720c */ /* 0x040fe20003f44070 */
[----:B------:R-:W-:Y:S01]  /*4680*/  @!P6 IMAD.MOV R5, RZ, RZ, -R5 ;  /* 0x000000ffff05e224 */ /* 0x000fe200078e0a05 */
[----:B------:R-:W-:Y:S01]  /*4690*/  ISETP.GT.U32.AND P6, PT, R8, R139, PT ;  /* 0x0000008b0800720c */ /* 0x000fe20003fc4070 */
[C---:B------:R-:W-:Y:S01]  /*46a0*/  VIADD R7, R0.reuse, 0x4a ;  /* 0x0000004a00077836 */ /* 0x040fe20000000000 */
[----:B------:R-:W-:Y:S01]  /*46b0*/  STL [R1+0x15c], R17 ;  /* 0x00015c1101007387 */ /* 0x000fe20000100800 */
[----:B------:R-:W-:Y:S02]  /*46c0*/  VIADD R6, R0, 0x49 ;  /* 0x0000004900067836 */ /* 0x000fe40000000000 */
[--C-:B------:R-:W-:Y:S01]  /*46d0*/  @!P0 IMAD.IADD R13, R13, 0x1, -R8.reuse ;  /* 0x000000010d0d8824 */ /* 0x100fe200078e0a08 */
[----:B------:R-:W-:Y:S01]  /*46e0*/  IABS R137, R7 ;  /* 0x0000000700897213 */ /* 0x000fe20000000000 */
[--C-:B------:R-:W-:Y:S01]  /*46f0*/  @!P4 IMAD.IADD R3, R3, 0x1, -R8.reuse ;  /* 0x000000010303c824 */ /* 0x100fe200078e0a08 */
[----:B------:R-:W-:Y:S01]  /*4700*/  IABS R138, R6 ;  /* 0x00000006008a7213 */ /* 0x000fe20000000000 */
[--C-:B------:R-:W-:Y:S01]  /*4710*/  @!P5 IMAD.IADD R140, R140, 0x1, -R8.reuse ;  /* 0x000000018c8cd824 */ /* 0x100fe200078e0a08 */
[----:B------:R0:W-:Y:S01]  /*4720*/  STL [R1+0x2ec], R5 ;  /* 0x0002ec0501007387 */ /* 0x0001e20000100800 */
[--C-:B------:R-:W-:Y:S01]  /*4730*/  @!P2 IMAD.IADD R11, R11, 0x1, -R8.reuse ;  /* 0x000000010b0ba824 */ /* 0x100fe200078e0a08 */
[----:B------:R-:W-:Y:S01]  /*4740*/  ISETP.GE.AND P2, PT, R6, RZ, PT ;  /* 0x000000ff0600720c */ /* 0x000fe20003f46270 */
[----:B------:R-:W-:Y:S01]  /*4750*/  @!P6 IMAD.IADD R139, R139, 0x1, -R8 ;  /* 0x000000018b8be824 */ /* 0x000fe200078e0a08 */
[C---:B------:R-:W-:Y:S01]  /*4760*/  ISETP.GT.U32.AND P6, PT, R8.reuse, R13, PT ;  /* 0x0000000d0800720c */ /* 0x040fe20003fc4070 */
[----:B------:R-:W-:Y:S01]  /*4770*/  IMAD.MOV.U32 R10, RZ, RZ, R3 ;  /* 0x000000ffff0a7224 */ /* 0x000fe200078e0003 */
[C---:B------:R-:W-:Y:S01]  /*4780*/  ISETP.GT.U32.AND P0, PT, R8.reuse, R11, PT ;  /* 0x0000000b0800720c */ /* 0x040fe20003f04070 */
[----:B------:R-:W-:Y:S01]  /*4790*/  IMAD.HI.U32 R3, R9, R137, RZ ;  /* 0x0000008909037227 */ /* 0x000fe200078e00ff */
[----:B------:R-:W-:-:S02]  /*47a0*/  ISETP.GT.U32.AND P5, PT, R8, R140, PT ;  /* 0x0000008c0800720c */ /* 0x000fc40003fa4070 */
[----:B------:R-:W-:Y:S01]  /*47b0*/  ISETP.GE.AND P4, PT, R16, RZ, PT ;  /* 0x000000ff1000720c */ /* 0x000fe20003f86270 */
[----:B------:R-:W-:-:S04]  /*47c0*/  IMAD.HI.U32 R4, R9, R138, RZ ;  /* 0x0000008a09047227 */ /* 0x000fc800078e00ff */
[----:B------:R-:W-:Y:S02]  /*47d0*/  IMAD.MOV R3, RZ, RZ, -R3 ;  /* 0x000000ffff037224 */ /* 0x000fe400078e0a03 */
[----:B0-----:R-:W-:Y:S02]  /*47e0*/  IMAD.MOV R5, RZ, RZ, -R4 ;  /* 0x000000ffff057224 */ /* 0x001fe400078e0a04 */
[C---:B------:R-:W-:Y:S02]  /*47f0*/  IMAD R137, R8.reuse, R3, R137 ;  /* 0x0000000308897224 */ /* 0x040fe400078e0289 */
[C---:B------:R-:W-:Y:S02]  /*4800*/  IMAD R138, R8.reuse, R5, R138 ;  /* 0x00000005088a7224 */ /* 0x040fe400078e028a */
[----:B------:R-:W-:Y:S01]  /*4810*/  @!P6 IMAD.IADD R13, R13, 0x1, -R8 ;  /* 0x000000010d0de824 */ /* 0x000fe200078e0a08 */
[----:B------:R-:W-:Y:S01]  /*4820*/  ISETP.GT.U32.AND P6, PT, R8, R137, PT ;  /* 0x000000890800720c */ /* 0x000fe20003fc4070 */
[----:B------:R-:W-:-:S02]  /*4830*/  VIADD R5, R0, 0x4b ;  /* 0x0000004b00057836 */ /* 0x000fc40000000000 */
[----:B------:R-:W-:Y:S01]  /*4840*/  @!P3 IMAD.MOV R10, RZ, RZ, -R10 ;  /* 0x000000ffff0ab224 */ /* 0x000fe200078e0a0a */
[C---:B------:R-:W-:Y:S01]  /*4850*/  ISETP.GT.U32.AND P3, PT, R8.reuse, R139, PT ;  /* 0x0000008b0800720c */ /* 0x040fe20003f64070 */
[--C-:B------:R-:W-:Y:S01]  /*4860*/  @!P0 IMAD.IADD R11, R11, 0x1, -R8.reuse ;  /* 0x000000010b0b8824 */ /* 0x100fe200078e0a08 */
[----:B------:R-:W-:Y:S01]  /*4870*/  ISETP.GT.U32.AND P0, PT, R8, R138, PT ;  /* 0x0000008a0800720c */ /* 0x000fe20003f04070 */
[----:B------:R-:W-:Y:S01]  /*4880*/  VIADD R12, R0, 0x4c ;  /* 0x0000004c000c7836 */ /* 0x000fe20000000000 */
[----:B------:R-:W-:Y:S01]  /*4890*/  IABS R136, R5 ;  /* 0x0000000500887213 */ /* 0x000fe20000000000 */
[----:B------:R-:W-:Y:S01]  /*48a0*/  @!P5 IMAD.IADD R140, R140, 0x1, -R8 ;  /* 0x000000018c8cd824 */ /* 0x000fe200078e0a08 */
[----:B------:R-:W-:Y:S01]  /*48b0*/  ISETP.GE.AND P5, PT, R14, RZ, PT ;  /* 0x000000ff0e00720c */ /* 0x000fe20003fa6270 */
[----:B------:R-:W-:Y:S01]  /*48c0*/  VIADD R14, R0, 0x4d ;  /* 0x0000004d000e7836 */ /* 0x000fe20000000000 */
[----:B------:R-:W-:Y:S01]  /*48d0*/  IABS R6, R12 ;  /* 0x0000000c00067213 */ /* 0x000fe20000000000 */
[----:B------:R-:W-:Y:S01]  /*48e0*/  @!P1 IMAD.MOV R140, RZ, RZ, -R140 ;  /* 0x000000ffff8c9224 */ /* 0x000fe200078e0a8c */
[----:B------:R-:W-:Y:S01]  /*48f0*/  ISETP.GE.AND P1, PT, R15, RZ, PT ;  /* 0x000000ff0f00720c */ /* 0x000fe20003f26270 */
[----:B------:R-:W-:Y:S01]  /*4900*/  IMAD.HI.U32 R3, R9, R136, RZ ;  /* 0x0000008809037227 */ /* 0x000fe200078e00ff */
[----:B------:R0:W-:Y:S03]  /*4910*/  STL [R1+0x2f4], R10 ;  /* 0x0002f40a01007387 */ /* 0x0001e60000100800 */
[----:B------:R-:W-:-:S02]  /*4920*/  @!P6 IMAD.IADD R137, R137, 0x1, -R8 ;  /* 0x000000018989e824 */ /* 0x000fc400078e0a08 */
[----:B------:R-:W-:-:S03]  /*4930*/  IMAD.HI.U32 R4, R9, R6, RZ ;  /* 0x0000000609047227 */ /* 0x000fc600078e00ff */
[----:B------:R-:W-:Y:S01]  /*4940*/  ISETP.GT.U32.AND P6, PT, R8, R137, PT ;  /* 0x000000890800720c */ /* 0x000fe20003fc4070 */
[----:B------:R-:W-:Y:S01]  /*4950*/  IMAD.MOV R3, RZ, RZ, -R3 ;  /* 0x000000ffff037224 */ /* 0x000fe200078e0a03 */
[----:B0-----:R-:W-:Y:S01]  /*4960*/  IABS R10, R14 ;  /* 0x0000000e000a7213 */ /* 0x001fe20000000000 */
[--C-:B------:R-:W-:Y:S01]  /*4970*/  @!P3 IMAD.IADD R139, R139, 0x1, -R8.reuse ;  /* 0x000000018b8bb824 */ /* 0x100fe200078e0a08 */
[----:B------:R-:W-:Y:S01]  /*4980*/  ISETP.GE.AND P3, PT, R7, RZ, PT ;  /* 0x000000ff0700720c */ /* 0x000fe20003f66270 */
[----:B------:R-:W-:Y:S01]  /*4990*/  @!P0 IMAD.IADD R138, R138, 0x1, -R8 ;  /* 0x000000018a8a8824 */ /* 0x000fe200078e0a08 */
[----:B------:R-:W-:Y:S01]  /*49a0*/  ISETP.GE.AND P0, PT, R5, RZ, PT ;  /* 0x000000ff0500720c */ /* 0x000fe20003f06270 */
[----:B------:R-:W-:Y:S02]  /*49b0*/  IMAD.MOV.U32 R15, RZ, RZ, R11 ;  /* 0x000000ffff0f7224 */ /* 0x000fe400078e000b */
[----:B------:R-:W-:Y:S02]  /*49c0*/  IMAD.MOV R7, RZ, RZ, -R4 ;  /* 0x000000ffff077224 */ /* 0x000fe400078e0a04 */
[----:B------:R-:W-:-:S04]  /*49d0*/  IMAD.HI.U32 R5, R9, R10, RZ ;  /* 0x0000000a09057227 */ /* 0x000fc800078e00ff */
[C---:B------:R-:W-:Y:S02]  /*49e0*/  IMAD R136, R8.reuse, R3, R136 ;  /* 0x0000000308887224 */ /* 0x040fe400078e0288 */
[----:B------:R-:W-:Y:S02]  /*49f0*/  IMAD.MOV.U32 R4, RZ, RZ, R13 ;  /* 0x000000ffff047224 */ /* 0x000fe400078e000d */
[----:B------:R-:W-:Y:S01]  /*4a00*/  @!P5 IMAD.MOV R15, RZ, RZ, -R15 ;  /* 0x000000ffff0fd224 */ /* 0x000fe200078e0a0f */
[C---:B------:R-:W-:Y:S01]  /*4a10*/  ISETP.GT.U32.AND P5, PT, R8.reuse, R138, PT ;  /* 0x0000008a0800720c */ /* 0x040fe20003fa4070 */
[----:B------:R-:W-:Y:S02]  /*4a20*/  IMAD.MOV R5, RZ, RZ, -R5 ;  /* 0x000000ffff057224 */ /* 0x000fe400078e0a05 */
[C---:B------:R-:W-:Y:S01]  /*4a30*/  IMAD R3, R8.reuse, R7, R6 ;  /* 0x0000000708037224 */ /* 0x040fe200078e0206 */
[----:B------:R-:W-:Y:S01]  /*4a40*/  STL [R1+0x2fc], R15 ;  /* 0x0002fc0f01007387 */ /* 0x000fe20000100800 */
[----:B------:R-:W-:Y:S01]  /*4a50*/  @!P1 IMAD.MOV R4, RZ, RZ, -R4 ;  /* 0x000000ffff049224 */ /* 0x000fe200078e0a04 */
[C---:B------:R-:W-:Y:S01]  /*4a60*/  ISETP.GT.U32.AND P1, PT, R8.reuse, R136, PT ;  /* 0x000000880800720c */ /* 0x040fe20003f24070 */
[----:B------:R-:W-:-:S02]  /*4a70*/  IMAD R5, R8, R5, R10 ;  /* 0x0000000508057224 */ /* 0x000fc400078e020a */
[----:B------:R-:W-:Y:S01]  /*4a80*/  @!P4 IMAD.MOV R139, RZ, RZ, -R139 ;  /* 0x000000ffff8bc224 */ /* 0x000fe200078e0a8b */
        /* <DEDUP_REMOVED lines=11> */
[----:B------:R-:W-:Y:S01]  /*4b40*/  VIADD R13, R0, 0x50 ;  /* 0x00000050000d7836 */ /* 0x000fe20000000000 */
[----:B------:R-:W-:Y:S01]  /*4b50*/  IABS R11, R12 ;  /* 0x0000000c000b7213 */ /* 0x000fe20000000000 */
[----:B------:R-:W-:Y:S01]  /*4b60*/  @!P4 IMAD.IADD R3, R3, 0x1, -R8 ;  /* 0x000000010303c824 */ /* 0x000fe200078e0a08 */
[----:B------:R-:W-:Y:S01]  /*4b70*/  ISETP.GT.U32.AND P4, PT, R8, R136, PT ;  /* 0x000000880800720c */ /* 0x000fe20003f84070 */
[----:B0-----:R-:W-:Y:S01]  /*4b80*/  IMAD.HI.U32 R4, R9, R7, RZ ;  /* 0x0000000709047227 */ /* 0x001fe200078e00ff */
[----:B------:R-:W-:-:S03]  /*4b90*/  IABS R135, R13 ;  /* 0x0000000d00877213 */ /* 0x000fc60000000000 */
[----:B------:R-:W-:Y:S01]  /*4ba0*/  @!P6 IMAD.IADD R5, R5, 0x1, -R8 ;  /* 0x000000010505e824 */ /* 0x000fe200078e0a08 */
[----:B------:R-:W-:Y:S01]  /*4bb0*/  ISETP.GT.U32.AND P6, PT, R8, R3, PT ;  /* 0x000000030800720c */ /* 0x000fe20003fc4070 */
[----:B------:R-:W-:Y:S02]  /*4bc0*/  IMAD.MOV R6, RZ, RZ, -R4 ;  /* 0x000000ffff067224 */ /* 0x000fe400078e0a04 */
[----:B------:R-:W-:-:S04]  /*4bd0*/  IMAD.HI.U32 R4, R9, R11, RZ ;  /* 0x0000000b09047227 */ /* 0x000fc800078e00ff */
[----:B------:R-:W-:Y:S02]  /*4be0*/  IMAD R7, R8, R6, R7 ;  /* 0x0000000608077224 */ /* 0x000fe400078e0207 */
[----:B------:R-:W-:Y:S02]  /*4bf0*/  IMAD.MOV R4, RZ, RZ, -R4 ;  /* 0x000000ffff047224 */ /* 0x000fe400078e0a04 */
[--C-:B------:R-:W-:Y:S01]  /*4c00*/  @!P4 IMAD.IADD R136, R136, 0x1, -R8.reuse ;  /* 0x000000018888c824 */ /* 0x100fe200078e0a08 */
[C---:B------:R-:W-:Y:S01]  /*4c10*/  ISETP.GT.U32.AND P4, PT, R8.reuse, R7, PT ;  /* 0x000000070800720c */ /* 0x040fe20003f84070 */
[----:B------:R-:W-:Y:S02]  /*4c20*/  IMAD R11, R8, R4, R11 ;  /* 0x00000004080b7224 */ /* 0x000fe400078e020b */
[----:B------:R-:W-:Y:S02]  /*4c30*/  @!P6 IMAD.IADD R3, R3, 0x1, -R8 ;  /* 0x000000010303e824 */ /* 0x000fe400078e0a08 */
[----:B------:R-:W-:Y:S01]  /*4c40*/  VIADD R14, R0, 0x51 ;  /* 0x00000051000e7836 */ /* 0x000fe20000000000 */
[----:B------:R-:W-:Y:S01]  /*4c50*/  ISETP.GT.U32.AND P6, PT, R8, R11, PT ;  /* 0x0000000b0800720c */ /* 0x000fe20003fc4070 */
[----:B------:R-:W-:-:S03]  /*4c60*/  IMAD.HI.U32 R4, R9, R135, RZ ;  /* 0x0000008709047227 */ /* 0x000fc600078e00ff */
[----:B------:R-:W-:Y:S01]  /*4c70*/  IABS R133, R14 ;  /* 0x0000000e00857213 */ /* 0x000fe20000000000 */
[----:B------:R-:W-:Y:S02]  /*4c80*/  IMAD.MOV R6, RZ, RZ, -R4 ;  /* 0x000000ffff067224 */ /* 0x000fe400078e0a04 */
[----:B------:R-:W-:Y:S01]  /*4c90*/  @!P4 IMAD.IADD R7, R7, 0x1, -R8 ;  /* 0x000000010707c824 */ /* 0x000fe200078e0a08 */
[----:B------:R-:W-:Y:S01]  /*4ca0*/  ISETP.GE.AND P4, PT, R12, RZ, PT ;  /* 0x000000ff0c00720c */ /* 0x000fe20003f86270 */
[----:B------:R-:W-:-:S04]  /*4cb0*/  IMAD.HI.U32 R4, R9, R133, RZ ;  /* 0x0000008509047227 */ /* 0x000fc800078e00ff */
[----:B------:R-:W-:Y:S01]  /*4cc0*/  @!P6 IMAD.IADD R11, R11, 0x1, -R8 ;  /* 0x000000010b0be824 */ /* 0x000fe200078e0a08 */
[C---:B------:R-:W-:Y:S01]  /*4cd0*/  ISETP.GT.U32.AND P6, PT, R8.reuse, R7, PT ;  /* 0x000000070800720c */ /* 0x040fe20003fc4070 */
[----:B------:R-:W-:Y:S02]  /*4ce0*/  IMAD R135, R8, R6, R135 ;  /* 0x0000000608877224 */ /* 0x000fe400078e0287 */
[----:B------:R-:W-:Y:S02]  /*4cf0*/  VIADD R15, R0, 0x52 ;  /* 0x00000052000f7836 */ /* 0x000fe40000000000 */
[----:B------:R-:W-:Y:S02]  /*4d00*/  IMAD.MOV R4, RZ, RZ, -R4 ;  /* 0x000000ffff047224 */ /* 0x000fe400078e0a04 */
[----:B------:R-:W-:Y:S01]  /*4d10*/  @!P0 IMAD.MOV R136, RZ, RZ, -R136 ;  /* 0x000000ffff888224 */ /* 0x000fe200078e0a88 */
[C---:B------:R-:W-:Y:S01]  /*4d20*/  ISETP.GT.U32.AND P0, PT, R8.reuse, R11, PT ;  /* 0x0000000b0800720c */ /* 0x040fe20003f04070 */
[----:B------:R-:W-:Y:S01]  /*4d30*/  @!P2 IMAD.MOV R138, RZ, RZ, -R138 ;  /* 0x000000ffff8aa224 */ /* 0x000fe200078e0a8a */
[C---:B------:R-:W-:Y:S01]  /*4d40*/  ISETP.GT.U32.AND P2, PT, R8.reuse, R5, PT ;  /* 0x000000050800720c */ /* 0x040fe20003f44070 */
[----:B------:R-:W-:Y:S01]  /*4d50*/  @!P3 IMAD.MOV R137, RZ, RZ, -R137 ;  /* 0x000000ffff89b224 */ /* 0x000fe200078e0a89 */
[C---:B------:R-:W-:Y:S01]  /*4d60*/  ISETP.GT.U32.AND P3, PT, R8.reuse, R135, PT ;  /* 0x000000870800720c */ /* 0x040fe20003f64070 */
[----:B------:R-:W-:Y:S01]  /*4d70*/  IMAD R133, R8, R4, R133 ;  /* 0x0000000408857224 */ /* 0x000fe200078e0285 */
[----:B------:R-:W-:Y:S01]  /*4d80*/  IABS R132, R15 ;  /* 0x0000000f00847213 */ /* 0x000fe20000000000 */
[----:B------:R-:W-:-:S02]  /*4d90*/  @!P6 IMAD.IADD R7, R7, 0x1, -R8 ;  /* 0x000000010707e824 */ /* 0x000fc400078e0a08 */
[----:B------:R-:W-:Y:S01]  /*4da0*/  IMAD.MOV.U32 R17, RZ, RZ, R3 ;  /* 0x000000ffff117224 */ /* 0x000fe200078e0003 */
[----:B------:R-:W-:Y:S01]  /*4db0*/  ISETP.GT.U32.AND P6, PT, R8, R133, PT ;  /* 0x000000850800720c */ /* 0x000fe20003fc4070 */
[----:B------:R-:W-:-:S04]  /*4dc0*/  IMAD.HI.U32 R3, R9, R132, RZ ;  /* 0x0000008409037227 */ /* 0x000fc800078e00ff */
[----:B------:R-:W-:Y:S02]  /*4dd0*/  VIADD R4, R0, 0x53 ;  /* 0x0000005300047836 */ /* 0x000fe40000000000 */
[----:B------:R-:W-:Y:S02]  /*4de0*/  IMAD.MOV R3, RZ, RZ, -R3 ;  /* 0x000000ffff037224 */ /* 0x000fe400078e0a03 */
[--C-:B------:R-:W-:Y:S01]  /*4df0*/  @!P0 IMAD.IADD R11, R11, 0x1, -R8.reuse ;  /* 0x000000010b0b8824 */ /* 0x100fe200078e0a08 */
[----:B------:R-:W-:Y:S01]  /*4e00*/  IABS R131, R4 ;  /* 0x0000000400837213 */ /* 0x000fe20000000000 */
[--C-:B------:R-:W-:Y:S01]  /*4e10*/  @!P2 IMAD.IADD R5, R5, 0x1, -R8.reuse ;  /* 0x000000010505a824 */ /* 0x100fe200078e0a08 */
[----:B------:R-:W-:Y:S01]  /*4e20*/  ISETP.GE.AND P2, PT, R10, RZ, PT ;  /* 0x000000ff0a00720c */ /* 0x000fe20003f46270 */
[----:B------:R-:W-:Y:S01]  /*4e30*/  @!P3 IMAD.IADD R135, R135, 0x1, -R8 ;  /* 0x000000018787b824 */ /* 0x000fe200078e0a08 */
[----:B------:R-:W-:Y:S01]  /*4e40*/  ISETP.GE.AND P3, PT, R4, RZ, PT ;  /* 0x000000ff0400720c */ /* 0x000fe20003f66270 */
[----:B------:R-:W-:Y:S01]  /*4e50*/  IMAD R132, R8, R3, R132 ;  /* 0x0000000308847224 */ /* 0x000fe200078e0284 */
[----:B------:R-:W-:Y:S01]  /*4e60*/  ISETP.GE.AND P0, PT, R15, RZ, PT ;  /* 0x000000ff0f00720c */ /* 0x000fe20003f06270 */
[----:B------:R-:W-:-:S02]  /*4e70*/  IMAD.MOV.U32 R4, RZ, RZ, R11 ;  /* 0x000000ffff047224 */ /* 0x000fc400078e000b */
[----:B------:R-:W-:Y:S01]  /*4e80*/  @!P6 IMAD.IADD R133, R133, 0x1, -R8 ;  /* 0x000000018585e824 */ /* 0x000fe200078e0a08 */
[C---:B------:R-:W-:Y:S01]  /*4e90*/  ISETP.GT.U32.AND P6, PT, R8.reuse, R135, PT ;  /* 0x000000870800720c */ /* 0x040fe20003fc4070 */
[----:B------:R-:W-:Y:S01]  /*4ea0*/  @!P4 IMAD.MOV R4, RZ, RZ, -R4 ;  /* 0x000000ffff04c224 */ /* 0x000fe200078e0a04 */
[----:B------:R-:W-:Y:S01]  /*4eb0*/  ISETP.GT.U32.AND P4, PT, R8, R132, PT ;  /* 0x000000840800720c */ /* 0x000fe20003f84070 */
[----:B------:R-:W-:Y:S02]  /*4ec0*/  IMAD.MOV.U32 R10, RZ, RZ, R7 ;  /* 0x000000ffff0a7224 */ /* 0x000fe400078e0007 */
[----:B------:R-:W-:Y:S01]  /*4ed0*/  @!P5 IMAD.MOV R17, RZ, RZ, -R17 ;  /* 0x000000ffff11d224 */ /* 0x000fe200078e0a11 */
[----:B------:R-:W-:Y:S01]  /*4ee0*/  ISETP.GE.AND P5, PT, R13, RZ, PT ;  /* 0x000000ff0d00720c */ /* 0x000fe20003fa6270 */
[----:B------:R-:W-:-:S03]  /*4ef0*/  IMAD.HI.U32 R3, R9, R131, RZ ;  /* 0x0000008309037227 */ /* 0x000fc600078e00ff */
[----:B------:R-:W-:Y:S01]  /*4f00*/  STL [R1+0x30c], R17 ;  /* 0x00030c1101007387 */ /* 0x000fe20000100800 */
[----:B------:R-:W-:Y:S02]  /*4f10*/  IMAD.MOV.U32 R16, RZ, RZ, R5 ;  /* 0x000000ffff107224 */ /* 0x000fe400078e0005 */
[----:B------:R-:W-:Y:S02]  /*4f20*/  VIADD R5, R0, 0x54 ;  /* 0x0000005400057836 */ /* 0x000fe40000000000 */
[----:B------:R-:W-:Y:S01]  /*4f30*/  @!P2 IMAD.MOV R10, RZ, RZ, -R10 ;  /* 0x000000ffff0aa224 */ /* 0x000fe200078e0a0a */
[----:B------:R-:W-:Y:S01]  /*4f40*/  ISETP.GT.U32.AND P2, PT, R8, R133, PT ;  /* 0x000000850800720c */ /* 0x000fe20003f44070 */
[----:B------:R-:W-:Y:S01]  /*4f50*/  IMAD.MOV R3, RZ, RZ, -R3 ;  /* 0x000000ffff037224 */ /* 0x000fe200078e0a03 */
[----:B------:R-:W-:Y:S01]  /*4f60*/  IABS R6, R5 ;  /* 0x0000000500067213 */ /* 0x000fe20000000000 */
[----:B------:R-:W-:Y:S02]  /*4f70*/  VIADD R12, R0, 0x55 ;  /* 0x00000055000c7836 */ /* 0x000fe40000000000 */
[----:B------:R-:W-:Y:S01]  /*4f80*/  @!P1 IMAD.MOV R16, RZ, RZ, -R16 ;  /* 0x000000ffff109224 */ /* 0x000fe200078e0a10 */
[----:B------:R-:W-:Y:S01]  /*4f90*/  ISETP.GE.AND P1, PT, R14, RZ, PT ;  /* 0x000000ff0e00720c */ /* 0x000fe20003f26270 */
[----:B------:R-:W-:Y:S01]  /*4fa0*/  IMAD R131, R8, R3, R131 ;  /* 0x0000000308837224 */ /* 0x000fe200078e0283 */
[----:B------:R-:W-:Y:S01]  /*4fb0*/  IABS R7, R12 ;  /* 0x0000000c00077213 */ /* 0x000fe20000000000 */
[----:B------:R-:W-:Y:S01]  /*4fc0*/  VIADD R13, R0, 0x56 ;  /* 0x00000056000d7836 */ /* 0x000fe20000000000 */
[----:B------:R-:W-:Y:S01]  /*4fd0*/  STL [R1+0x314], R16 ;  /* 0x0003141001007387 */ /* 0x000fe20000100800 */
[--C-:B------:R-:W-:Y:S01]  /*4fe0*/  @!P6 IMAD.IADD R135, R135, 0x1, -R8.reuse ;  /* 0x000000018787e824 */ /* 0x100fe200078e0a08 */
[----:B------:R-:W-:Y:S01]  /*4ff0*/  ISETP.GT.U32.AND P6, PT, R8, R131, PT ;  /* 0x000000830800720c */ /* 0x000fe20003fc4070 */
[----:B------:R-:W-:Y:S01]  /*5000*/  @!P4 IMAD.IADD R132, R132, 0x1, -R8 ;  /* 0x000000018484c824 */ /* 0x000fe200078e0a08 */
[----:B------:R0:W-:Y:S01]  /*5010*/  STL [R1+0x31c], R10 ;  /* 0x00031c0a01007387 */ /* 0x0001e20000100800 */
[----:B------:R-:W-:Y:S01]  /*5020*/  IMAD.HI.U32 R3, R9, R6, RZ ;  /* 0x0000000609037227 */ /* 0x000fe200078e00ff */
[----:B------:R-:W-:-:S02]  /*5030*/  ISETP.GE.AND P4, PT, R12, RZ, PT ;  /* 0x000000ff0c00720c */ /* 0x000fc40003f86270 */
[----:B------:R1:W-:Y:S01]  /*5040*/  STL [R1+0x324], R4 ;  /* 0x0003240401007387 */ /* 0x0003e20000100800 */
[----:B------:R-:W-:Y:S01]  /*5050*/  @!P5 IMAD.MOV R135, RZ, RZ, -R135 ;  /* 0x000000ffff87d224 */ /* 0x000fe200078e0a87 */
[C---:B------:R-:W-:Y:S01]  /*5060*/  ISETP.GT.U32.AND P5, PT, R8.reuse, R132, PT ;  /* 0x000000840800720c */ /* 0x040fe20003fa4070 */
[----:B------:R-:W-:Y:S02]  /*5070*/  IMAD.MOV R3, RZ, RZ, -R3 ;  /* 0x000000ffff037224 */ /* 0x000fe400078e0a03 */
[----:B------:R-:W-:Y:S01]  /*5080*/  @!P2 IMAD.IADD R133, R133, 0x1, -R8 ;  /* 0x000000018585a824 */ /* 0x000fe200078e0a08 */
[----:B0-----:R-:W-:Y:S01]  /*5090*/  IABS R10, R13 ;  /* 0x0000000d000a7213 */ /* 0x001fe20000000000 */
[C---:B------:R-:W-:Y:S01]  /*50a0*/  IMAD R3, R8.reuse, R3, R6 ;  /* 0x0000000308037224 */ /* 0x040fe200078e0206 */
[----:B------:R-:W-:Y:S01]  /*50b0*/  ISETP.GE.AND P2, PT, R5, RZ, PT ;  /* 0x000000ff0500720c */ /* 0x000fe20003f46270 */
[----:B------:R-:W-:Y:S02]  /*50c0*/  @!P1 IMAD.MOV R133, RZ, RZ, -R133 ;  /* 0x000000ffff859224 */ /* 0x000fe400078e0a85 */
[----:B-1----:R-:W-:Y:S01]  /*50d0*/  IMAD.HI.U32 R4, R9, R7, RZ ;  /* 0x0000000709047227 */ /* 0x002fe200078e00ff */
[----:B------:R-:W-:-:S03]  /*50e0*/  ISETP.GT.U32.AND P1, PT, R8, R3, PT ;  /* 0x000000030800720c */ /* 0x000fc60003f24070 */
[----:B------:R-:W-:-:S04]  /*50f0*/  IMAD.HI.U32 R5, R9, R10, RZ ;  /* 0x0000000a09057227 */ /* 0x000fc800078e00ff */
[----:B------:R-:W-:Y:S02]  /*5100*/  IMAD.MOV R4, RZ, RZ, -R4 ;  /* 0x000000ffff047224 */ /* 0x000fe400078e0a04 */
[----:B------:R-:W-:Y:S02]  /*5110*/  IMAD.MOV R11, RZ, RZ, -R5 ;  /* 0x000000ffff0b7224 */ /* 0x000fe400078e0a05 */
[----:B------:R-:W-:Y:S02]  /*5120*/  IMAD R5, R8, R4, R7 ;  /* 0x0000000408057224 */ /* 0x000fe400078e0207 */
[--C-:B------:R-:W-:Y:S02]  /*5130*/  @!P6 IMAD.IADD R131, R131, 0x1, -R8.reuse ;  /* 0x000000018383e824 */ /* 0x100fe400078e0a08 */
[----:B------:R-:W-:Y:S01]  /*5140*/  @!P5 IMAD.IADD R132, R132, 0x1, -R8 ;  /* 0x000000018484d824 */ /* 0x000fe200078e0a08 */
[C---:B------:R-:W-:Y:S01]  /*5150*/  ISETP.GT.U32.AND P5, PT, R8.reuse, R5, PT ;  /* 0x000000050800720c */ /* 0x040fe20003fa4070 */
[C---:B------:R-:W-:Y:S01]  /*5160*/  IMAD R7, R8.reuse, R11, R10 ;  /* 0x0000000b08077224 */ /* 0x040fe200078e020a */
[----:B------:R-:W-:Y:S01]  /*5170*/  ISETP.GT.U32.AND P6, PT, R8, R131, PT ;  /* 0x000000830800720c */ /* 0x000fe20003fc4070 */
[----:B------:R-:W-:-:S02]  /*5180*/  VIADD R10, R0, 0x57 ;  /* 0x00000057000a7836 */ /* 0x000fc40000000000 */
[--C-:B------:R-:W-:Y:S01]  /*5190*/  @!P1 IMAD.IADD R3, R3, 0x1, -R8.reuse ;  /* 0x0000000103039824 */ /* 0x100fe200078e0a08 */
[----:B------:R-:W-:Y:S01]  /*51a0*/  ISETP.GE.AND P1, PT, R13, RZ, PT ;  /* 0x000000ff0d00720c */ /* 0x000fe20003f26270 */
[C---:B------:R-:W-:Y:S01]  /*51b0*/  VIADD R12, R0.reuse, 0x58 ;  /* 0x00000058000c7836 */ /* 0x040fe20000000000 */
[----:B------:R-:W-:Y:S01]  /*51c0*/  IABS R11, R10 ;  /* 0x0000000a000b7213 */ /* 0x000fe20000000000 */
[C---:B------:R-:W-:Y:S02]  /*51d0*/  VIADD R15, R0.reuse, 0x5a ;  /* 0x0000005a000f7836 */ /* 0x040fe40000000000 */
[----:B------:R-:W-:Y:S01]  /*51e0*/  VIADD R14, R0, 0x59 ;  /* 0x00000059000e7836 */ /* 0x000fe20000000000 */
[----:B------:R-:W-:Y:S01]  /*51f0*/  IABS R129, R12 ;  /* 0x0000000c00817213 */ /* 0x000fe20000000000 */
[--C-:B------:R-:W-:Y:S01]  /*5200*/  @!P5 IMAD.IADD R5, R5, 0x1, -R8.reuse ;  /* 0x000000010505d824 */ /* 0x100fe200078e0a08 */
[C---:B------:R-:W-:Y:S01]  /*5210*/  ISETP.GT.U32.AND P5, PT, R8.reuse, R3, PT ;  /* 0x000000030800720c */ /* 0x040fe20003fa4070 */
[----:B------:R-:W-:Y:S01]  /*5220*/  @!P6 IMAD.IADD R131, R131, 0x1, -R8 ;  /* 0x000000018383e824 */ /* 0x000fe200078e0a08 */
[----:B------:R-:W-:Y:S01]  /*5230*/  ISETP.GT.U32.AND P6, PT, R8, R7, PT ;  /* 0x000000070800720c */ /* 0x000fe20003fc4070 */
[----:B------:R-:W-:Y:S01]  /*5240*/  IMAD.HI.U32 R4, R9, R11, RZ ;  /* 0x0000000b09047227 */ /* 0x000fe200078e00ff */
[----:B------:R-:W-:-:S02]  /*5250*/  IABS R125, R15 ;  /* 0x0000000f007d7213 */ /* 0x000fc40000000000 */
[----:B------:R-:W-:Y:S01]  /*5260*/  IABS R127, R14 ;  /* 0x0000000e007f7213 */ /* 0x000fe20000000000 */
[----:B------:R-:W-:Y:S02]  /*5270*/  IMAD.MOV R4, RZ, RZ, -R4 ;  /* 0x000000ffff047224 */ /* 0x000fe400078e0a04 */
[----:B------:R-:W-:-:S04]  /*5280*/  IMAD.HI.U32 R6, R9, R129, RZ ;  /* 0x0000008109067227 */ /* 0x000fc800078e00ff */
[C---:B------:R-:W-:Y:S02]  /*5290*/  IMAD R11, R8.reuse, R4, R11 ;  /* 0x00000004080b7224 */ /* 0x040fe400078e020b */
[--C-:B------:R-:W-:Y:S02]  /*52a0*/  @!P5 IMAD.IADD R3, R3, 0x1, -R8.reuse ;  /* 0x000000010303d824 */ /* 0x100fe400078e0a08 */
[----:B------:R-:W-:Y:S01]  /*52b0*/  @!P6 IMAD.IADD R7, R7, 0x1, -R8 ;  /* 0x000000010707e824 */ /* 0x000fe200078e0a08 */
[C---:B------:R-:W-:Y:S01]  /*52c0*/  ISETP.GT.U32.AND P5, PT, R8.reuse, R11, PT ;  /* 0x0000000b0800720c */ /* 0x040fe20003fa4070 */
[----:B------:R-:W-:Y:S01]  /*52d0*/  IMAD.MOV R6, RZ, RZ, -R6 ;  /* 0x000000ffff067224 */ /* 0x000fe200078e0a06 */
[C---:B------:R-:W-:Y:S01]  /*52e0*/  ISETP.GT.U32.AND P6, PT, R8.reuse, R5, PT ;  /* 0x000000050800720c */ /* 0x040fe20003fc4070 */
[----:B------:R-:W-:Y:S02]  /*52f0*/  IMAD.MOV.U32 R16, RZ, RZ, R3 ;  /* 0x000000ffff107224 */ /* 0x000fe400078e0003 */
[----:B------:R-:W-:-:S02]  /*5300*/  IMAD R129, R8, R6, R129 ;  /* 0x0000000608817224 */ /* 0x000fc400078e0281 */
[----:B------:R-:W-:-:S04]  /*5310*/  IMAD.HI.U32 R6, R9, R125, RZ ;  /* 0x0000007d09067227 */ /* 0x000fc800078e00ff */
[----:B------:R-:W-:Y:S02]  /*5320*/  IMAD.MOV R6, RZ, RZ, -R6 ;  /* 0x000000ffff067224 */ /* 0x000fe400078e0a06 */
[--C-:B------:R-:W-:Y:S02]  /*5330*/  @!P5 IMAD.IADD R11, R11, 0x1, -R8.reuse ;  /* 0x000000010b0bd824 */ /* 0x100fe400078e0a08 */
[----:B------:R-:W-:Y:S01]  /*5340*/  @!P6 IMAD.IADD R5, R5, 0x1, -R8 ;  /* 0x000000010505e824 */ /* 0x000fe200078e0a08 */
[C---:B------:R-:W-:Y:S01]  /*5350*/  ISETP.GT.U32.AND P6, PT, R8.reuse, R129, PT ;  /* 0x000000810800720c */ /* 0x040fe20003fc4070 */
[C---:B------:R-:W-:Y:S02]  /*5360*/  IMAD R125, R8.reuse, R6, R125 ;  /* 0x00000006087d7224 */ /* 0x040fe400078e027d */
[----:B------:R-:W-:Y:S01]  /*5370*/  @!P2 IMAD.MOV R16, RZ, RZ, -R16 ;  /* 0x000000ffff10a224 */ /* 0x000fe200078e0a10 */
[----:B------:R-:W-:Y:S01]  /*5380*/  ISETP.GT.U32.AND P2, PT, R8, R11, PT ;  /* 0x0000000b0800720c */ /* 0x000fe20003f44070 */
[----:B------:R-:W-:Y:S01]  /*5390*/  @!P3 IMAD.MOV R131, RZ, RZ, -R131 ;  /* 0x000000ffff83b224 */ /* 0x000fe200078e0a83 */
[----:B------:R-:W-:Y:S01]  /*53a0*/  ISETP.GE.AND P3, PT, R10, RZ, PT ;  /* 0x000000ff0a00720c */ /* 0x000fe20003f66270 */
[----:B------:R-:W-:Y:S01]  /*53b0*/  @!P4 IMAD.MOV R5, RZ, RZ, -R5 ;  /* 0x000000ffff05c224 */ /* 0x000fe200078e0a05 */
[----:B------:R-:W-:Y:S01]  /*53c0*/  ISETP.GT.U32.AND P4, PT, R8, R125, PT ;  /* 0x0000007d0800720c */ /* 0x000fe20003f84070 */
[----:B------:R-:W-:Y:S01]  /*53d0*/  VIADD R10, R0, 0x5b ;  /* 0x0000005b000a7836 */ /* 0x000fe20000000000 */
[----:B------:R-:W-:Y:S01]  /*53e0*/  STL [R1+0x32c], R16 ;  /* 0x00032c1001007387 */ /* 0x000fe20000100800 */
[----:B------:R-:W-:-:S03]  /*53f0*/  IMAD.HI.U32 R4, R9, R127, RZ ;  /* 0x0000007f09047227 */ /* 0x000fc600078e00ff */
[----:B------:R-:W-:Y:S01]  /*5400*/  IABS R123, R10 ;  /* 0x0000000a007b7213 */ /* 0x000fe20000000000 */
[----:B------:R-:W-:Y:S01]  /*5410*/  IMAD.MOV R4, RZ, RZ, -R4 ;  /* 0x000000ffff047224 */ /* 0x000fe200078e0a04 */
[----:B------:R0:W-:Y:S01]  /*5420*/  STL [R1+0x334], R5 ;  /* 0x0003340501007387 */ /* 0x0001e20000100800 */
[--C-:B------:R-:W-:Y:S02]  /*5430*/  @!P6 IMAD.IADD R129, R129, 0x1, -R8.reuse ;  /* 0x000000018181e824 */ /* 0x100fe400078e0a08 */
[----:B------:R-:W-:Y:S02]  /*5440*/  IMAD R127, R8, R4, R127 ;  /* 0x00000004087f7224 */ /* 0x000fe400078e027f */
[----:B------:R-:W-:Y:S01]  /*5450*/  VIADD R6, R0, 0x5c ;  /* 0x0000005c00067836 */ /* 0x000fe20000000000 */
[C---:B------:R-:W-:Y:S01]  /*5460*/  ISETP.GT.U32.AND P6, PT, R8.reuse, R129, PT ;  /* 0x000000810800720c */ /* 0x040fe20003fc4070 */
[----:B------:R-:W-:Y:S01]  /*5470*/  @!P2 IMAD.IADD R11, R11, 0x1, -R8 ;  /* 0x000000010b0ba824 */ /* 0x000fe200078e0a08 */
[----:B------:R-:W-:Y:S01]  /*5480*/  ISETP.GT.U32.AND P5, PT, R8, R127, PT ;  /* 0x0000007f0800720c */ /* 0x000fe20003fa4070 */
[----:B------:R-:W-:Y:S01]  /*5490*/  IMAD.HI.U32 R3, R9, R123, RZ ;  /* 0x0000007b09037227 */ /* 0x000fe200078e00ff */
[----:B------:R-:W-:-:S02]  /*54a0*/  IABS R4, R6 ;  /* 0x0000000600047213 */ /* 0x000fc40000000000 */
[----:B------:R-:W-:Y:S01]  /*54b0*/  ISETP.GE.AND P2, PT, R15, RZ, PT ;  /* 0x000000ff0f00720c */ /* 0x000fe20003f46270 */
[----:B0-----:R-:W-:Y:S02]  /*54c0*/  IMAD.MOV.U32 R5, RZ, RZ, R11 ;  /* 0x000000ffff057224 */ /* 0x001fe400078e000b */
[----:B------:R-:W-:Y:S01]  /*54d0*/  @!P4 IMAD.IADD R125, R125, 0x1, -R8 ;  /* 0x000000017d7dc824 */ /* 0x000fe200078e0a08 */
[----:B------:R-:W-:Y:S01]  /*54e0*/  ISETP.GE.AND P4, PT, R10, RZ, PT ;  /* 0x000000ff0a00720c */ /* 0x000fe20003f86270 */
[----:B------:R-:W-:Y:S02]  /*54f0*/  IMAD.MOV R3, RZ, RZ, -R3 ;  /* 0x000000ffff037224 */ /* 0x000fe400078e0a03 */
[----:B------:R-:W-:Y:S01]  /*5500*/  @!P0 IMAD.MOV R132, RZ, RZ, -R132 ;  /* 0x000000ffff848224 */ /* 0x000fe200078e0a84 */
[C---:B------:R-:W-:Y:S01]  /*5510*/  ISETP.GT.U32.AND P0, PT, R8.reuse, R7, PT ;  /* 0x000000070800720c */ /* 0x040fe20003f04070 */
[----:B------:R-:W-:Y:S01]  /*5520*/  @!P3 IMAD.MOV R5, RZ, RZ, -R5 ;  /* 0x000000ffff05b224 */ /* 0x000fe200078e0a05 */
[C---:B------:R-:W-:Y:S01]  /*5530*/  ISETP.GT.U32.AND P3, PT, R8.reuse, R125, PT ;  /* 0x0000007d0800720c */ /* 0x040fe20003f64070 */
[----:B------:R-:W-:-:S02]  /*5540*/  IMAD R123, R8, R3, R123 ;  /* 0x00000003087b7224 */ /* 0x000fc400078e027b */
[----:B------:R-:W-:-:S04]  /*5550*/  IMAD.HI.U32 R3, R9, R4, RZ ;  /* 0x0000000409037227 */ /* 0x000fc800078e00ff */
[----:B------:R-:W-:Y:S02]  /*5560*/  IMAD.MOV R3, RZ, RZ, -R3 ;  /* 0x000000ffff037224 */ /* 0x000fe400078e0a03 */
[--C-:B------:R-:W-:Y:S01]  /*5570*/  @!P6 IMAD.IADD R129, R129, 0x1, -R8.reuse ;  /* 0x000000018181e824 */ /* 0x100fe200078e0a08 */
[C---:B------:R-:W-:Y:S01]  /*5580*/  ISETP.GT.U32.AND P6, PT, R8.reuse, R123, PT ;  /* 0x0000007b0800720c */ /* 0x040fe20003fc4070 */
[----:B------:R-:W-:Y:S02]  /*5590*/  @!P5 IMAD.IADD R127, R127, 0x1, -R8 ;  /* 0x000000017f7fd824 */ /* 0x000fe400078e0a08 */
[----:B------:R-:W-:Y:S02]  /*55a0*/  IMAD R3, R8, R3, R4 ;  /* 0x0000000308037224 */ /* 0x000fe400078e0204 */
[--C-:B------:R-:W-:Y:S01]  /*55b0*/  @!P0 IMAD.IADD R7, R7, 0x1, -R8.reuse ;  /* 0x0000000107078824 */ /* 0x100fe200078e0a08 */
[----:B------:R-:W-:Y:S01]  /*55c0*/  ISETP.GE.AND P0, PT, R12, RZ, PT ;  /* 0x000000ff0c00720c */ /* 0x000fe20003f06270 */
[--C-:B------:R-:W-:Y:S01]  /*55d0*/  @!P3 IMAD.IADD R125, R125, 0x1, -R8.reuse ;  /* 0x000000017d7db824 */ /* 0x100fe200078e0a08 */
[C---:B------:R-:W-:Y:S01]  /*55e0*/  ISETP.GT.U32.AND P5, PT, R8.reuse, R127, PT ;  /* 0x0000007f0800720c */ /* 0x040fe20003fa4070 */
[----:B------:R-:W-:Y:S01]  /*55f0*/  @!P1 IMAD.MOV R7, RZ, RZ, -R7 ;  /* 0x000000ffff079224 */ /* 0x000fe200078e0a07 */
[----:B------:R-:W-:Y:S01]  /*5600*/  ISETP.GT.U32.AND P3, PT, R8, R3, PT ;  /* 0x000000030800720c */ /* 0x000fe20003f64070 */
[----:B------:R-:W-:Y:S01]  /*5610*/  VIADD R4, R0, 0x5d ;  /* 0x0000005d00047836 */ /* 0x000fe20000000000 */
[----:B------:R-:W-:Y:S01]  /*5620*/  ISETP.GE.AND P1, PT, R14, RZ, PT ;  /* 0x000000ff0e00720c */ /* 0x000fe20003f26270 */
[----:B------:R-:W-:Y:S01]  /*5630*/  @!P6 IMAD.IADD R123, R123, 0x1, -R8 ;  /* 0x000000017b7be824 */ /* 0x000fe200078e0a08 */
[----:B------:R-:W-:Y:S01]  /*5640*/  STL [R1+0x33c], R7 ;  /* 0x00033c0701007387 */ /* 0x000fe20000100800 */
[----:B------:R-:W-:-:S02]  /*5650*/  @!P2 IMAD.MOV R125, RZ, RZ, -R125 ;  /* 0x000000ffff7da224 */ /* 0x000fc400078e0a7d */
[----:B------:R-:W-:Y:S01]  /*5660*/  VIADD R12, R0, 0x62 ;  /* 0x00000062000c7836 */ /* 0x000fe20000000000 */
[----:B------:R0:W-:Y:S01]  /*5670*/  STL [R1+0x344], R5 ;  /* 0x0003440501007387 */ /* 0x0001e20000100800 */
[----:B------:R-:W-:Y:S01]  /*5680*/  @!P0 IMAD.MOV R129, RZ, RZ, -R129 ;  /* 0x000000ffff818224 */ /* 0x000fe200078e0a81 */
[----:B------:R-:W-:Y:S01]  /*5690*/  ISETP.GT.U32.AND P6, PT, R8, R123, PT ;  /* 0x0000007b0800720c */ /* 0x000fe20003fc4070 */
[--C-:B------:R-:W-:Y:S01]  /*56a0*/  @!P5 IMAD.IADD R127, R127, 0x1, -R8.reuse ;  /* 0x000000017f7fd824 */ /* 0x100fe200078e0a08 */
[----:B------:R-:W-:Y:S01]  /*56b0*/  ISETP.GE.AND P0, PT, R4, RZ, PT ;  /* 0x000000ff0400720c */ /* 0x000fe20003f06270 */
[--C-:B------:R-:W-:Y:S01]  /*56c0*/  @!P3 IMAD.IADD R3, R3, 0x1, -R8.reuse ;  /* 0x000000010303b824 */ /* 0x100fe200078e0a08 */
[----:B------:R-:W-:Y:S01]  /*56d0*/  IABS R4, R4 ;  /* 0x0000000400047213 */ /* 0x000fe20000000000 */
[----:B------:R-:W-:Y:S01]  /*56e0*/  @!P1 IMAD.MOV R127, RZ, RZ, -R127 ;  /* 0x000000ffff7f9224 */ /* 0x000fe200078e0a7f */
[----:B------:R-:W-:Y:S01]  /*56f0*/  ISETP.GE.AND P5, PT, R6, RZ, PT ;  /* 0x000000ff0600720c */ /* 0x000fe20003fa6270 */
[----:B------:R-:W-:Y:S01]  /*5700*/  VIADD R6, R0, 0x5f ;  /* 0x0000005f00067836 */ /* 0x000fe20000000000 */
[----:B------:R-:W-:Y:S01]  /*5710*/  ISETP.GT.U32.AND P3, PT, R8, R3, PT ;  /* 0x000000030800720c */ /* 0x000fe20003f64070 */
[C---:B0-----:R-:W-:Y:S01]  /*5720*/  VIADD R5, R0.reuse, 0x5e ;  /* 0x0000005e00057836 */ /* 0x041fe20000000000 */
[----:B------:R-:W-:Y:S01]  /*5730*/  IABS R116, R12 ;  /* 0x0000000c00747213 */ /* 0x000fe20000000000 */
[C---:B------:R-:W-:Y:S01]  /*5740*/  VIADD R7, R0.reuse, 0x60 ;  /* 0x0000006000077836 */ /* 0x040fe20000000000 */
[----:B------:R-:W-:Y:S01]  /*5750*/  IABS R11, R6 ;  /* 0x00000006000b7213 */ /* 0x000fe20000000000 */
[----:B------:R-:W-:Y:S01]  /*5760*/  @!P6 IMAD.IADD R123, R123, 0x1, -R8 ;  /* 0x000000017b7be824 */ /* 0x000fe200078e0a08 */
[----:B------:R-:W-:Y:S01]  /*5770*/  ISETP.GE.AND P1, PT, R5, RZ, PT ;  /* 0x000000ff0500720c */ /* 0x000fe20003f26270 */
[----:B------:R-:W-:Y:S01]  /*5780*/  VIADD R14, R0, 0x63 ;  /* 0x00000063000e7836 */ /* 0x000fe20000000000 */
[----:B------:R-:W-:Y:S01]  /*5790*/  IABS R10, R5 ;  /* 0x00000005000a7213 */ /* 0x000fe20000000000 */
[----:B------:R-:W-:Y:S01]  /*57a0*/  IMAD.MOV.U32 R5, RZ, RZ, R4 ;  /* 0x000000ffff057224 */ /* 0x000fe200078e0004 */
[----:B------:R-:W-:Y:S01]  /*57b0*/  ISETP.GE.AND P2, PT, R6, RZ, PT ;  /* 0x000000ff0600720c */ /* 0x000fe20003f46270 */
[----:B------:R-:W-:Y:S01]  /*57c0*/  IMAD.HI.U32 R6, R9, R11, RZ ;  /* 0x0000000b09067227 */ /* 0x000fe200078e00ff */
[----:B------:R-:W-:-:S02]  /*57d0*/  ISETP.GE.AND P6, PT, R7, RZ, PT ;  /* 0x000000ff0700720c */ /* 0x000fc40003fc6270 */
[----:B------:R-:W-:Y:S01]  /*57e0*/  IABS R121, R7 ;  /* 0x0000000700797213 */ /* 0x000fe20000000000 */
[----:B------:R-:W-:Y:S01]  /*57f0*/  IMAD.HI.U32 R4, R9, R5, RZ ;  /* 0x0000000509047227 */ /* 0x000fe200078e00ff */
[----:B------:R-:W-:-:S03]  /*5800*/  IABS R115, R14 ;  /* 0x0000000e00737213 */ /* 0x000fc60000000000 */
[----:B------:R-:W-:Y:S02]  /*5810*/  IMAD.MOV R7, RZ, RZ, -R4 ;  /* 0x000000ffff077224 */ /* 0x000fe400078e0a04 */
[----:B------:R-:W-:Y:S02]  /*5820*/  IMAD.MOV R6, RZ, RZ, -R6 ;  /* 0x000000ffff067224 */ /* 0x000fe400078e0a06 */
[C---:B------:R-:W-:Y:S02]  /*5830*/  IMAD R5, R8.reuse, R7, R5 ;  /* 0x0000000708057224 */ /* 0x040fe400078e0205 */
[----:B------:R-:W-:Y:S02]  /*5840*/  @!P3 IMAD.IADD R3, R3, 0x1, -R8 ;  /* 0x000000010303b824 */ /* 0x000fe400078e0a08 */
[----:B------:R-:W-:Y:S01]  /*5850*/  @!P4 IMAD.MOV R123, RZ, RZ, -R123 ;  /* 0x000000ffff7bc224 */ /* 0x000fe200078e0a7b */
[C---:B------:R-:W-:Y:S01]  /*5860*/  ISETP.GT.U32.AND P4, PT, R8.reuse, R5, PT ;  /* 0x000000050800720c */ /* 0x040fe20003f84070 */
[----:B------:R-:W-:-:S02]  /*5870*/  IMAD R11, R8, R6, R11 ;  /* 0x00000006080b7224 */ /* 0x000fc400078e020b */
[----:B------:R-:W-:Y:S02]  /*5880*/  IMAD.MOV.U32 R13, RZ, RZ, R3 ;  /* 0x000000ffff0d7224 */ /* 0x000fe400078e0003 */
[----:B------:R-:W-:-:S04]  /*5890*/  IMAD.HI.U32 R4, R9, R10, RZ ;  /* 0x0000000a09047227 */ /* 0x000fc800078e00ff */
[----:B------:R-:W-:Y:S01]  /*58a0*/  @!P5 IMAD.MOV R13, RZ, RZ, -R13 ;  /* 0x000000ffff0dd224 */ /* 0x000fe200078e0a0d */
[C---:B------:R-:W-:Y:S01]  /*58b0*/  ISETP.GT.U32.AND P5, PT, R8.reuse, R11, PT ;  /* 0x0000000b0800720c */ /* 0x040fe20003fa4070 */
[----:B------:R-:W-:Y:S02]  /*58c0*/  IMAD.MOV R7, RZ, RZ, -R4 ;  /* 0x000000ffff077224 */ /* 0x000fe400078e0a04 */
[----:B------:R-:W-:Y:S01]  /*58d0*/  @!P4 IMAD.IADD R5, R5, 0x1, -R8 ;  /* 0x000000010505c824 */ /* 0x000fe200078e0a08 */
[----:B------:R0:W-:Y:S01]  /*58e0*/  STL [R1+0x34c], R13 ;  /* 0x00034c0d01007387 */ /* 0x0001e20000100800 */
[C---:B------:R-:W-:Y:S02]  /*58f0*/  IMAD R7, R8.reuse, R7, R10 ;  /* 0x0000000708077224 */ /* 0x040fe400078e020a */
[----:B------:R-:W-:Y:S01]  /*5900*/  IMAD.HI.U32 R4, R9, R121, RZ ;  /* 0x0000007909047227 */ /* 0x000fe200078e00ff */
[C---:B------:R-:W-:Y:S02]  /*5910*/  ISETP.GT.U32.AND P4, PT, R8.reuse, R5, PT ;  /* 0x000000050800720c */ /* 0x040fe40003f84070 */
[----:B------:R-:W-:Y:S01]  /*5920*/  ISETP.GT.U32.AND P3, PT, R8, R7, PT ;  /* 0x000000070800720c */ /* 0x000fe20003f64070 */
[----:B------:R-:W-:-:S02]  /*5930*/  IMAD.MOV R4, RZ, RZ, -R4 ;  /* 0x000000ffff047224 */ /* 0x000fc400078e0a04 */
[----:B------:R-:W-:Y:S02]  /*5940*/  @!P5 IMAD.IADD R11, R11, 0x1, -R8 ;  /* 0x000000010b0bd824 */ /* 0x000fe400078e0a08 */
[C---:B------:R-:W-:Y:S02]  /*5950*/  IMAD R121, R8.reuse, R4, R121 ;  /* 0x0000000408797224 */ /* 0x040fe400078e0279 */
[----:B------:R-:W-:Y:S01]  /*5960*/  IMAD.HI.U32 R4, R9, R116, RZ ;  /* 0x0000007409047227 */ /* 0x000fe200078e00ff */
[----:B------:R-:W-:-:S03]  /*5970*/  ISETP.GT.U32.AND P5, PT, R8, R11, PT ;  /* 0x0000000b0800720c */ /* 0x000fc60003fa4070 */
[----:B------:R-:W-:Y:S02]  /*5980*/  VIADD R10, R0, 0x61 ;  /* 0x00000061000a7836 */ /* 0x000fe40000000000 */
[----:B0-----:R-:W-:Y:S02]  /*5990*/  IMAD.MOV R13, RZ, RZ, -R4 ;  /* 0x000000ffff0d7224 */ /* 0x001fe400078e0a04 */
[--C-:B------:R-:W-:Y:S01]  /*59a0*/  @!P3 IMAD.IADD R7, R7, 0x1, -R8.reuse ;  /* 0x000000010707b824 */ /* 0x100fe200078e0a08 */
[----:B------:R-:W-:Y:S01]  /*59b0*/  IABS R119, R10 ;  /* 0x0000000a00777213 */ /* 0x000fe20000000000 */
[----:B------:R-:W-:Y:S01]  /*59c0*/  @!P4 IMAD.IADD R5, R5, 0x1, -R8 ;  /* 0x000000010505c824 */ /* 0x000fe200078e0a08 */
[C---:B------:R-:W-:Y:S01]  /*59d0*/  ISETP.GT.U32.AND P4, PT, R8.reuse, R121, PT ;  /* 0x000000790800720c */ /* 0x040fe20003f84070 */
[C---:B------:R-:W-:Y:S01]  /*59e0*/  IMAD R116, R8.reuse, R13, R116 ;  /* 0x0000000d08747224 */ /* 0x040fe200078e0274 */
[----:B------:R-:W-:Y:S01]  /*59f0*/  ISETP.GT.U32.AND P3, PT, R8, R7, PT ;  /* 0x000000070800720c */ /* 0x000fe20003f64070 */
[----:B------:R-:W-:-:S02]  /*5a00*/  @!P5 IMAD.IADD R11, R11, 0x1, -R8 ;  /* 0x000000010b0bd824 */ /* 0x000fc400078e0a08 */
[----:B------:R-:W-:Y:S01]  /*5a10*/  IMAD.HI.U32 R3, R9, R119, RZ ;  /* 0x0000007709037227 */ /* 0x000fe200078e00ff */
[----:B------:R-:W-:-:S03]  /*5a20*/  ISETP.GT.U32.AND P5, PT, R8, R116, PT ;  /* 0x000000740800720c */ /* 0x000fc60003fa4070 */
[C---:B------:R-:W-:Y:S02]  /*5a30*/  VIADD R15, R0.reuse, 0x64 ;  /* 0x00000064000f7836 */ /* 0x040fe40000000000 */
[----:B------:R-:W-:Y:S02]  /*5a40*/  IMAD.MOV R3, RZ, RZ, -R3 ;  /* 0x000000ffff037224 */ /* 0x000fe400078e0a03 */
[----:B------:R-:W-:Y:S01]  /*5a50*/  VIADD R13, R0, 0x65 ;  /* 0x00000065000d7836 */ /* 0x000fe20000000000 */
[----:B------:R-:W-:Y:S01]  /*5a60*/  IABS R6, R15 ;  /* 0x0000000f00067213 */ /* 0x000fe20000000000 */
[----:B------:R-:W-:Y:S02]  /*5a70*/  IMAD R119, R8, R3, R119 ;  /* 0x0000000308777224 */ /* 0x000fe400078e0277 */
[----:B------:R-:W-:Y:S02]  /*5a80*/  IMAD.MOV.U32 R16, RZ, RZ, R5 ;  /* 0x000000ffff107224 */ /* 0x000fe400078e0005 */
[--C-:B------:R-:W-:Y:S01]  /*5a90*/  @!P4 IMAD.IADD R121, R121, 0x1, -R8.reuse ;  /* 0x000000017979c824 */ /* 0x100fe200078e0a08 */
[----:B------:R-:W-:Y:S01]  /*5aa0*/  ISETP.GE.AND P4, PT, R10, RZ, PT ;  /* 0x000000ff0a00720c */ /* 0x000fe20003f86270 */
[----:B------:R-:W-:Y:S01]  /*5ab0*/  @!P3 IMAD.IADD R7, R7, 0x1, -R8 ;  /* 0x000000010707b824 */ /* 0x000fe200078e0a08 */
[----:B------:R-:W-:Y:S01]  /*5ac0*/  ISETP.GT.U32.AND P3, PT, R8, R119, PT ;  /* 0x000000770800720c */ /* 0x000fe20003f64070 */
[----:B------:R-:W-:Y:S01]  /*5ad0*/  IMAD.HI.U32 R3, R9, R115, RZ ;  /* 0x0000007309037227 */ /* 0x000fe200078e00ff */
[----:B------:R-:W-:-:S03]  /*5ae0*/  IABS R10, R13 ;  /* 0x0000000d000a7213 */ /* 0x000fc60000000000 */
[----:B------:R-:W-:Y:S01]  /*5af0*/  @!P0 IMAD.MOV R16, RZ, RZ, -R16 ;  /* 0x000000ffff108224 */ /* 0x000fe200078e0a10 */
[----:B------:R-:W-:Y:S01]  /*5b00*/  ISETP.GT.U32.AND P0, PT, R8, R121, PT ;  /* 0x000000790800720c */ /* 0x000fe20003f04070 */
[----:B------:R-:W-:Y:S02]  /*5b10*/  @!P5 IMAD.IADD R116, R116, 0x1, -R8 ;  /* 0x000000017474d824 */ /* 0x000fe400078e0a08 */
[----:B------:R-:W-:Y:S01]  /*5b20*/  IMAD.HI.U32 R4, R9, R6, RZ ;  /* 0x0000000609047227 */ /* 0x000fe200078e00ff */
[----:B------:R-:W-:Y:S02]  /*5b30*/  STL [R1+0x354], R16 ;  /* 0x0003541001007387 */ /* 0x000fe40000100800 */
[----:B------:R-:W-:Y:S01]  /*5b40*/  ISETP.GT.U32.AND P5, PT, R8, R116, PT ;  /* 0x000000740800720c */ /* 0x000fe20003fa4070 */
[----:B------:R-:W-:Y:S02]  /*5b50*/  IMAD.MOV R3, RZ, RZ, -R3 ;  /* 0x000000ffff037224 */ /* 0x000fe400078e0a03 */
[----:B------:R-:W-:-:S02]  /*5b60*/  IMAD.MOV R5, RZ, RZ, -R4 ;  /* 0x000000ffff057224 */ /* 0x000fc400078e0a04 */
[----:B------:R-:W-:-:S04]  /*5b70*/  IMAD.HI.U32 R4, R9, R10, RZ ;  /* 0x0000000a09047227 */ /* 0x000fc800078e00ff */
[C---:B------:R-:W-:Y:S02]  /*5b80*/  IMAD R115, R8.reuse, R3, R115 ;  /* 0x0000000308737224 */ /* 0x040fe400078e0273 */
[----:B------:R-:W-:Y:S02]  /*5b90*/  IMAD R3, R8, R5, R6 ;  /* 0x0000000508037224 */ /* 0x000fe400078e0206 */
[----:B------:R-:W-:Y:S02]  /*5ba0*/  IMAD.MOV R5, RZ, RZ, -R4 ;  /* 0x000000ffff057224 */ /* 0x000fe400078e0a04 */
[--C-:B------:R-:W-:Y:S01]  /*5bb0*/  @!P3 IMAD.IADD R119, R119, 0x1, -R8.reuse ;  /* 0x000000017777b824 */ /* 0x100fe200078e0a08 */
[----:B------:R-:W-:Y:S01]  /*5bc0*/  ISETP.GE.AND P3, PT, R12, RZ, PT ;  /* 0x000000ff0c00720c */ /* 0x000fe20003f66270 */
[----:B------:R-:W-:Y:S01]  /*5bd0*/  @!P0 IMAD.IADD R121, R121, 0x1, -R8 ;  /* 0x0000000179798824 */ /* 0x000fe200078e0a08 */
[C---:B------:R-:W-:Y:S01]  /*5be0*/  ISETP.GT.U32.AND P0, PT, R8.reuse, R115, PT ;  /* 0x000000730800720c */ /* 0x040fe20003f04070 */
[----:B------:R-:W-:-:S02]  /*5bf0*/  IMAD R5, R8, R5, R10 ;  /* 0x0000000508057224 */ /* 0x000fc400078e020a */
[----:B------:R-:W-:Y:S01]  /*5c00*/  @!P1 IMAD.MOV R7, RZ, RZ, -R7 ;  /* 0x000000ffff079224 */ /* 0x000fe200078e0a07 */
[C---:B------:R-:W-:Y:S01]  /*5c10*/  ISETP.GT.U32.AND P1, PT, R8.reuse, R119, PT ;  /* 0x000000770800720c */ /* 0x040fe20003f24070 */
[----:B------:R-:W-:Y:S01]  /*5c20*/  @!P6 IMAD.MOV R121, RZ, RZ, -R121 ;  /* 0x000000ffff79e224 */ /* 0x000fe200078e0a79 */
[----:B------:R-:W-:Y:S01]  /*5c30*/  ISETP.GT.U32.AND P6, PT, R8, R3, PT ;  /* 0x000000030800720c */ /* 0x000fe20003fc4070 */
[----:B------:R-:W-:Y:S01]  /*5c40*/  @!P5 IMAD.IADD R116, R116, 0x1, -R8 ;  /* 0x000000017474d824 */ /* 0x000fe200078e0a08 */
[----:B------:R-:W-:Y:S01]  /*5c50*/  ISETP.GT.U32.AND P5, PT, R8, R5, PT ;  /* 0x000000050800720c */ /* 0x000fe20003fa4070 */
[C---:B------:R-:W-:Y:S01]  /*5c60*/  VIADD R10, R0.reuse, 0x66 ;  /* 0x00000066000a7836 */ /* 0x040fe20000000000 */
[----:B------:R0:W-:Y:S01]  /*5c70*/  STL [R1+0x35c], R7 ;  /* 0x00035c0701007387 */ /* 0x0001e20000100800 */
[----:B------:R-:W-:Y:S02]  /*5c80*/  IMAD.MOV.U32 R6, RZ, RZ, R11 ;  /* 0x000000ffff067224 */ /* 0x000fe400078e000b */
[----:B------:R-:W-:-:S02]  /*5c90*/  VIADD R12, R0, 0x67 ;  /* 0x00000067000c7836 */ /* 0x000fc40000000000 */
[----:B------:R-:W-:Y:S01]  /*5ca0*/  @!P0 IMAD.IADD R115, R115, 0x1, -R8 ;  /* 0x0000000173738824 */ /* 0x000fe200078e0a08 */
[----:B------:R-:W-:Y:S01]  /*5cb0*/  ISETP.GE.AND P0, PT, R13, RZ, PT ;  /* 0x000000ff0d00720c */ /* 0x000fe20003f06270 */
[----:B------:R-:W-:Y:S01]  /*5cc0*/  @!P2 IMAD.MOV R6, RZ, RZ, -R6 ;  /* 0x000000ffff06a224 */ /* 0x000fe200078e0a06 */
[----:B------:R-:W-:Y:S01]  /*5cd0*/  IABS R11, R12 ;  /* 0x0000000c000b7213 */ /* 0x000fe20000000000 */
[--C-:B------:R-:W-:Y:S01]  /*5ce0*/  @!P1 IMAD.IADD R119, R119, 0x1, -R8.reuse ;  /* 0x0000000177779824 */ /* 0x100fe200078e0a08 */
[----:B0-----:R-:W-:Y:S01]  /*5cf0*/  IABS R7, R10 ;  /* 0x0000000a00077213 */ /* 0x001fe20000000000 */
[--C-:B------:R-:W-:Y:S01]  /*5d00*/  @!P6 IMAD.IADD R3, R3, 0x1, -R8.reuse ;  /* 0x000000010303e824 */ /* 0x100fe200078e0a08 */
[C---:B------:R-:W-:Y:S01]  /*5d10*/  ISETP.GT.U32.AND P6, PT, R8.reuse, R115, PT ;  /* 0x000000730800720c */ /* 0x040fe20003fc4070 */
[----:B------:R-:W-:Y:S01]  /*5d20*/  @!P5 IMAD.IADD R5, R5, 0x1, -R8 ;  /* 0x000000010505d824 */ /* 0x000fe200078e0a08 */
[----:B------:R0:W-:Y:S01]  /*5d30*/  STL [R1+0x364], R6 ;  /* 0x0003640601007387 */ /* 0x0001e20000100800 */
[----:B------:R-:W-:Y:S01]  /*5d40*/  IMAD.HI.U32 R4, R9, R7, RZ ;  /* 0x0000000709047227 */ /* 0x000fe200078e00ff */
[----:B------:R-:W-:-:S02]  /*5d50*/  ISETP.GT.U32.AND P5, PT, R8, R3, PT ;  /* 0x000000030800720c */ /* 0x000fc40003fa4070 */
[----:B------:R-:W-:Y:S01]  /*5d60*/  ISETP.GE.AND P2, PT, R14, RZ, PT ;  /* 0x000000ff0e00720c */ /* 0x000fe20003f46270 */
[----:B------:R-:W-:Y:S01]  /*5d70*/  @!P4 IMAD.MOV R119, RZ, RZ, -R119 ;  /* 0x000000ffff77c224 */ /* 0x000fe200078e0a77 */
[----:B------:R-:W-:Y:S01]  /*5d80*/  ISETP.GT.U32.AND P4, PT, R8, R5, PT ;  /* 0x000000050800720c */ /* 0x000fe20003f84070 */
[C---:B------:R-:W-:Y:S01]  /*5d90*/  VIADD R14, R0.reuse, 0x69 ;  /* 0x00000069000e7836 */ /* 0x040fe20000000000 */
[----:B------:R-:W-:Y:S01]  /*5da0*/  ISETP.GE.AND P1, PT, R15, RZ, PT ;  /* 0x000000ff0f00720c */ /* 0x000fe20003f26270 */
[----:B------:R-:W-:Y:S02]  /*5db0*/  VIADD R13, R0, 0x68 ;  /* 0x00000068000d7836 */ /* 0x000fe40000000000 */
[----:B0-----:R-:W-:Y:S01]  /*5dc0*/  IMAD.MOV R6, RZ, RZ, -R4 ;  /* 0x000000ffff067224 */ /* 0x001fe200078e0a04 */
[----:B------:R-:W-:Y:S01]  /*5dd0*/  IABS R111, R14 ;  /* 0x0000000e006f7213 */ /* 0x000fe20000000000 */
[----:B------:R-:W-:Y:S01]  /*5de0*/  IMAD.HI.U32 R4, R9, R11, RZ ;  /* 0x0000000b09047227 */ /* 0x000fe200078e00ff */
[----:B------:R-:W-:-:S03]  /*5df0*/  IABS R113, R13 ;  /* 0x0000000d00717213 */ /* 0x000fc60000000000 */
[C---:B------:R-:W-:Y:S02]  /*5e00*/  IMAD R7, R8.reuse, R6, R7 ;  /* 0x0000000608077224 */ /* 0x040fe400078e0207 */
[----:B------:R-:W-:Y:S02]  /*5e10*/  IMAD.MOV R4, RZ, RZ, -R4 ;  /* 0x000000ffff047224 */ /* 0x000fe400078e0a04 */
[--C-:B------:R-:W-:Y:S01]  /*5e20*/  @!P6 IMAD.IADD R115, R115, 0x1, -R8.reuse ;  /* 0x000000017373e824 */ /* 0x100fe200078e0a08 */
[C---:B------:R-:W-:Y:S01]  /*5e30*/  ISETP.GT.U32.AND P6, PT, R8.reuse, R7, PT ;  /* 0x000000070800720c */ /* 0x040fe20003fc4070 */
[C---:B------:R-:W-:Y:S02]  /*5e40*/  IMAD R11, R8.reuse, R4, R11 ;  /* 0x00000004080b7224 */ /* 0x040fe400078e020b */
[--C-:B------:R-:W-:Y:S02]  /*5e50*/  @!P4 IMAD.IADD R5, R5, 0x1, -R8.reuse ;  /* 0x000000010505c824 */ /* 0x100fe400078e0a08 */
[----:B------:R-:W-:Y:S01]  /*5e60*/  @!P5 IMAD.IADD R3, R3, 0x1, -R8 ;  /* 0x000000010303d824 */ /* 0x000fe200078e0a08 */
[----:B------:R-:W-:Y:S01]  /*5e70*/  ISETP.GT.U32.AND P4, PT, R8, R11, PT ;  /* 0x0000000b0800720c */ /* 0x000fe20003f84070 */
[----:B------:R-:W-:Y:S01]  /*5e80*/  IMAD.HI.U32 R6, R9, R111, RZ ;  /* 0x0000006f09067227 */ /* 0x000fe200078e00ff */
[----:B------:R-:W-:-:S03]  /*5e90*/  ISETP.GE.AND P5, PT, R10, RZ, PT ;  /* 0x000000ff0a00720c */ /* 0x000fc60003fa6270 */
[----:B------:R-:W-:Y:S02]  /*5ea0*/  VIADD R10, R0, 0x6a ;  /* 0x0000006a000a7836 */ /* 0x000fe40000000000 */
[----:B------:R-:W-:Y:S01]  /*5eb0*/  @!P6 IMAD.IADD R7, R7, 0x1, -R8 ;  /* 0x000000010707e824 */ /* 0x000fe200078e0a08 */
[----:B------:R-:W-:Y:S01]  /*5ec0*/  ISETP.GE.AND P6, PT, R12, RZ, PT ;  /* 0x000000ff0c00720c */ /* 0x000fe20003fc6270 */
[----:B------:R-:W-:Y:S01]  /*5ed0*/  @!P3 IMAD.MOV R116, RZ, RZ, -R116 ;  /* 0x000000ffff74b224 */ /* 0x000fe200078e0a74 */
[----:B------:R-:W-:Y:S01]  /*5ee0*/  IABS R109, R10 ;  /* 0x0000000a006d7213 */ /* 0x000fe20000000000 */
[----:B------:R-:W-:Y:S01]  /*5ef0*/  IMAD.HI.U32 R4, R9, R113, RZ ;  /* 0x0000007109047227 */ /* 0x000fe200078e00ff */
[----:B------:R-:W-:-:S03]  /*5f00*/  ISETP.GT.U32.AND P3, PT, R8, R7, PT ;  /* 0x000000070800720c */ /* 0x000fc60003f64070 */
[----:B------:R-:W-:Y:S02]  /*5f10*/  @!P4 IMAD.IADD R11, R11, 0x1, -R8 ;  /* 0x000000010b0bc824 */ /* 0x000fe400078e0a08 */
[----:B------:R-:W-:Y:S02]  /*5f20*/  IMAD.MOV R6, RZ, RZ, -R6 ;  /* 0x000000ffff067224 */ /* 0x000fe400078e0a06 */
[----:B------:R-:W-:Y:S01]  /*5f30*/  VIADD R12, R0, 0x6b ;  /* 0x0000006b000c7836 */ /* 0x000fe20000000000 */
[C---:B------:R-:W-:Y:S01]  /*5f40*/  ISETP.GT.U32.AND P4, PT, R8.reuse, R11, PT ;  /* 0x0000000b0800720c */ /* 0x040fe20003f84070 */
[----:B------:R-:W-:Y:S02]  /*5f50*/  IMAD.MOV R4, RZ, RZ, -R4 ;  /* 0x000000ffff047224 */ /* 0x000fe400078e0a04 */
[----:B------:R-:W-:Y:S01]  /*5f60*/  IMAD R111, R8, R6, R111 ;  /* 0x00000006086f7224 */ /* 0x000fe200078e026f */
[----:B------:R-:W-:Y:S01]  /*5f70*/  IABS R107, R12 ;  /* 0x0000000c006b7213 */ /* 0x000fe20000000000 */
[----:B------:R-:W-:-:S02]  /*5f80*/  IMAD.MOV.U32 R17, RZ, RZ, R3 ;  /* 0x000000ffff117224 */ /* 0x000fc400078e0003 */
[----:B------:R-:W-:Y:S02]  /*5f90*/  IMAD R113, R8, R4, R113 ;  /* 0x0000000408717224 */ /* 0x000fe400078e0271 */
[----:B------:R-:W-:-:S04]  /*5fa0*/  IMAD.HI.U32 R4, R9, R109, RZ ;  /* 0x0000006d09047227 */ /* 0x000fc800078e00ff */
[----:B------:R-:W-:Y:S01]  /*5fb0*/  @!P1 IMAD.MOV R17, RZ, RZ, -R17 ;  /* 0x000000ffff119224 */ /* 0x000fe200078e0a11 */
[----:B------:R-:W-:Y:S01]  /*5fc0*/  ISETP.GT.U32.AND P1, PT, R8, R111, PT ;  /* 0x0000006f0800720c */ /* 0x000fe20003f24070 */
[----:B------:R-:W-:-:S03]  /*5fd0*/  IMAD.HI.U32 R3, R9, R107, RZ ;  /* 0x0000006b09037227 */ /* 0x000fc600078e00ff */
[----:B------:R-:W-:Y:S01]  /*5fe0*/  STL [R1+0x36c], R17 ;  /* 0x00036c1101007387 */ /* 0x000fe20000100800 */
[----:B------:R-:W-:Y:S01]  /*5ff0*/  @!P3 IMAD.IADD R7, R7, 0x1, -R8 ;  /* 0x000000010707b824 */ /* 0x000fe200078e0a08 */
[----:B------:R-:W-:Y:S01]  /*6000*/  ISETP.GE.AND P3, PT, R14, RZ, PT ;  /* 0x000000ff0e00720c */ /* 0x000fe20003f66270 */
[----:B------:R-:W-:Y:S02]  /*6010*/  IMAD.MOV R4, RZ, RZ, -R4 ;  /* 0x000000ffff047224 */ /* 0x000fe400078e0a04 */
[----:B------:R-:W-:Y:S02]  /*6020*/  IMAD.MOV R3, RZ, RZ, -R3 ;  /* 0x000000ffff037224 */ /* 0x000fe400078e0a03 */
[----:B------:R-:W-:Y:S01]  /*6030*/  @!P4 IMAD.IADD R11, R11, 0x1, -R8 ;  /* 0x000000010b0bc824 */ /* 0x000fe200078e0a08 */
[----:B------:R-:W-:Y:S01]  /*6040*/  ISETP.GE.AND P4, PT, R10, RZ, PT ;  /* 0x000000ff0a00720c */ /* 0x000fe20003f86270 */
[----:B------:R-:W-:Y:S02]  /*6050*/  IMAD R109, R8, R4, R109 ;  /* 0x00000004086d7224 */ /* 0x000fe400078e026d */
[----:B------:R-:W-:-:S02]  /*6060*/  IMAD.MOV.U32 R15, RZ, RZ, R7 ;  /* 0x000000ffff0f7224 */ /* 0x000fc400078e0007 */
[----:B------:R-:W-:Y:S01]  /*6070*/  @!P2 IMAD.MOV R115, RZ, RZ, -R115 ;  /* 0x000000ffff73a224 */ /* 0x000fe200078e0a73 */
[C---:B------:R-:W-:Y:S01]  /*6080*/  ISETP.GT.U32.AND P2, PT, R8.reuse, R113, PT ;  /* 0x000000710800720c */ /* 0x040fe20003f44070 */
[C---:B------:R-:W-:Y:S02]  /*6090*/  IMAD R107, R8.reuse, R3, R107 ;  /* 0x00000003086b7224 */ /* 0x040fe400078e026b */
[----:B------:R-:W-:Y:S02]  /*60a0*/  IMAD.MOV.U32 R6, RZ, RZ, R11 ;  /* 0x000000ffff067224 */ /* 0x000fe400078e000b */
[----:B------:R-:W-:Y:S01]  /*60b0*/  @!P5 IMAD.MOV R15, RZ, RZ, -R15 ;  /* 0x000000ffff0fd224 */ /* 0x000fe200078e0a0f */
[C---:B------:R-:W-:Y:S01]  /*60c0*/  ISETP.GT.U32.AND P5, PT, R8.reuse, R109, PT ;  /* 0x0000006d0800720c */ /* 0x040fe20003fa4070 */
[----:B------:R-:W-:Y:S02]  /*60d0*/  @!P1 IMAD.IADD R111, R111, 0x1, -R8 ;  /* 0x000000016f6f9824 */ /* 0x000fe400078e0a08 */
[----:B------:R-:W-:Y:S01]  /*60e0*/  @!P6 IMAD.MOV R6, RZ, RZ, -R6 ;  /* 0x000000ffff06e224 */ /* 0x000fe200078e0a06 */
[----:B------:R-:W-:Y:S01]  /*60f0*/  ISETP.GT.U32.AND P6, PT, R8, R107, PT ;  /* 0x0000006b0800720c */ /* 0x000fe20003fc4070 */
[----:B------:R-:W-:Y:S01]  /*6100*/  VIADD R4, R0, 0x6c ;  /* 0x0000006c00047836 */ /* 0x000fe20000000000 */
[----:B------:R-:W-:Y:S01]  /*6110*/  ISETP.GT.U32.AND P1, PT, R8, R111, PT ;  /* 0x0000006f0800720c */ /* 0x000fe20003f24070 */
[----:B------:R-:W-:-:S02]  /*6120*/  @!P2 IMAD.IADD R113, R113, 0x1, -R8 ;  /* 0x000000017171a824 */ /* 0x000fc400078e0a08 */
[----:B------:R-:W-:Y:S01]  /*6130*/  IMAD.MOV.U32 R16, RZ, RZ, R5 ;  /* 0x000000ffff107224 */ /* 0x000fe200078e0005 */
[----:B------:R-:W-:Y:S01]  /*6140*/  IABS R5, R4 ;  /* 0x0000000400057213 */ /* 0x000fe20000000000 */
[----:B------:R-:W-:Y:S01]  /*6150*/  VIADD R10, R0, 0x6d ;  /* 0x0000006d000a7836 */ /* 0x000fe20000000000 */
[C---:B------:R-:W-:Y:S01]  /*6160*/  ISETP.GT.U32.AND P2, PT, R8.reuse, R113, PT ;  /* 0x000000710800720c */ /* 0x040fe20003f44070 */
[--C-:B------:R-:W-:Y:S02]  /*6170*/  @!P5 IMAD.IADD R109, R109, 0x1, -R8.reuse ;  /* 0x000000016d6dd824 */ /* 0x100fe400078e0a08 */
[----:B------:R-:W-:Y:S01]  /*6180*/  IMAD.HI.U32 R3, R9, R5, RZ ;  /* 0x0000000509037227 */ /* 0x000fe200078e00ff */
[----:B------:R-:W-:Y:S02]  /*6190*/  IABS R7, R10 ;  /* 0x0000000a00077213 */ /* 0x000fe40000000000 */
[----:B------:R-:W-:Y:S01]  /*61a0*/  ISETP.GT.U32.AND P5, PT, R8, R109, PT ;  /* 0x0000006d0800720c */ /* 0x000fe20003fa4070 */
[----:B------:R-:W-:-:S02]  /*61b0*/  @!P6 IMAD.IADD R107, R107, 0x1, -R8 ;  /* 0x000000016b6be824 */ /* 0x000fc400078e0a08 */
[----:B------:R-:W-:Y:S01]  /*61c0*/  @!P1 IMAD.IADD R111, R111, 0x1, -R8 ;  /* 0x000000016f6f9824 */ /* 0x000fe200078e0a08 */
[----:B------:R-:W-:Y:S01]  /*61d0*/  ISETP.GE.AND P1, PT, R4, RZ, PT ;  /* 0x000000ff0400720c */ /* 0x000fe20003f26270 */
[----:B------:R-:W-:Y:S01]  /*61e0*/  IMAD.HI.U32 R4, R9, R7, RZ ;  /* 0x0000000709047227 */ /* 0x000fe200078e00ff */
[----:B------:R-:W-:-:S03]  /*61f0*/  ISETP.GT.U32.AND P6, PT, R8, R107, PT ;  /* 0x0000006b0800720c */ /* 0x000fc60003fc4070 */
[----:B------:R-:W-:Y:S02]  /*6200*/  IMAD.MOV R3, RZ, RZ, -R3 ;  /* 0x000000ffff037224 */ /* 0x000fe400078e0a03 */
[----:B------:R-:W-:Y:S01]  /*6210*/  @!P0 IMAD.MOV R16, RZ, RZ, -R16 ;  /* 0x000000ffff108224 */ /* 0x000fe200078e0a10 */
[----:B------:R-:W-:Y:S01]  /*6220*/  ISETP.GE.AND P0, PT, R13, RZ, PT ;  /* 0x000000ff0d00720c */ /* 0x000fe20003f06270 */
[----:B------:R-:W-:Y:S02]  /*6230*/  IMAD.MOV R4, RZ, RZ, -R4 ;  /* 0x000000ffff047224 */ /* 0x000fe400078e0a04 */
[----:B------:R-:W-:Y:S01]  /*6240*/  IMAD R5, R8, R3, R5 ;  /* 0x0000000308057224 */ /* 0x000fe200078e0205 */
[----:B------:R-:W-:Y:S01]  /*6250*/  STL [R1+0x374], R16 ;  /* 0x0003741001007387 */ /* 0x000fe20000100800 */
[----:B------:R-:W-:Y:S01]  /*6260*/  @!P2 IMAD.IADD R113, R113, 0x1, -R8 ;  /* 0x000000017171a824 */ /* 0x000fe200078e0a08 */
[----:B------:R-:W-:Y:S01]  /*6270*/  ISETP.GE.AND P2, PT, R12, RZ, PT ;  /* 0x000000ff0c00720c */ /* 0x000fe20003f46270 */
[----:B------:R-:W-:Y:S01]  /*6280*/  VIADD R12, R0, 0x6e ;  /* 0x0000006e000c7836 */ /* 0x000fe20000000000 */
[----:B------:R-:W-:Y:S01]  /*6290*/  STL [R1+0x37c], R15 ;  /* 0x00037c0f01007387 */ /* 0x000fe20000100800 */
[----:B------:R-:W-:-:S02]  /*62a0*/  IMAD R7, R8, R4, R7 ;  /* 0x0000000408077224 */ /* 0x000fc400078e0207 */
[--C-:B------:R-:W-:Y:S01]  /*62b0*/  @!P5 IMAD.IADD R109, R109, 0x1, -R8.reuse ;  /* 0x000000016d6dd824 */ /* 0x100fe200078e0a08 */
[C---:B------:R-:W-:Y:S01]  /*62c0*/  ISETP.GT.U32.AND P5, PT, R8.reuse, R5, PT ;  /* 0x000000050800720c */ /* 0x040fe20003fa4070 */
[----:B------:R0:W-:Y:S01]  /*62d0*/  STL [R1+0x384], R6 ;  /* 0x0003840601007387 */ /* 0x0001e20000100800 */
[--C-:B------:R-:W-:Y:S01]  /*62e0*/  @!P6 IMAD.IADD R107, R107, 0x1, -R8.reuse ;  /* 0x000000016b6be824 */ /* 0x100fe200078e0a08 */
[----:B------:R-:W-:Y:S01]  /*62f0*/  ISETP.GT.U32.AND P6, PT, R8, R7, PT ;  /* 0x000000070800720c */ /* 0x000fe20003fc4070 */
[----:B------:R-:W-:Y:S01]  /*6300*/  @!P0 IMAD.MOV R113, RZ, RZ, -R113 ;  /* 0x000000ffff718224 */ /* 0x000fe200078e0a71 */
[----:B------:R-:W-:Y:S01]  /*6310*/  ISETP.GE.AND P0, PT, R10, RZ, PT ;  /* 0x000000ff0a00720c */ /* 0x000fe20003f06270 */
[C---:B------:R-:W-:Y:S02]  /*6320*/  VIADD R10, R0.reuse, 0x6f ;  /* 0x0000006f000a7836 */ /* 0x040fe40000000000 */
[C---:B------:R-:W-:Y:S02]  /*6330*/  VIADD R14, R0.reuse, 0x71 ;  /* 0x00000071000e7836 */ /* 0x040fe40000000000 */
[----:B------:R-:W-:Y:S01]  /*6340*/  VIADD R13, R0, 0x70 ;  /* 0x00000070000d7836 */ /* 0x000fe20000000000 */
[----:B0-----:R-:W-:Y:S01]  /*6350*/  IABS R6, R12 ;  /* 0x0000000c00067213 */ /* 0x001fe20000000000 */
[----:B------:R-:W-:Y:S01]  /*6360*/  @!P4 IMAD.MOV R109, RZ, RZ, -R109 ;  /* 0x000000ffff6dc224 */ /* 0x000fe200078e0a6d */
[----:B------:R-:W-:Y:S01]  /*6370*/  IABS R11, R10 ;  /* 0x0000000a000b7213 */ /* 0x000fe20000000000 */
[----:B------:R-:W-:Y:S01]  /*6380*/  @!P5 IMAD.IADD R5, R5, 0x1, -R8 ;  /* 0x000000010505d824 */ /* 0x000fe200078e0a08 */
[----:B------:R-:W-:Y:S01]  /*6390*/  IABS R103, R14 ;  /* 0x0000000e00677213 */ /* 0x000fe20000000000 */
[----:B------:R-:W-:Y:S01]  /*63a0*/  IMAD.HI.U32 R3, R9, R6, RZ ;  /* 0x0000000609037227 */ /* 0x000fe200078e00ff */
[----:B------:R-:W-:-:S03]  /*63b0*/  IABS R105, R13 ;  /* 0x0000000d00697213 */ /* 0x000fc60000000000 */
[----:B------:R-:W-:Y:S02]  /*63c0*/  IMAD.MOV R3, RZ, RZ, -R3 ;  /* 0x000000ffff037224 */ /* 0x000fe400078e0a03 */
[----:B------:R-:W-:Y:S01]  /*63d0*/  @!P6 IMAD.IADD R7, R7, 0x1, -R8 ;  /* 0x000000010707e824 */ /* 0x000fe200078e0a08 */
[C---:B------:R-:W-:Y:S01]  /*63e0*/  ISETP.GT.U32.AND P6, PT, R8.reuse, R5, PT ;  /* 0x000000050800720c */ /* 0x040fe20003fc4070 */
[C---:B------:R-:W-:Y:S02]  /*63f0*/  IMAD R3, R8.reuse, R3, R6 ;  /* 0x0000000308037224 */ /* 0x040fe400078e0206 */
[----:B------:R-:W-:Y:S01]  /*6400*/  IMAD.HI.U32 R4, R9, R11, RZ ;  /* 0x0000000b09047227 */ /* 0x000fe200078e00ff */
[C---:B------:R-:W-:Y:S02]  /*6410*/  ISETP.GT.U32.AND P4, PT, R8.reuse, R7, PT ;  /* 0x000000070800720c */ /* 0x040fe40003f84070 */
[----:B------:R-:W-:Y:S01]  /*6420*/  ISETP.GT.U32.AND P5, PT, R8, R3, PT ;  /* 0x000000030800720c */ /* 0x000fe20003fa4070 */
[----:B------:R-:W-:-:S02]  /*6430*/  IMAD.MOV R4, RZ, RZ, -R4 ;  /* 0x000000ffff047224 */ /* 0x000fc400078e0a04 */
[----:B------:R-:W-:-:S04]  /*6440*/  IMAD.HI.U32 R6, R9, R105, RZ ;  /* 0x0000006909067227 */ /* 0x000fc800078e00ff */
[C---:B------:R-:W-:Y:S02]  /*6450*/  IMAD R11, R8.reuse, R4, R11 ;  /* 0x00000004080b7224 */ /* 0x040fe400078e020b */
[----:B------:R-:W-:Y:S02]  /*6460*/  @!P6 IMAD.IADD R5, R5, 0x1, -R8 ;  /* 0x000000010505e824 */ /* 0x000fe400078e0a08 */
[----:B------:R-:W-:Y:S01]  /*6470*/  IMAD.HI.U32 R4, R9, R103, RZ ;  /* 0x0000006709047227 */ /* 0x000fe200078e00ff */
[----:B------:R-:W-:-:S03]  /*6480*/  ISETP.GT.U32.AND P6, PT, R8, R11, PT ;  /* 0x0000000b0800720c */ /* 0x000fc60003fc4070 */
[----:B------:R-:W-:Y:S02]  /*6490*/  @!P5 IMAD.IADD R3, R3, 0x1, -R8 ;  /* 0x000000010303d824 */ /* 0x000fe400078e0a08 */
[----:B------:R-:W-:Y:S02]  /*64a0*/  IMAD.MOV R4, RZ, RZ, -R4 ;  /* 0x000000ffff047224 */ /* 0x000fe400078e0a04 */
[----:B------:R-:W-:Y:S01]  /*64b0*/  IMAD.MOV R6, RZ, RZ, -R6 ;  /* 0x000000ffff067224 */ /* 0x000fe200078e0a06 */
[C---:B------:R-:W-:Y:S01]  /*64c0*/  ISETP.GT.U32.AND P5, PT, R8.reuse, R3, PT ;  /* 0x000000030800720c */ /* 0x040fe20003fa4070 */
[C---:B------:R-:W-:Y:S02]  /*64d0*/  IMAD R103, R8.reuse, R4, R103 ;  /* 0x0000000408677224 */ /* 0x040fe400078e0267 */
[----:B------:R-:W-:Y:S02]  /*64e0*/  IMAD R105, R8, R6, R105 ;  /* 0x0000000608697224 */ /* 0x000fe400078e0269 */
[----:B------:R-:W-:-:S02]  /*64f0*/  IMAD.MOV.U32 R16, RZ, RZ, R5 ;  /* 0x000000ffff107224 */ /* 0x000fc400078e0005 */
[----:B------:R-:W-:Y:S01]  /*6500*/  @!P6 IMAD.IADD R11, R11, 0x1, -R8 ;  /* 0x000000010b0be824 */ /* 0x000fe200078e0a08 */
[C---:B------:R-:W-:Y:S01]  /*6510*/  ISETP.GT.U32.AND P6, PT, R8.reuse, R103, PT ;  /* 0x000000670800720c */ /* 0x040fe20003fc4070 */
[----:B------:R-:W-:Y:S01]  /*6520*/  @!P1 IMAD.MOV R16, RZ, RZ, -R16 ;  /* 0x000000ffff109224 */ /* 0x000fe200078e0a10 */
[----:B------:R-:W-:Y:S01]  /*6530*/  ISETP.GT.U32.AND P1, PT, R8, R105, PT ;  /* 0x000000690800720c */ /* 0x000fe20003f24070 */
[----:B------:R-:W-:Y:S02]  /*6540*/  VIADD R15, R0, 0x72 ;  /* 0x00000072000f7836 */ /* 0x000fe40000000000 */
[--C-:B------:R-:W-:Y:S01]  /*6550*/  @!P5 IMAD.IADD R3, R3, 0x1, -R8.reuse ;  /* 0x000000010303d824 */ /* 0x100fe200078e0a08 */
[----:B------:R-:W-:Y:S01]  /*6560*/  ISETP.GE.AND P5, PT, R14, RZ, PT ;  /* 0x000000ff0e00720c */ /* 0x000fe20003fa6270 */
[--C-:B------:R-:W-:Y:S01]  /*6570*/  @!P4 IMAD.IADD R7, R7, 0x1, -R8.reuse ;  /* 0x000000010707c824 */ /* 0x100fe200078e0a08 */
[----:B------:R-:W-:Y:S01]  /*6580*/  IABS R101, R15 ;  /* 0x0000000f00657213 */ /* 0x000fe20000000000 */
[----:B------:R-:W-:Y:S01]  /*6590*/  VIADD R14, R0, 0x73 ;  /* 0x00000073000e7836 */ /* 0x000fe20000000000 */
[----:B------:R0:W-:Y:S01]  /*65a0*/  STL [R1+0x38c], R16 ;  /* 0x00038c1001007387 */ /* 0x0001e20000100800 */
[----:B------:R-:W-:Y:S01]  /*65b0*/  IMAD.MOV.U32 R5, RZ, RZ, R7 ;  /* 0x000000ffff057224 */ /* 0x000fe200078e0007 */
[----:B------:R-:W-:Y:S01]  /*65c0*/  ISETP.GE.AND P4, PT, R13, RZ, PT ;  /* 0x000000ff0d00720c */ /* 0x000fe20003f86270 */
        /* <DEDUP_REMOVED lines=11> */
[C---:B0-----:R-:W-:Y:S02]  /*6680*/  VIADD R16, R0.reuse, 0x74 ;  /* 0x0000007400107836 */ /* 0x041fe40000000000 */
[----:B------:R-:W-:Y:S02]  /*6690*/  VIADD R17, R0, 0x75 ;  /* 0x0000007500117836 */ /* 0x000fe40000000000 */
[----:B-1----:R-:W-:Y:S01]  /*66a0*/  IMAD.MOV R5, RZ, RZ, -R4 ;  /* 0x000000ffff057224 */ /* 0x002fe200078e0a04 */
[----:B------:R-:W-:Y:S01]  /*66b0*/  IABS R7, R16 ;  /* 0x0000001000077213 */ /* 0x000fe20000000000 */
[C---:B------:R-:W-:Y:S02]  /*66c0*/  IMAD R101, R8.reuse, R6, R101 ;  /* 0x0000000608657224 */ /* 0x040fe400078e0265 */
[----:B------:R-:W-:-:S02]  /*66d0*/  IMAD R100, R8, R5, R100 ;  /* 0x0000000508647224 */ /* 0x000fc400078e0264 */
[----:B------:R-:W-:Y:S01]  /*66e0*/  @!P2 IMAD.MOV R107, RZ, RZ, -R107 ;  /* 0x000000ffff6ba224 */ /* 0x000fe200078e0a6b */
[----:B------:R-:W-:Y:S01]  /*66f0*/  ISETP.GE.AND P2, PT, R10, RZ, PT ;  /* 0x000000ff0a00720c */ /* 0x000fe20003f46270 */
[----:B------:R-:W-:Y:S01]  /*6700*/  @!P3 IMAD.MOV R111, RZ, RZ, -R111 ;  /* 0x000000ffff6fb224 */ /* 0x000fe200078e0a6f */
[----:B------:R-:W-:Y:S01]  /*6710*/  IABS R10, R17 ;  /* 0x00000011000a7213 */ /* 0x000fe20000000000 */
[--C-:B------:R-:W-:Y:S01]  /*6720*/  @!P1 IMAD.IADD R11, R11, 0x1, -R8.reuse ;  /* 0x000000010b0b9824 */ /* 0x100fe200078e0a08 */
[----:B------:R-:W-:Y:S01]  /*6730*/  ISETP.GE.AND P3, PT, R12, RZ, PT ;  /* 0x000000ff0c00720c */ /* 0x000fe20003f66270 */
[----:B------:R-:W-:Y:S01]  /*6740*/  @!P6 IMAD.IADD R103, R103, 0x1, -R8 ;  /* 0x000000016767e824 */ /* 0x000fe200078e0a08 */
[C---:B------:R-:W-:Y:S01]  /*6750*/  ISETP.GT.U32.AND P1, PT, R8.reuse, R101, PT ;  /* 0x000000650800720c */ /* 0x040fe20003f24070 */
[----:B------:R-:W-:Y:S01]  /*6760*/  IMAD.HI.U32 R4, R9, R7, RZ ;  /* 0x0000000709047227 */ /* 0x000fe200078e00ff */
[----:B------:R-:W-:-:S03]  /*6770*/  ISETP.GT.U32.AND P6, PT, R8, R100, PT ;  /* 0x000000640800720c */ /* 0x000fc60003fc4070 */
[----:B------:R-:W-:Y:S02]  /*6780*/  VIADD R18, R0, 0x76 ;  /* 0x0000007600127836 */ /* 0x000fe40000000000 */
[----:B------:R-:W-:-:S03]  /*6790*/  IMAD.HI.U32 R5, R9, R10, RZ ;  /* 0x0000000a09057227 */ /* 0x000fc600078e00ff */
[----:B------:R-:W-:Y:S01]  /*67a0*/  IABS R12, R18 ;  /* 0x00000012000c7213 */ /* 0x000fe20000000000 */
[----:B------:R-:W-:Y:S02]  /*67b0*/  IMAD.MOV R4, RZ, RZ, -R4 ;  /* 0x000000ffff047224 */ /* 0x000fe400078e0a04 */
[----:B------:R-:W-:Y:S02]  /*67c0*/  IMAD.MOV R13, RZ, RZ, -R5 ;  /* 0x000000ffff0d7224 */ /* 0x000fe400078e0a05 */
[C---:B------:R-:W-:Y:S02]  /*67d0*/  IMAD R5, R8.reuse, R4, R7 ;  /* 0x0000000408057224 */ /* 0x040fe400078e0207 */
[----:B------:R-:W-:Y:S02]  /*67e0*/  IMAD R7, R8, R13, R10 ;  /* 0x0000000d08077224 */ /* 0x000fe400078e020a */
[----:B------:R-:W-:Y:S01]  /*67f0*/  @!P0 IMAD.IADD R105, R105, 0x1, -R8 ;  /* 0x0000000169698824 */ /* 0x000fe200078e0a08 */
[----:B------:R-:W-:Y:S01]  /*6800*/  ISETP.GE.AND P0, PT, R15, RZ, PT ;  /* 0x000000ff0f00720c */ /* 0x000fe20003f06270 */
[----:B------:R-:W-:-:S04]  /*6810*/  IMAD.HI.U32 R6, R9, R12, RZ ;  /* 0x0000000c09067227 */ /* 0x000fc800078e00ff */
[--C-:B------:R-:W-:Y:S01]  /*6820*/  @!P1 IMAD.IADD R101, R101, 0x1, -R8.reuse ;  /* 0x0000000165659824 */ /* 0x100fe200078e0a08 */
[----:B------:R-:W-:Y:S01]  /*6830*/  ISETP.GE.AND P1, PT, R14, RZ, PT ;  /* 0x000000ff0e00720c */ /* 0x000fe20003f26270 */
[----:B------:R-:W-:Y:S02]  /*6840*/  VIADD R10, R0, 0x77 ;  /* 0x00000077000a7836 */ /* 0x000fe40000000000 */
[----:B------:R-:W-:Y:S01]  /*6850*/  @!P6 IMAD.IADD R100, R100, 0x1, -R8 ;  /* 0x000000016464e824 */ /* 0x000fe200078e0a08 */
[C---:B------:R-:W-:Y:S01]  /*6860*/  ISETP.GT.U32.AND P6, PT, R8.reuse, R101, PT ;  /* 0x000000650800720c */ /* 0x040fe20003fc4070 */
[----:B------:R-:W-:Y:S02]  /*6870*/  IMAD.MOV.U32 R19, RZ, RZ, R11 ;  /* 0x000000ffff137224 */ /* 0x000fe400078e000b */
[----:B------:R-:W-:Y:S01]  /*6880*/  @!P3 IMAD.MOV R3, RZ, RZ, -R3 ;  /* 0x000000ffff03b224 */ /* 0x000fe200078e0a03 */
[C---:B------:R-:W-:Y:S01]  /*6890*/  ISETP.GT.U32.AND P3, PT, R8.reuse, R5, PT ;  /* 0x000000050800720c */ /* 0x040fe20003f64070 */
[----:B------:R-:W-:Y:S01]  /*68a0*/  IMAD.MOV R15, RZ, RZ, -R6 ;  /* 0x000000ffff0f7224 */ /* 0x000fe200078e0a06 */
[----:B------:R-:W-:Y:S01]  /*68b0*/  IABS R6, R10 ;  /* 0x0000000a00067213 */ /* 0x000fe20000000000 */
[----:B------:R-:W-:Y:S01]  /*68c0*/  @!P2 IMAD.MOV R19, RZ, RZ, -R19 ;  /* 0x000000ffff13a224 */ /* 0x000fe200078e0a13 */
[C---:B------:R-:W-:Y:S01]  /*68d0*/  ISETP.GT.U32.AND P2, PT, R8.reuse, R100, PT ;  /* 0x000000640800720c */ /* 0x040fe20003f44070 */
[----:B------:R-:W-:Y:S01]  /*68e0*/  @!P4 IMAD.MOV R105, RZ, RZ, -R105 ;  /* 0x000000ffff69c224 */ /* 0x000fe200078e0a69 */
[C---:B------:R-:W-:Y:S01]  /*68f0*/  ISETP.GT.U32.AND P4, PT, R8.reuse, R7, PT ;  /* 0x000000070800720c */ /* 0x040fe20003f84070 */
[----:B------:R0:W-:Y:S01]  /*6900*/  STL [R1+0x39c], R3 ;  /* 0x00039c0301007387 */ /* 0x0001e20000100800 */
[----:B------:R-:W-:-:S02]  /*6910*/  IMAD R13, R8, R15, R12 ;  /* 0x0000000f080d7224 */ /* 0x000fc400078e020c */
[--C-:B------:R-:W-:Y:S01]  /*6920*/  @!P6 IMAD.IADD R101, R101, 0x1, -R8.reuse ;  /* 0x000000016565e824 */ /* 0x100fe200078e0a08 */
[----:B------:R-:W-:Y:S01]  /*6930*/  STL [R1+0x3a4], R19 ;  /* 0x0003a41301007387 */ /* 0x000fe20000100800 */
[----:B------:R-:W-:Y:S01]  /*6940*/  VIADD R12, R0, 0x78 ;  /* 0x00000078000c7836 */ /* 0x000fe20000000000 */
[----:B------:R-:W-:Y:S01]  /*6950*/  ISETP.GT.U32.AND P6, PT, R8, R13, PT ;  /* 0x0000000d0800720c */ /* 0x000fe20003fc4070 */
[----:B------:R-:W-:Y:S01]  /*6960*/  @!P3 IMAD.IADD R5, R5, 0x1, -R8 ;  /* 0x000000010505b824 */ /* 0x000fe200078e0a08 */
[----:B------:R-:W-:Y:S01]  /*6970*/  ISETP.GE.AND P3, PT, R18, RZ, PT ;  /* 0x000000ff1200720c */ /* 0x000fe20003f66270 */
[----:B------:R-:W-:Y:S01]  /*6980*/  @!P5 IMAD.MOV R103, RZ, RZ, -R103 ;  /* 0x000000ffff67d224 */ /* 0x000fe200078e0a67 */
[----:B------:R-:W-:Y:S01]  /*6990*/  IABS R99, R12 ;  /* 0x0000000c00637213 */ /* 0x000fe20000000000 */
[----:B0-----:R-:W-:Y:S01]  /*69a0*/  IMAD.HI.U32 R3, R9, R6, RZ ;  /* 0x0000000609037227 */ /* 0x001fe200078e00ff */
[----:B------:R-:W-:-:S03]  /*69b0*/  ISETP.GE.AND P5, PT, R16, RZ, PT ;  /* 0x000000ff1000720c */ /* 0x000fc60003fa6270 */
[----:B------:R-:W-:Y:S02]  /*69c0*/  IMAD.MOV R3, RZ, RZ, -R3 ;  /* 0x000000ffff037224 */ /* 0x000fe400078e0a03 */
[----:B------:R-:W-:Y:S01]  /*69d0*/  @!P2 IMAD.IADD R100, R100, 0x1, -R8 ;  /* 0x000000016464a824 */ /* 0x000fe200078e0a08 */
[----:B------:R-:W-:Y:S01]  /*69e0*/  ISETP.GE.AND P2, PT, R17, RZ, PT ;  /* 0x000000ff1100720c */ /* 0x000fe20003f46270 */
[C---:B------:R-:W-:Y:S02]  /*69f0*/  IMAD R3, R8.reuse, R3, R6 ;  /* 0x0000000308037224 */ /* 0x040fe400078e0206 */
[----:B------:R-:W-:Y:S01]  /*6a00*/  @!P4 IMAD.IADD R7, R7, 0x1, -R8 ;  /* 0x000000010707c824 */ /* 0x000fe200078e0a08 */
[C---:B------:R-:W-:Y:S01]  /*6a10*/  ISETP.GT.U32.AND P4, PT, R8.reuse, R5, PT ;  /* 0x000000050800720c */ /* 0x040fe20003f84070 */
[----:B------:R-:W-:Y:S01]  /*6a20*/  @!P1 IMAD.MOV R100, RZ, RZ, -R100 ;  /* 0x000000ffff649224 */ /* 0x000fe200078e0a64 */
[----:B------:R-:W-:Y:S01]  /*6a30*/  ISETP.GT.U32.AND P1, PT, R8, R3, PT ;  /* 0x000000030800720c */ /* 0x000fe20003f24070 */
[----:B------:R-:W-:-:S02]  /*6a40*/  VIADD R11, R0, 0x79 ;  /* 0x00000079000b7836 */ /* 0x000fc40000000000 */
[----:B------:R-:W-:-:S03]  /*6a50*/  IMAD.HI.U32 R4, R9, R99, RZ ;  /* 0x0000006309047227 */ /* 0x000fc600078e00ff */
[----:B------:R-:W-:Y:S01]  /*6a60*/  IABS R97, R11 ;  /* 0x0000000b00617213 */ /* 0x000fe20000000000 */
[----:B------:R-:W-:Y:S01]  /*6a70*/  @!P6 IMAD.IADD R13, R13, 0x1, -R8 ;  /* 0x000000010d0de824 */ /* 0x000fe200078e0a08 */
[----:B------:R-:W-:Y:S01]  /*6a80*/  ISETP.GT.U32.AND P6, PT, R8, R7, PT ;  /* 0x000000070800720c */ /* 0x000fe20003fc4070 */
[----:B------:R-:W-:Y:S02]  /*6a90*/  IMAD.MOV R4, RZ, RZ, -R4 ;  /* 0x000000ffff047224 */ /* 0x000fe400078e0a04 */
[--C-:B------:R-:W-:Y:S01]  /*6aa0*/  @!P4 IMAD.IADD R5, R5, 0x1, -R8.reuse ;  /* 0x000000010505c824 */ /* 0x100fe200078e0a08 */
[----:B------:R-:W-:Y:S01]  /*6ab0*/  ISETP.GE.AND P4, PT, R10, RZ, PT ;  /* 0x000000ff0a00720c */ /* 0x000fe20003f86270 */
[----:B------:R-:W-:Y:S01]  /*6ac0*/  @!P1 IMAD.IADD R3, R3, 0x1, -R8 ;  /* 0x0000000103039824 */ /* 0x000fe200078e0a08 */
[----:B------:R-:W-:Y:S01]  /*6ad0*/  ISETP.GE.AND P1, PT, R11, RZ, PT ;  /* 0x000000ff0b00720c */ /* 0x000fe20003f26270 */
[----:B------:R-:W-:Y:S02]  /*6ae0*/  IMAD.MOV.U32 R15, RZ, RZ, R5 ;  /* 0x000000ffff0f7224 */ /* 0x000fe400078e0005 */
[----:B------:R-:W-:Y:S01]  /*6af0*/  @!P0 IMAD.MOV R101, RZ, RZ, -R101 ;  /* 0x000000ffff658224 */ /* 0x000fe200078e0a65 */
[C---:B------:R-:W-:Y:S01]  /*6b00*/  ISETP.GT.U32.AND P0, PT, R8.reuse, R13, PT ;  /* 0x0000000d0800720c */ /* 0x040fe20003f04070 */
[----:B------:R-:W-:-:S02]  /*6b10*/  IMAD R99, R8, R4, R99 ;  /* 0x0000000408637224 */ /* 0x000fc400078e0263 */
[----:B------:R-:W-:Y:S02]  /*6b20*/  VIADD R10, R0, 0x7b ;  /* 0x0000007b000a7836 */ /* 0x000fe40000000000 */
[----:B------:R-:W-:-:S03]  /*6b30*/  IMAD.HI.U32 R4, R9, R97, RZ ;  /* 0x0000006109047227 */ /* 0x000fc600078e00ff */
[----:B------:R-:W-:Y:S01]  /*6b40*/  IABS R93, R10 ;  /* 0x0000000a005d7213 */ /* 0x000fe20000000000 */
[----:B------:R-:W-:Y:S01]  /*6b50*/  @!P5 IMAD.MOV R15, RZ, RZ, -R15 ;  /* 0x000000ffff0fd224 */ /* 0x000fe200078e0a0f */
[C---:B------:R-:W-:Y:S01]  /*6b60*/  ISETP.GT.U32.AND P5, PT, R8.reuse, R3, PT ;  /* 0x000000030800720c */ /* 0x040fe20003fa4070 */
[----:B------:R-:W-:Y:S02]  /*6b70*/  IMAD.MOV R4, RZ, RZ, -R4 ;  /* 0x000000ffff047224 */ /* 0x000fe400078e0a04 */
[----:B------:R-:W-:Y:S01]  /*6b80*/  @!P6 IMAD.IADD R7, R7, 0x1, -R8 ;  /* 0x000000010707e824 */ /* 0x000fe200078e0a08 */
[C---:B------:R-:W-:Y:S01]  /*6b90*/  ISETP.GT.U32.AND P6, PT, R8.reuse, R99, PT ;  /* 0x000000630800720c */ /* 0x040fe20003fc4070 */
[----:B------:R-:W-:Y:S01]  /*6ba0*/  IMAD R97, R8, R4, R97 ;  /* 0x0000000408617224 */ /* 0x000fe200078e0261 */
[----:B------:R-:W-:Y:S01]  /*6bb0*/  STL [R1+0x3ac], R15 ;  /* 0x0003ac0f01007387 */ /* 0x000fe20000100800 */
[----:B------:R-:W-:-:S04]  /*6bc0*/  IMAD.HI.U32 R4, R9, R93, RZ ;  /* 0x0000005d09047227 */ /* 0x000fc800078e00ff */
[----:B------:R-:W-:Y:S01]  /*6bd0*/  @!P2 IMAD.MOV R7, RZ, RZ, -R7 ;  /* 0x000000ffff07a224 */ /* 0x000fe200078e0a07 */
[----:B------:R-:W-:Y:S01]  /*6be0*/  ISETP.GT.U32.AND P2, PT, R8, R97, PT ;  /* 0x000000610800720c */ /* 0x000fe20003f44070 */
[----:B------:R-:W-:Y:S02]  /*6bf0*/  VIADD R14, R0, 0x7a ;  /* 0x0000007a000e7836 */ /* 0x000fe40000000000 */
[----:B------:R-:W-:Y:S01]  /*6c00*/  @!P0 IMAD.IADD R13, R13, 0x1, -R8 ;  /* 0x000000010d0d8824 */ /* 0x000fe200078e0a08 */
[----:B------:R-:W-:Y:S01]  /*6c10*/  ISETP.GE.AND P0, PT, R12, RZ, PT ;  /* 0x000000ff0c00720c */ /* 0x000fe20003f06270 */
[----:B------:R-:W-:Y:S01]  /*6c20*/  IMAD.MOV R4, RZ, RZ, -R4 ;  /* 0x000000ffff047224 */ /* 0x000fe200078e0a04 */
[----:B------:R-:W-:Y:S01]  /*6c30*/  IABS R95, R14 ;  /* 0x0000000e005f7213 */ /* 0x000fe20000000000 */
[----:B------:R-:W-:Y:S01]  /*6c40*/  @!P5 IMAD.IADD R3, R3, 0x1, -R8 ;  /* 0x000000010303d824 */ /* 0x000fe200078e0a08 */
[----:B------:R-:W-:Y:S01]  /*6c50*/  STL [R1+0x3b4], R7 ;  /* 0x0003b40701007387 */ /* 0x000fe20000100800 */
[----:B------:R-:W-:-:S02]  /*6c60*/  IMAD.MOV.U32 R5, RZ, RZ, R13 ;  /* 0x000000ffff057224 */ /* 0x000fc400078e000d */
[C---:B------:R-:W-:Y:S02]  /*6c70*/  IMAD R93, R8.reuse, R4, R93 ;  /* 0x00000004085d7224 */ /* 0x040fe400078e025d */
[----:B------:R-:W-:Y:S02]  /*6c80*/  IMAD.MOV.U32 R13, RZ, RZ, R3 ;  /* 0x000000ffff0d7224 */ /* 0x000fe400078e0003 */
[----:B------:R-:W-:Y:S02]  /*6c90*/  @!P6 IMAD.IADD R99, R99, 0x1, -R8 ;  /* 0x000000016363e824 */ /* 0x000fe400078e0a08 */
[----:B------:R-:W-:Y:S01]  /*6ca0*/  @!P4 IMAD.MOV R13, RZ, RZ, -R13 ;  /* 0x000000ffff0dc224 */ /* 0x000fe200078e0a0d */
[C---:B------:R-:W-:Y:S01]  /*6cb0*/  ISETP.GT.U32.AND P4, PT, R8.reuse, R93, PT ;  /* 0x0000005d0800720c */ /* 0x040fe20003f84070 */
[----:B------:R-:W-:Y:S01]  /*6cc0*/  IMAD.HI.U32 R6, R9, R95, RZ ;  /* 0x0000005f09067227 */ /* 0x000fe200078e00ff */
[----:B------:R-:W-:-:S03]  /*6cd0*/  ISETP.GT.U32.AND P6, PT, R8, R99, PT ;  /* 0x000000630800720c */ /* 0x000fc60003fc4070 */
[----:B------:R-:W-:Y:S02]  /*6ce0*/  @!P2 IMAD.IADD R97, R97, 0x1, -R8 ;  /* 0x000000016161a824 */ /* 0x000fe400078e0a08 */
[----:B------:R-:W-:Y:S02]  /*6cf0*/  IMAD.MOV R6, RZ, RZ, -R6 ;  /* 0x000000ffff067224 */ /* 0x000fe400078e0a06 */
[----:B------:R-:W-:Y:S01]  /*6d00*/  VIADD R11, R0, 0x7d ;  /* 0x0000007d000b7836 */ /* 0x000fe20000000000 */
[C---:B------:R-:W-:Y:S01]  /*6d10*/  ISETP.GT.U32.AND P2, PT, R8.reuse, R97, PT ;  /* 0x000000610800720c */ /* 0x040fe20003f44070 */
[----:B------:R-:W-:Y:S02]  /*6d20*/  IMAD R95, R8, R6, R95 ;  /* 0x00000006085f7224 */ /* 0x000fe400078e025f */
[----:B------:R-:W-:Y:S01]  /*6d30*/  @!P3 IMAD.MOV R5, RZ, RZ, -R5 ;  /* 0x000000ffff05b224 */ /* 0x000fe200078e0a05 */
[----:B------:R-:W-:Y:S01]  /*6d40*/  IABS R6, R11 ;  /* 0x0000000b00067213 */ /* 0x000fe20000000000 */
[----:B------:R-:W-:Y:S01]  /*6d50*/  VIADD R12, R0, 0x7e ;  /* 0x0000007e000c7836 */ /* 0x000fe20000000000 */
[----:B------:R-:W-:Y:S01]  /*6d60*/  ISETP.GT.U32.AND P5, PT, R8, R95, PT ;  /* 0x0000005f0800720c */ /* 0x000fe20003fa4070 */
[--C-:B------:R-:W-:Y:S01]  /*6d70*/  @!P4 IMAD.IADD R93, R93, 0x1, -R8.reuse ;  /* 0x000000015d5dc824 */ /* 0x100fe200078e0a08 */
[----:B------:R0:W-:Y:S01]  /*6d80*/  STL [R1+0x3bc], R5 ;  /* 0x0003bc0501007387 */ /* 0x0001e20000100800 */
[--C-:B------:R-:W-:Y:S01]  /*6d90*/  @!P6 IMAD.IADD R99, R99, 0x1, -R8.reuse ;  /* 0x000000016363e824 */ /* 0x100fe200078e0a08 */
[----:B------:R-:W-:Y:S01]  /*6da0*/  ISETP.GE.AND P6, PT, R10, RZ, PT ;  /* 0x000000ff0a00720c */ /* 0x000fe20003fc6270 */
[----:B------:R-:W-:Y:S01]  /*6db0*/  IMAD.HI.U32 R4, R9, R6, RZ ;  /* 0x0000000609047227 */ /* 0x000fe200078e00ff */
[----:B------:R-:W-:Y:S01]  /*6dc0*/  IABS R10, R12 ;  /* 0x0000000c000a7213 */ /* 0x000fe20000000000 */
[----:B------:R1:W-:Y:S01]  /*6dd0*/  STL [R1+0x3c4], R13 ;  /* 0x0003c40d01007387 */ /* 0x0003e20000100800 */
[----:B------:R-:W-:Y:S01]  /*6de0*/  ISETP.GT.U32.AND P4, PT, R8, R93, PT ;  /* 0x0000005d0800720c */ /* 0x000fe20003f84070 */
[----:B------:R-:W-:Y:S01]  /*6df0*/  @!P0 IMAD.MOV R99, RZ, RZ, -R99 ;  /* 0x000000ffff638224 */ /* 0x000fe200078e0a63 */
[----:B------:R-:W-:Y:S01]  /*6e00*/  ISETP.GE.AND P3, PT, R14, RZ, PT ;  /* 0x000000ff0e00720c */ /* 0x000fe20003f66270 */
[----:B------:R-:W-:Y:S01]  /*6e10*/  @!P2 IMAD.IADD R97, R97, 0x1, -R8 ;  /* 0x000000016161a824 */ /* 0x000fe200078e0a08 */
[----:B------:R-:W-:Y:S01]  /*6e20*/  ISETP.GE.AND P2, PT, R11, RZ, PT ;  /* 0x000000ff0b00720c */ /* 0x000fe20003f46270 */
[----:B0-----:R-:W-:-:S02]  /*6e30*/  VIADD R5, R0, 0x7c ;  /* 0x0000007c00057836 */ /* 0x001fc40000000000 */
[----:B------:R-:W-:Y:S02]  /*6e40*/  IMAD.MOV R11, RZ, RZ, -R4 ;  /* 0x000000ffff0b7224 */ /* 0x000fe400078e0a04 */
[----:B------:R-:W-:Y:S01]  /*6e50*/  @!P5 IMAD.IADD R95, R95, 0x1, -R8 ;  /* 0x000000015f5fd824 */ /* 0x000fe200078e0a08 */
[----:B------:R-:W-:Y:S01]  /*6e60*/  IABS R7, R5 ;  /* 0x0000000500077213 */ /* 0x000fe20000000000 */
[----:B------:R-:W-:Y:S01]  /*6e70*/  VIADD R4, R0, 0x7f ;  /* 0x0000007f00047836 */ /* 0x000fe20000000000 */
[----:B------:R-:W-:Y:S01]  /*6e80*/  ISETP.GE.AND P0, PT, R5, RZ, PT ;  /* 0x000000ff0500720c */ /* 0x000fe20003f06270 */
[----:B------:R-:W-:Y:S01]  /*6e90*/  IMAD.HI.U32 R5, R9, R10, RZ ;  /* 0x0000000a09057227 */ /* 0x000fe200078e00ff */
[----:B------:R-:W-:-:S03]  /*6ea0*/  ISETP.GT.U32.AND P5, PT, R8, R95, PT ;  /* 0x0000005f0800720c */ /* 0x000fc60003fa4070 */
[----:B-1----:R-:W-:Y:S02]  /*6eb0*/  IMAD.MOV R13, RZ, RZ, -R5 ;  /* 0x000000ffff0d7224 */ /* 0x002fe400078e0a05 */
[----:B------:R-:W-:Y:S02]  /*6ec0*/  IMAD R5, R8, R11, R6 ;  /* 0x0000000b08057224 */ /* 0x000fe400078e0206 */
[----:B------:R-:W-:-:S04]  /*6ed0*/  IMAD.HI.U32 R3, R9, R7, RZ ;  /* 0x0000000709037227 */ /* 0x000fc800078e00ff */
[--C-:B------:R-:W-:Y:S01]  /*6ee0*/  @!P4 IMAD.IADD R93, R93, 0x1, -R8.reuse ;  /* 0x000000015d5dc824 */ /* 0x100fe200078e0a08 */
[----:B------:R-:W-:Y:S01]  /*6ef0*/  ISETP.GT.U32.AND P4, PT, R8, R5, PT ;  /* 0x000000050800720c */ /* 0x000fe20003f84070 */
[----:B------:R-:W-:Y:S02]  /*6f00*/  IMAD.MOV R3, RZ, RZ, -R3 ;  /* 0x000000ffff037224 */ /* 0x000fe400078e0a03 */
[----:B------:R-:W-:Y:S02]  /*6f10*/  VIADD R16, R0, 0x80 ;  /* 0x0000008000107836 */ /* 0x000fe40000000000 */
[C---:B------:R-:W-:Y:S02]  /*6f20*/  IMAD R7, R8.reuse, R3, R7 ;  /* 0x0000000308077224 */ /* 0x040fe400078e0207 */
[----:B------:R-:W-:Y:S01]  /*6f30*/  @!P1 IMAD.MOV R97, RZ, RZ, -R97 ;  /* 0x000000ffff619224 */ /* 0x000fe200078e0a61 */
[----:B------:R-:W-:Y:S01]  /*6f40*/  IABS R91, R16 ;  /* 0x00000010005b7213 */ /* 0x000fe20000000000 */
[----:B------:R-:W-:Y:S01]  /*6f50*/  @!P5 IMAD.IADD R95, R95, 0x1, -R8 ;  /* 0x000000015f5fd824 */ /* 0x000fe200078e0a08 */
[----:B------:R-:W-:Y:S01]  /*6f60*/  ISETP.GT.U32.AND P1, PT, R8, R7, PT ;  /* 0x000000070800720c */ /* 0x000fe20003f24070 */
[----:B------:R-:W-:Y:S01]  /*6f70*/  VIADD R14, R0, 0x82 ;  /* 0x00000082000e7836 */ /* 0x000fe20000000000 */
[----:B------:R-:W-:Y:S01]  /*6f80*/  ISETP.GE.AND P5, PT, R12, RZ, PT ;  /* 0x000000ff0c00720c */ /* 0x000fe20003fa6270 */
[----:B------:R-:W-:Y:S01]  /*6f90*/  IMAD R3, R8, R13, R10 ;  /* 0x0000000d08037224 */ /* 0x000fe200078e020a */
[----:B------:R-:W-:Y:S01]  /*6fa0*/  IABS R12, R4 ;  /* 0x00000004000c7213 */ /* 0x000fe20000000000 */
[----:B------:R-:W-:Y:S01]  /*6fb0*/  @!P4 IMAD.IADD R5, R5, 0x1, -R8 ;  /* 0x000000010505c824 */ /* 0x000fe200078e0a08 */
[----:B------:R-:W-:Y:S01]  /*6fc0*/  IABS R87, R14 ;  /* 0x0000000e00577213 */ /* 0x000fe20000000000 */
[----:B------:R-:W-:Y:S01]  /*6fd0*/  @!P3 IMAD.MOV R95, RZ, RZ, -R95 ;  /* 0x000000ffff5fb224 */ /* 0x000fe200078e0a5f */
[----:B------:R-:W-:Y:S01]  /*6fe0*/  ISETP.GE.AND P3, PT, R4, RZ, PT ;  /* 0x000000ff0400720c */ /* 0x000fe20003f66270 */
[----:B------:R-:W-:Y:S01]  /*6ff0*/  @!P6 IMAD.MOV R93, RZ, RZ, -R93 ;  /* 0x000000ffff5de224 */ /* 0x000fe200078e0a5d */
[C---:B------:R-:W-:Y:S01]  /*7000*/  ISETP.GT.U32.AND P4, PT, R8.reuse, R5, PT ;  /* 0x000000050800720c */ /* 0x040fe20003f84070 */
[----:B------:R-:W-:Y:S01]  /*7010*/  IMAD.HI.U32 R4, R9, R12, RZ ;  /* 0x0000000c09047227 */ /* 0x000fe200078e00ff */
[----:B------:R-:W-:-:S03]  /*7020*/  ISETP.GT.U32.AND P6, PT, R8, R3, PT ;  /* 0x000000030800720c */ /* 0x000fc60003fc4070 */
[----:B------:R-:W-:-:S04]  /*7030*/  IMAD.HI.U32 R6, R9, R91, RZ ;  /* 0x0000005b09067227 */ /* 0x000fc800078e00ff */
[----:B------:R-:W-:-:S04]  /*7040*/  IMAD.HI.U32 R11, R9, R87, RZ ;  /* 0x00000057090b7227 */ /* 0x000fc800078e00ff */
[----:B------:R-:W-:Y:S02]  /*7050*/  @!P1 IMAD.IADD R7, R7, 0x1, -R8 ;  /* 0x0000000107079824 */ /* 0x000fe400078e0a08 */
[----:B------:R-:W-:Y:S02]  /*7060*/  IMAD.MOV R13, RZ, RZ, -R4 ;  /* 0x000000ffff0d7224 */ /* 0x000fe400078e0a04 */
[----:B------:R-:W-:Y:S01]  /*7070*/  IMAD.MOV R6, RZ, RZ, -R6 ;  /* 0x000000ffff067224 */ /* 0x000fe200078e0a06 */
[----:B------:R-:W-:Y:S01]  /*7080*/  ISETP.GT.U32.AND P1, PT, R8, R7, PT ;  /* 0x000000070800720c */ /* 0x000fe20003f24070 */
[----:B------:R-:W-:Y:S02]  /*7090*/  IMAD.MOV R4, RZ, RZ, -R11 ;  /* 0x000000ffff047224 */ /* 0x000fe400078e0a0b */
[----:B------:R-:W-:Y:S02]  /*70a0*/  VIADD R15, R0, 0x81 ;  /* 0x00000081000f7836 */ /* 0x000fe40000000000 */
[----:B------:R-:W-:-:S02]  /*70b0*/  IMAD R11, R8, R13, R12 ;  /* 0x0000000d080b7224 */ /* 0x000fc400078e020c */
[C---:B------:R-:W-:Y:S01]  /*70c0*/  IMAD R91, R8.reuse, R6, R91 ;  /* 0x00000006085b7224 */ /* 0x040fe200078e025b */
[----:B------:R-:W-:Y:S01]  /*70d0*/  IABS R89, R15 ;  /* 0x0000000f00597213 */ /* 0x000fe20000000000 */
[--C-:B------:R-:W-:Y:S01]  /*70e0*/  @!P4 IMAD.IADD R5, R5, 0x1, -R8.reuse ;  /* 0x000000010505c824 */ /* 0x100fe200078e0a08 */
[C---:B------:R-:W-:Y:S01]  /*70f0*/  ISETP.GT.U32.AND P4, PT, R8.reuse, R11, PT ;  /* 0x0000000b0800720c */ /* 0x040fe20003f84070 */
[----:B------:R-:W-:Y:S01]  /*7100*/  @!P6 IMAD.IADD R3, R3, 0x1, -R8 ;  /* 0x000000010303e824 */ /* 0x000fe200078e0a08 */
[----:B------:R-:W-:Y:S01]  /*7110*/  ISETP.GT.U32.AND P6, PT, R8, R91, PT ;  /* 0x0000005b0800720c */ /* 0x000fe20003fc4070 */
[----:B------:R-:W-:-:S04]  /*7120*/  IMAD.HI.U32 R10, R9, R89, RZ ;  /* 0x00000059090a7227 */ /* 0x000fc800078e00ff */
[----:B------:R-:W-:Y:S02]  /*7130*/  IMAD.MOV R10, RZ, RZ, -R10 ;  /* 0x000000ffff0a7224 */ /* 0x000fe400078e0a0a */
[--C-:B------:R-:W-:Y:S01]  /*7140*/  @!P1 IMAD.IADD R7, R7, 0x1, -R8.reuse ;  /* 0x0000000107079824 */ /* 0x100fe200078e0a08 */
[----:B------:R-:W-:Y:S01]  /*7150*/  ISETP.GE.AND P1, PT, R16, RZ, PT ;  /* 0x000000ff1000720c */ /* 0x000fe20003f26270 */
[C---:B------:R-:W-:Y:S02]  /*7160*/  VIADD R19, R0.reuse, 0x83 ;  /* 0x0000008300137836 */ /* 0x040fe40000000000 */
[----:B------:R-:W-:Y:S02]  /*7170*/  VIADD R18, R0, 0x84 ;  /* 0x0000008400127836 */ /* 0x000fe40000000000 */
[C---:B------:R-:W-:Y:S01]  /*7180*/  IMAD R89, R8.reuse, R10, R89 ;  /* 0x0000000a08597224 */ /* 0x040fe200078e0259 */
[----:B------:R-:W-:Y:S01]  /*7190*/  IABS R85, R19 ;  /* 0x0000001300557213 */ /* 0x000fe20000000000 */
[--C-:B------:R-:W-:Y:S01]  /*71a0*/  @!P4 IMAD.IADD R11, R11, 0x1, -R8.reuse ;  /* 0x000000010b0bc824 */ /* 0x100fe200078e0a08 */
[----:B------:R-:W-:Y:S01]  /*71b0*/  IABS R10, R18 ;  /* 0x00000012000a7213 */ /* 0x000fe20000000000 */
[----:B------:R-:W-:Y:S01]  /*71c0*/  IMAD.MOV.U32 R20, RZ, RZ, R7 ;  /* 0x000000ffff147224 */ /* 0x000fe200078e0007 */
[----:B------:R-:W-:Y:S01]  /*71d0*/  ISETP.GT.U32.AND P4, PT, R8, R3, PT ;  /* 0x000000030800720c */ /* 0x000fe20003f84070 */
[----:B------:R-:W-:-:S02]  /*71e0*/  @!P6 IMAD.IADD R91, R91, 0x1, -R8 ;  /* 0x000000015b5be824 */ /* 0x000fc400078e0a08 */
[----:B------:R-:W-:Y:S01]  /*71f0*/  @!P0 IMAD.MOV R20, RZ, RZ, -R20 ;  /* 0x000000ffff148224 */ /* 0x000fe200078e0a14 */
[C---:B------:R-:W-:Y:S01]  /*7200*/  ISETP.GT.U32.AND P0, PT, R8.reuse, R11, PT ;  /* 0x0000000b0800720c */ /* 0x040fe20003f04070 */
[C---:B------:R-:W-:Y:S01]  /*7210*/  IMAD R87, R8.reuse, R4, R87 ;  /* 0x0000000408577224 */ /* 0x040fe200078e0257 */
[----:B------:R-:W-:Y:S01]  /*7220*/  ISETP.GT.U32.AND P6, PT, R8, R91, PT ;  /* 0x0000005b0800720c */ /* 0x000fe20003fc4070 */
[C---:B------:R-:W-:Y:S01]  /*7230*/  IMAD.HI.U32 R4, R9.reuse, R85, RZ ;  /* 0x0000005509047227 */ /* 0x040fe200078e00ff */
[----:B------:R-:W-:Y:S03]  /*7240*/  STL [R1+0x3cc], R20 ;  /* 0x0003cc1401007387 */ /* 0x000fe60000100800 */
[----:B------:R-:W-:-:S04]  /*7250*/  IMAD.HI.U32 R6, R9, R10, RZ ;  /* 0x0000000a09067227 */ /* 0x000fc800078e00ff */
[----:B------:R-:W-:Y:S02]  /*7260*/  IMAD.MOV.U32 R7, RZ, RZ, R5 ;  /* 0x000000ffff077224 */ /* 0x000fe400078e0005 */
[----:B------:R-:W-:Y:S02]  /*7270*/  IMAD.MOV R4, RZ, RZ, -R4 ;  /* 0x000000ffff047224 */ /* 0x000fe400078e0a04 */
[----:B------:R-:W-:Y:S02]  /*7280*/  IMAD.MOV R5, RZ, RZ, -R6 ;  /* 0x000000ffff057224 */ /* 0x000fe400078e0a06 */
[----:B------:R-:W-:Y:S01]  /*7290*/  @!P2 IMAD.MOV R7, RZ, RZ, -R7 ;  /* 0x000000ffff07a224 */ /* 0x000fe200078e0a07 */
[C---:B------:R-:W-:Y:S01]  /*72a0*/  ISETP.GT.U32.AND P2, PT, R8.reuse, R89, PT ;  /* 0x000000590800720c */ /* 0x040fe20003f44070 */
[----:B------:R-:W-:Y:S01]  /*72b0*/  @!P4 IMAD.IADD R3, R3, 0x1, -R8 ;  /* 0x000000010303c824 */ /* 0x000fe200078e0a08 */
[C---:B------:R-:W-:Y:S01]  /*72c0*/  ISETP.GT.U32.AND P4, PT, R8.reuse, R87, PT ;  /* 0x000000570800720c */ /* 0x040fe20003f84070 */
[C---:B------:R-:W-:Y:S01]  /*72d0*/  IMAD R85, R8.reuse, R4, R85 ;  /* 0x0000000408557224 */ /* 0x040fe200078e0255 */
[----:B------:R0:W-:Y:S01]  /*72e0*/  STL [R1+0x3d4], R7 ;  /* 0x0003d40701007387 */ /* 0x0001e20000100800 */
[----:B------:R-:W-:-:S02]  /*72f0*/  IMAD R5, R8, R5, R10 ;  /* 0x0000000508057224 */ /* 0x000fc400078e020a */
[--C-:B------:R-:W-:Y:S01]  /*7300*/  @!P0 IMAD.IADD R11, R11, 0x1, -R8.reuse ;  /* 0x000000010b0b8824 */ /* 0x100fe200078e0a08 */
[C---:B------:R-:W-:Y:S01]  /*7310*/  ISETP.GT.U32.AND P0, PT, R8.reuse, R85, PT ;  /* 0x000000550800720c */ /* 0x040fe20003f04070 */
[--C-:B------:R-:W-:Y:S01]  /*7320*/  @!P6 IMAD.IADD R91, R91, 0x1, -R8.reuse ;  /* 0x000000015b5be824 */ /* 0x100fe200078e0a08 */
[----:B------:R-:W-:Y:S01]  /*7330*/  ISETP.GT.U32.AND P6, PT, R8, R5, PT ;  /* 0x000000050800720c */ /* 0x000fe20003fc4070 */
[C---:B------:R-:W-:Y:S02]  /*7340*/  VIADD R16, R0.reuse, 0x86 ;  /* 0x0000008600107836 */ /* 0x040fe40000000000 */
[--C-:B------:R-:W-:Y:S01]  /*7350*/  @!P2 IMAD.IADD R89, R89, 0x1, -R8.reuse ;  /* 0x000000015959a824 */ /* 0x100fe200078e0a08 */
[----:B------:R-:W-:Y:S01]  /*7360*/  ISETP.GE.AND P2, PT, R15, RZ, PT ;  /* 0x000000ff0f00720c */ /* 0x000fe20003f46270 */
[----:B------:R-:W-:Y:S01]  /*7370*/  @!P4 IMAD.IADD R87, R87, 0x1, -R8 ;  /* 0x000000015757c824 */ /* 0x000fe200078e0a08 */
[----:B------:R-:W-:Y:S01]  /*7380*/  IABS R12, R16 ;  /* 0x00000010000c7213 */ /* 0x000fe20000000000 */
[----:B------:R-:W-:Y:S01]  /*7390*/  VIADD R17, R0, 0x85 ;  /* 0x0000008500117836 */ /* 0x000fe20000000000 */
[----:B------:R-:W-:Y:S01]  /*73a0*/  ISETP.GE.AND P4, PT, R14, RZ, PT ;  /* 0x000000ff0e00720c */ /* 0x000fe20003f86270 */
[----:B------:R-:W-:-:S02]  /*73b0*/  IMAD.MOV.U32 R21, RZ, RZ, R3 ;  /* 0x000000ffff157224 */ /* 0x000fc400078e0003 */
[--C-:B------:R-:W-:Y:S01]  /*73c0*/  @!P0 IMAD.IADD R85, R85, 0x1, -R8.reuse ;  /* 0x0000000155558824 */ /* 0x100fe200078e0a08 */
[C---:B------:R-:W-:Y:S01]  /*73d0*/  ISETP.GT.U32.AND P0, PT, R8.reuse, R89, PT ;  /* 0x000000590800720c */ /* 0x040fe20003f04070 */
[----:B------:R-:W-:Y:S01]  /*73e0*/  @!P6 IMAD.IADD R5, R5, 0x1, -R8 ;  /* 0x000000010505e824 */ /* 0x000fe200078e0a08 */
[----:B------:R-:W-:Y:S01]  /*73f0*/  ISETP.GT.U32.AND P6, PT, R8, R87, PT ;  /* 0x000000570800720c */ /* 0x000fe20003fc4070 */
[----:B------:R-:W-:Y:S01]  /*7400*/  IMAD.HI.U32 R6, R9, R12, RZ ;  /* 0x0000000c09067227 */ /* 0x000fe200078e00ff */
[----:B------:R-:W-:-:S03]  /*7410*/  IABS R13, R17 ;  /* 0x00000011000d7213 */ /* 0x000fc60000000000 */
[----:B------:R-:W-:Y:S01]  /*7420*/  @!P5 IMAD.MOV R21, RZ, RZ, -R21 ;  /* 0x000000ffff15d224 */ /* 0x000fe200078e0a15 */
[----:B------:R-:W-:Y:S01]  /*7430*/  ISETP.GT.U32.AND P5, PT, R8, R85, PT ;  /* 0x000000550800720c */ /* 0x000fe20003fa4070 */
[----:B0-----:R-:W-:Y:S02]  /*7440*/  IMAD.MOV R7, RZ, RZ, -R6 ;  /* 0x000000ffff077224 */ /* 0x001fe400078e0a06 */
[----:B------:R-:W-:Y:S01]  /*7450*/  VIADD R10, R0, 0x87 ;  /* 0x00000087000a7836 */ /* 0x000fe20000000000 */
[----:B------:R-:W-:Y:S01]  /*7460*/  STL [R1+0x3dc], R21 ;  /* 0x0003dc1501007387 */ /* 0x000fe20000100800 */
[----:B------:R-:W-:Y:S02]  /*7470*/  IMAD.MOV.U32 R20, RZ, RZ, R11 ;  /* 0x000000ffff147224 */ /* 0x000fe400078e000b */
[----:B------:R-:W-:Y:S01]  /*7480*/  IMAD.HI.U32 R4, R9, R13, RZ ;  /* 0x0000000d09047227 */ /* 0x000fe200078e00ff */
[----:B------:R-:W-:-:S03]  /*7490*/  IABS R6, R10 ;  /* 0x0000000a00067213 */ /* 0x000fc60000000000 */
[----:B------:R-:W-:Y:S02]  /*74a0*/  IMAD R7, R8, R7, R12 ;  /* 0x0000000708077224 */ /* 0x000fe400078e020c */
[----:B------:R-:W-:Y:S02]  /*74b0*/  VIADD R12, R0, 0x88 ;  /* 0x00000088000c7836 */ /* 0x000fe40000000000 */
[----:B------:R-:W-:Y:S01]  /*74c0*/  @!P3 IMAD.MOV R20, RZ, RZ, -R20 ;  /* 0x000000ffff14b224 */ /* 0x000fe200078e0a14 */
[C---:B------:R-:W-:Y:S01]  /*74d0*/  ISETP.GT.U32.AND P3, PT, R8.reuse, R5, PT ;  /* 0x000000050800720c */ /* 0x040fe20003f64070 */
[----:B------:R-:W-:Y:S01]  /*74e0*/  IMAD.MOV R4, RZ, RZ, -R4 ;  /* 0x000000ffff047224 */ /* 0x000fe200078e0a04 */
[----:B------:R-:W-:Y:S01]  /*74f0*/  IABS R84, R12 ;  /* 0x0000000c00547213 */ /* 0x000fe20000000000 */
[--C-:B------:R-:W-:Y:S01]  /*7500*/  @!P0 IMAD.IADD R89, R89, 0x1, -R8.reuse ;  /* 0x0000000159598824 */ /* 0x100fe200078e0a08 */
[----:B------:R-:W-:Y:S01]  /*7510*/  ISETP.GE.AND P0, PT, R19, RZ, PT ;  /* 0x000000ff1300720c */ /* 0x000fe20003f06270 */
[----:B------:R-:W-:Y:S01]  /*7520*/  @!P6 IMAD.IADD R87, R87, 0x1, -R8 ;  /* 0x000000015757e824 */ /* 0x000fe200078e0a08 */
[C---:B------:R-:W-:Y:S01]  /*7530*/  ISETP.GT.U32.AND P6, PT, R8.reuse, R7, PT ;  /* 0x000000070800720c */ /* 0x040fe20003fc4070 */
[----:B------:R-:W-:Y:S01]  /*7540*/  IMAD R13, R8, R4, R13 ;  /* 0x00000004080d7224 */ /* 0x000fe200078e020d */
[----:B------:R-:W-:Y:S01]  /*7550*/  STL [R1+0x3e4], R20 ;  /* 0x0003e41401007387 */ /* 0x000fe20000100800 */
[----:B------:R-:W-:-:S04]  /*7560*/  IMAD.HI.U32 R3, R9, R6, RZ ;  /* 0x0000000609037227 */ /* 0x000fc800078e00ff */
[----:B------:R-:W-:Y:S01]  /*7570*/  @!P5 IMAD.IADD R85, R85, 0x1, -R8 ;  /* 0x000000015555d824 */ /* 0x000fe200078e0a08 */
[----:B------:R-:W-:Y:S01]  /*7580*/  ISETP.GE.AND P5, PT, R18, RZ, PT ;  /* 0x000000ff1200720c */ /* 0x000fe20003fa6270 */
[----:B------:R-:W-:Y:S01]  /*7590*/  @!P1 IMAD.MOV R91, RZ, RZ, -R91 ;  /* 0x000000ffff5b9224 */ /* 0x000fe200078e0a5b */
[----:B------:R-:W-:Y:S01]  /*75a0*/  ISETP.GT.U32.AND P1, PT, R8, R13, PT ;  /* 0x0000000d0800720c */ /* 0x000fe20003f24070 */
[----:B------:R-:W-:-:S04]  /*75b0*/  IMAD.HI.U32 R4, R9, R84, RZ ;  /* 0x0000005409047227 */ /* 0x000fc800078e00ff */
[----:B------:R-:W-:Y:S02]  /*75c0*/  IMAD.MOV R3, RZ, RZ, -R3 ;  /* 0x000000ffff037224 */ /* 0x000fe400078e0a03 */
[----:B------:R-:W-:Y:S01]  /*75d0*/  @!P3 IMAD.IADD R5, R5, 0x1, -R8 ;  /* 0x000000010505b824 */ /* 0x000fe200078e0a08 */
[----:B------:R-:W-:Y:S01]  /*75e0*/  ISETP.GE.AND P3, PT, R17, RZ, PT ;  /* 0x000000ff1100720c */ /* 0x000fe20003f66270 */
[----:B------:R-:W-:Y:S02]  /*75f0*/  IMAD.MOV R11, RZ, RZ, -R4 ;  /* 0x000000ffff0b7224 */ /* 0x000fe400078e0a04 */
[----:B------:R-:W-:Y:S02]  /*7600*/  IMAD R3, R8, R3, R6 ;  /* 0x0000000308037224 */ /* 0x000fe400078e0206 */
[----:B------:R-:W-:Y:S01]  /*7610*/  @!P6 IMAD.IADD R7, R7, 0x1, -R8 ;  /* 0x000000010707e824 */ /* 0x000fe200078e0a08 */
[----:B------:R-:W-:Y:S01]  /*7620*/  ISETP.GE.AND P6, PT, R10, RZ, PT ;  /* 0x000000ff0a00720c */ /* 0x000fe20003fc6270 */
[----:B------:R-:W-:-:S02]  /*7630*/  IMAD R84, R8, R11, R84 ;  /* 0x0000000b08547224 */ /* 0x000fc400078e0254 */
[----:B------:R-:W-:Y:S02]  /*7640*/  IMAD.MOV.U32 R14, RZ, RZ, R5 ;  /* 0x000000ffff0e7224 */ /* 0x000fe400078e0005 */
[----:B------:R-:W-:Y:S01]  /*7650*/  @!P0 IMAD.MOV R85, RZ, RZ, -R85 ;  /* 0x000000ffff558224 */ /* 0x000fe200078e0a55 */
[C---:B------:R-:W-:Y:S01]  /*7660*/  ISETP.GT.U32.AND P0, PT, R8.reuse, R3, PT ;  /* 0x000000030800720c */ /* 0x040fe20003f04070 */
[----:B------:R-:W-:Y:S01]  /*7670*/  @!P4 IMAD.MOV R87, RZ, RZ, -R87 ;  /* 0x000000ffff57c224 */ /* 0x000fe200078e0a57 */
[C---:B------:R-:W-:Y:S01]  /*7680*/  ISETP.GT.U32.AND P4, PT, R8.reuse, R7, PT ;  /* 0x000000070800720c */ /* 0x040fe20003f84070 */
[----:B------:R-:W-:Y:S01]  /*7690*/  @!P5 IMAD.MOV R14, RZ, RZ, -R14 ;  /* 0x000000ffff0ed224 */ /* 0x000fe200078e0a0e */
[----:B------:R-:W-:Y:S01]  /*76a0*/  ISETP.GT.U32.AND P5, PT, R8, R84, PT ;  /* 0x000000540800720c */ /* 0x000fe20003fa4070 */
[----:B------:R-:W-:Y:S01]  /*76b0*/  @!P1 IMAD.IADD R13, R13, 0x1, -R8 ;  /* 0x000000010d0d9824 */ /* 0x000fe200078e0a08 */
[----:B------:R-:W-:Y:S01]  /*76c0*/  ISETP.GE.AND P1, PT, R16, RZ, PT ;  /* 0x000000ff1000720c */ /* 0x000fe20003f26270 */
[----:B------:R-:W-:Y:S01]  /*76d0*/  @!P2 IMAD.MOV R89, RZ, RZ, -R89 ;  /* 0x000000ffff59a224 */ /* 0x000fe200078e0a59 */
[----:B------:R-:W-:Y:S01]  /*76e0*/  STL [R1+0x3ec], R14 ;  /* 0x0003ec0e01007387 */ /* 0x000fe20000100800 */
[----:B------:R-:W-:Y:S01]  /*76f0*/  VIADD R4, R0, 0x89 ;  /* 0x0000008900047836 */ /* 0x000fe20000000000 */
[----:B------:R-:W-:Y:S01]  /*7700*/  ISETP.GT.U32.AND P2, PT, R8, R13, PT ;  /* 0x0000000d0800720c */ /* 0x000fe20003f44070 */
[----:B------:R-:W-:-:S02]  /*7710*/  VIADD R5, R0, 0x8a ;  /* 0x0000008a00057836 */ /* 0x000fc40000000000 */
[--C-:B------:R-:W-:Y:S01]  /*7720*/  @!P0 IMAD.IADD R3, R3, 0x1, -R8.reuse ;  /* 0x0000000103038824 */ /* 0x100fe200078e0a08 */
[----:B------:R-:W-:Y:S01]  /*7730*/  IABS R83, R4 ;  /* 0x0000000400537213 */ /* 0x000fe20000000000 */
[--C-:B------:R-:W-:Y:S01]  /*7740*/  @!P4 IMAD.IADD R7, R7, 0x1, -R8.reuse ;  /* 0x000000010707c824 */ /* 0x100fe200078e0a08 */
[----:B------:R-:W-:Y:S01]  /*7750*/  ISETP.GE.AND P4, PT, R4, RZ, PT ;  /* 0x000000ff0400720c */ /* 0x000fe20003f86270 */
[--C-:B------:R-:W-:Y:S01]  /*7760*/  @!P5 IMAD.IADD R84, R84, 0x1, -R8.reuse ;  /* 0x000000015454d824 */ /* 0x100fe200078e0a08 */
[----:B------:R-:W-:Y:S01]  /*7770*/  ISETP.GT.U32.AND P5, PT, R8, R3, PT ;  /* 0x000000030800720c */ /* 0x000fe20003fa4070 */
[----:B------:R-:W-:Y:S01]  /*7780*/  IMAD.HI.U32 R4, R9, R83, RZ ;  /* 0x0000005309047227 */ /* 0x000fe200078e00ff */
[----:B------:R-:W-:Y:S02]  /*7790*/  IABS R81, R5 ;  /* 0x0000000500517213 */ /* 0x000fe40000000000 */
[----:B------:R-:W-:Y:S01]  /*77a0*/  ISETP.GE.AND P0, PT, R5, RZ, PT ;  /* 0x000000ff0500720c */ /* 0x000fe20003f06270 */
[----:B------:R-:W-:Y:S01]  /*77b0*/  @!P2 IMAD.IADD R13, R13, 0x1, -R8 ;  /* 0x000000010d0da824 */ /* 0x000fe200078e0a08 */
[----:B------:R-:W-:Y:S01]  /*77c0*/  ISETP.GE.AND P2, PT, R12, RZ, PT ;  /* 0x000000ff0c00720c */ /* 0x000fe20003f46270 */
[----:B------:R-:W-:-:S02]  /*77d0*/  IMAD.MOV R4, RZ, RZ, -R4 ;  /* 0x000000ffff047224 */ /* 0x000fc400078e0a04 */
[----:B------:R-:W-:Y:S02]  /*77e0*/  IMAD.MOV.U32 R6, RZ, RZ, R13 ;  /* 0x000000ffff067224 */ /* 0x000fe400078e000d */
[----:B------:R-:W-:Y:S02]  /*77f0*/  IMAD R83, R8, R4, R83 ;  /* 0x0000000408537224 */ /* 0x000fe400078e0253 */
[----:B------:R-:W-:-:S04]  /*7800*/  IMAD.HI.U32 R5, R9, R81, RZ ;  /* 0x0000005109057227 */ /* 0x000fc800078e00ff */
[----:B------:R-:W-:Y:S01]  /*7810*/  @!P3 IMAD.MOV R6, RZ, RZ, -R6 ;  /* 0x000000ffff06b224 */ /* 0x000fe200078e0a06 */
[C---:B------:R-:W-:Y:S01]  /*7820*/  ISETP.GT.U32.AND P3, PT, R8.reuse, R84, PT ;  /* 0x000000540800720c */ /* 0x040fe20003f64070 */
[----:B------:R-:W-:Y:S02]  /*7830*/  @!P1 IMAD.MOV R7, RZ, RZ, -R7 ;  /* 0x000000ffff079224 */ /* 0x000fe400078e0a07 */
[--C-:B------:R-:W-:Y:S01]  /*7840*/  @!P5 IMAD.IADD R3, R3, 0x1, -R8.reuse ;  /* 0x000000010303d824 */ /* 0x100fe200078e0a08 */
[----:B------:R-:W-:Y:S01]  /*7850*/  ISETP.GT.U32.AND P5, PT, R8, R83, PT ;  /* 0x000000530800720c */ /* 0x000fe20003fa4070 */
[----:B------:R-:W-:Y:S01]  /*7860*/  IMAD.MOV R5, RZ, RZ, -R5 ;  /* 0x000000ffff057224 */ /* 0x000fe200078e0a05 */
[----:B------:R0:W-:Y:S01]  /*7870*/  STL [R1+0x3f4], R6 ;  /* 0x0003f40601007387 */ /* 0x0001e20000100800 */
[----:B------:R-:W-:Y:S02]  /*7880*/  VIADD R4, R0, 0x8c ;  /* 0x0000008c00047836 */ /* 0x000fe40000000000 */
[----:B------:R-:W-:Y:S01]  /*7890*/  IMAD R81, R8, R5, R81 ;  /* 0x0000000508517224 */ /* 0x000fe200078e0251 */
[----:B------:R1:W-:Y:S01]  /*78a0*/  STL [R1+0x3fc], R7 ;  /* 0x0003fc0701007387 */ /* 0x0003e20000100800 */
[----:B------:R-:W-:Y:S01]  /*78b0*/  VIADD R12, R0, 0x8e ;  /* 0x0000008e000c7836 */ /* 0x000fe20000000000 */
[----:B------:R-:W-:Y:S01]  /*78c0*/  IABS R5, R4 ;  /* 0x0000000400057213 */ /* 0x000fe20000000000 */
[----:B------:R-:W-:Y:S01]  /*78d0*/  @!P3 IMAD.IADD R84, R84, 0x1, -R8 ;  /* 0x000000015454b824 */ /* 0x000fe200078e0a08 */
[----:B------:R-:W-:Y:S01]  /*78e0*/  ISETP.GE.AND P3, PT, R4, RZ, PT ;  /* 0x000000ff0400720c */ /* 0x000fe20003f66270 */
[----:B------:R-:W-:-:S02]  /*78f0*/  VIADD R15, R0, 0x90 ;  /* 0x00000090000f7836 */ /* 0x000fc40000000000 */
[----:B0-----:R-:W-:Y:S02]  /*7900*/  VIADD R6, R0, 0x8b ;  /* 0x0000008b00067836 */ /* 0x001fe40000000000 */
[----:B------:R-:W-:Y:S01]  /*7910*/  @!P5 IMAD.IADD R83, R83, 0x1, -R8 ;  /* 0x000000015353d824 */ /* 0x000fe200078e0a08 */
[----:B------:R-:W-:Y:S01]  /*7920*/  IABS R38, R15 ;  /* 0x0000000f00267213 */ /* 0x000fe20000000000 */
[----:B-1----:R-:W-:Y:S01]  /*7930*/  IMAD.MOV.U32 R7, RZ, RZ, R3 ;  /* 0x000000ffff077224 */ /* 0x002fe200078e0003 */
[----:B------:R-:W-:Y:S01]  /*7940*/  IABS R79, R6 ;  /* 0x00000006004f7213 */ /* 0x000fe20000000000 */
[C---:B------:R-:W-:Y:S01]  /*7950*/  IMAD.HI.U32 R3, R9.reuse, R5, RZ ;  /* 0x0000000509037227 */ /* 0x040fe200078e00ff */
[----:B------:R-:W-:Y:S02]  /*7960*/  ISETP.GE.AND P1, PT, R6, RZ, PT ;  /* 0x000000ff0600720c */ /* 0x000fe40003f26270 */
[C---:B------:R-:W-:Y:S01]  /*7970*/  ISETP.GT.U32.AND P5, PT, R8.reuse, R83, PT ;  /* 0x000000530800720c */ /* 0x040fe20003fa4070 */
[----:B------:R-:W-:Y:S01]  /*7980*/  @!P6 IMAD.MOV R7, RZ, RZ, -R7 ;  /* 0x000000ffff07e224 */ /* 0x000fe200078e0a07 */
[----:B------:R-:W-:Y:S01]  /*7990*/  ISETP.GT.U32.AND P6, PT, R8, R81, PT ;  /* 0x000000510800720c */ /* 0x000fe20003fc4070 */
[----:B------:R-:W-:-:S03]  /*79a0*/  IMAD.HI.U32 R4, R9, R79, RZ ;  /* 0x0000004f09047227 */ /* 0x000fc600078e00ff */
[----:B------:R0:W-:Y:S01]  /*79b0*/  STL [R1+0x404], R7 ;  /* 0x0004040701007387 */ /* 0x0001e20000100800 */
[----:B------:R-:W-:Y:S02]  /*79c0*/  VIADD R6, R0, 0x8d ;  /* 0x0000008d00067836 */ /* 0x000fe40000000000 */
[----:B------:R-:W-:Y:S02]  /*79d0*/  IMAD.MOV R4, RZ, RZ, -R4 ;  /* 0x000000ffff047224 */ /* 0x000fe400078e0a04 */
[----:B------:R-:W-:Y:S01]  /*79e0*/  IMAD.MOV R3, RZ, RZ, -R3 ;  /* 0x000000ffff037224 */ /* 0x000fe200078e0a03 */
[----:B------:R-:W-:Y:S01]  /*79f0*/  IABS R11, R6 ;  /* 0x00000006000b7213 */ /* 0x000fe20000000000 */
[C---:B------:R-:W-:Y:S02]  /*7a00*/  IMAD R79, R8.reuse, R4, R79 ;  /* 0x00000004084f7224 */ /* 0x040fe400078e024f */
[----:B------:R-:W-:Y:S01]  /*7a10*/  @!P6 IMAD.IADD R81, R81, 0x1, -R8 ;  /* 0x000000015151e824 */ /* 0x000fe200078e0a08 */
[----:B0-----:R-:W-:Y:S01]  /*7a20*/  IABS R7, R12 ;  /* 0x0000000c00077213 */ /* 0x001fe20000000000 */
[----:B------:R-:W-:-:S02]  /*7a30*/  IMAD R5, R8, R3, R5 ;  /* 0x0000000308057224 */ /* 0x000fc400078e0205 */
[----:B------:R-:W-:Y:S01]  /*7a40*/  IMAD.HI.U32 R3, R9, R11, RZ ;  /* 0x0000000b09037227 */ /* 0x000fe200078e00ff */
[----:B------:R-:W-:-:S03]  /*7a50*/  ISETP.GT.U32.AND P6, PT, R8, R81, PT ;  /* 0x000000510800720c */ /* 0x000fc60003fc4070 */
[----:B------:R-:W-:Y:S01]  /*7a60*/  @!P5 IMAD.IADD R83, R83, 0x1, -R8 ;  /* 0x000000015353d824 */ /* 0x000fe200078e0a08 */
[----:B------:R-:W-:Y:S01]  /*7a70*/  ISETP.GT.U32.AND P5, PT, R8, R79, PT ;  /* 0x0000004f0800720c */ /* 0x000fe20003fa4070 */
[----:B------:R-:W-:-:S04]  /*7a80*/  IMAD.HI.U32 R4, R9, R7, RZ ;  /* 0x0000000709047227 */ /* 0x000fc800078e00ff */
[----:B------:R-:W-:Y:S02]  /*7a90*/  IMAD.MOV R3, RZ, RZ, -R3 ;  /* 0x000000ffff037224 */ /* 0x000fe400078e0a03 */
[----:B------:R-:W-:Y:S02]  /*7aa0*/  IMAD.MOV R4, RZ, RZ, -R4 ;  /* 0x000000ffff047224 */ /* 0x000fe400078e0a04 */
[C---:B------:R-:W-:Y:S02]  /*7ab0*/  IMAD R11, R8.reuse, R3, R11 ;  /* 0x00000003080b7224 */ /* 0x040fe400078e020b */
[C---:B------:R-:W-:Y:S02]  /*7ac0*/  IMAD R7, R8.reuse, R4, R7 ;  /* 0x0000000408077224 */ /* 0x040fe400078e0207 */
[--C-:B------:R-:W-:Y:S01]  /*7ad0*/  @!P6 IMAD.IADD R81, R81, 0x1, -R8.reuse ;  /* 0x000000015151e824 */ /* 0x100fe200078e0a08 */
[C---:B------:R-:W-:Y:S01]  /*7ae0*/  ISETP.GT.U32.AND P6, PT, R8.reuse, R11, PT ;  /* 0x0000000b0800720c */ /* 0x040fe20003fc4070 */
[----:B------:R-:W-:Y:S01]  /*7af0*/  @!P5 IMAD.IADD R79, R79, 0x1, -R8 ;  /* 0x000000014f4fd824 */ /* 0x000fe200078e0a08 */
[C---:B------:R-:W-:Y:S01]  /*7b00*/  ISETP.GT.U32.AND P5, PT, R8.reuse, R7, PT ;  /* 0x000000070800720c */ /* 0x040fe20003fa4070 */
[----:B------:R-:W-:Y:S01]  /*7b10*/  @!P4 IMAD.MOV R83, RZ, RZ, -R83 ;  /* 0x000000ffff53c224 */ /* 0x000fe200078e0a53 */
[----:B------:R-:W-:Y:S01]  /*7b20*/  ISETP.GT.U32.AND P4, PT, R8, R5, PT ;  /* 0x000000050800720c */ /* 0x000fe20003f84070 */
[----:B------:R-:W-:-:S02]  /*7b30*/  VIADD R14, R0, 0x8f ;  /* 0x0000008f000e7836 */ /* 0x000fc40000000000 */
[----:B------:R-:W-:Y:S01]  /*7b40*/  @!P2 IMAD.MOV R84, RZ, RZ, -R84 ;  /* 0x000000ffff54a224 */ /* 0x000fe200078e0a54 */
[----:B------:R-:W-:Y:S01]  /*7b50*/  ISETP.GE.AND P2, PT, R6, RZ, PT ;  /* 0x000000ff0600720c */ /* 0x000fe20003f46270 */
[----:B------:R-:W-:Y:S01]  /*7b60*/  IMAD.HI.U32 R4, R9, R38, RZ ;  /* 0x0000002609047227 */ /* 0x000fe200078e00ff */
[----:B------:R-:W-:-:S03]  /*7b70*/  IABS R6, R14 ;  /* 0x0000000e00067213 */ /* 0x000fc60000000000 */
[--C-:B------:R-:W-:Y:S02]  /*7b80*/  @!P6 IMAD.IADD R11, R11, 0x1, -R8.reuse ;  /* 0x000000010b0be824 */ /* 0x100fe400078e0a08 */
[--C-:B------:R-:W-:Y:S02]  /*7b90*/  @!P5 IMAD.IADD R7, R7, 0x1, -R8.reuse ;  /* 0x000000010707d824 */ /* 0x100fe400078e0a08 */
[----:B------:R-:W-:Y:S01]  /*7ba0*/  @!P4 IMAD.IADD R5, R5, 0x1, -R8 ;  /* 0x000000010505c824 */ /* 0x000fe200078e0a08 */
[C---:B------:R-:W-:Y:S01]  /*7bb0*/  ISETP.GT.U32.AND P5, PT, R8.reuse, R11, PT ;  /* 0x0000000b0800720c */ /* 0x040fe20003fa4070 */
[----:B------:R-:W-:Y:S01]  /*7bc0*/  IMAD.HI.U32 R3, R9, R6, RZ ;  /* 0x0000000609037227 */ /* 0x000fe200078e00ff */
[C---:B------:R-:W-:Y:S02]  /*7bd0*/  ISETP.GT.U32.AND P4, PT, R8.reuse, R79, PT ;  /* 0x0000004f0800720c */ /* 0x040fe40003f84070 */
[----:B------:R-:W-:Y:S01]  /*7be0*/  ISETP.GT.U32.AND P6, PT, R8, R5, PT ;  /* 0x000000050800720c */ /* 0x000fe20003fc4070 */
[----:B------:R-:W-:-:S02]  /*7bf0*/  IMAD.MOV R13, RZ, RZ, -R4 ;  /* 0x000000ffff0d7224 */ /* 0x000fc400078e0a04 */
[----:B------:R-:W-:Y:S02]  /*7c00*/  IMAD.MOV R3, RZ, RZ, -R3 ;  /* 0x000000ffff037224 */ /* 0x000fe400078e0a03 */
[C---:B------:R-:W-:Y:S02]  /*7c10*/  IMAD R38, R8.reuse, R13, R38 ;  /* 0x0000000d08267224 */ /* 0x040fe400078e0226 */
[C---:B------:R-:W-:Y:S02]  /*7c20*/  IMAD R3, R8.reuse, R3, R6 ;  /* 0x0000000308037224 */ /* 0x040fe400078e0206 */
[--C-:B------:R-:W-:Y:S01]  /*7c30*/  @!P5 IMAD.IADD R11, R11, 0x1, -R8.reuse ;  /* 0x000000010b0bd824 */ /* 0x100fe200078e0a08 */
[----:B------:R-:W-:Y:S01]  /*7c40*/  ISETP.GT.U32.AND P5, PT, R8, R38, PT ;  /* 0x000000260800720c */ /* 0x000fe20003fa4070 */
[----:B------:R-:W-:Y:S02]  /*7c50*/  VIADD R6, R0, 0x92 ;  /* 0x0000009200067836 */ /* 0x000fe40000000000 */
[--C-:B------:R-:W-:Y:S01]  /*7c60*/  @!P4 IMAD.IADD R79, R79, 0x1, -R8.reuse ;  /* 0x000000014f4fc824 */ /* 0x100fe200078e0a08 */
[----:B------:R-:W-:Y:S01]  /*7c70*/  ISETP.GT.U32.AND P4, PT, R8, R3, PT ;  /* 0x000000030800720c */ /* 0x000fe20003f84070 */
[----:B------:R-:W-:Y:S01]  /*7c80*/  @!P6 IMAD.IADD R5, R5, 0x1, -R8 ;  /* 0x000000010505e824 */ /* 0x000fe200078e0a08 */
[----:B------:R-:W-:Y:S01]  /*7c90*/  IABS R75, R6 ;  /* 0x00000006004b7213 */ /* 0x000fe20000000000 */
[----:B------:R-:W-:Y:S01]  /*7ca0*/  VIADD R10, R0, 0x91 ;  /* 0x00000091000a7836 */ /* 0x000fe20000000000 */
[----:B------:R-:W-:Y:S01]  /*7cb0*/  ISETP.GE.AND P6, PT, R12, RZ, PT ;  /* 0x000000ff0c00720c */ /* 0x000fe20003fc6270 */
[----:B------:R-:W-:-:S02]  /*7cc0*/  VIADD R12, R0, 0x93 ;  /* 0x00000093000c7836 */ /* 0x000fc40000000000 */
[C---:B------:R-:W-:Y:S01]  /*7cd0*/  IMAD.HI.U32 R13, R9.reuse, R75, RZ ;  /* 0x0000004b090d7227 */ /* 0x040fe200078e00ff */
[----:B------:R-:W-:Y:S02]  /*7ce0*/  IABS R77, R10 ;  /* 0x0000000a004d7213 */ /* 0x000fe40000000000 */
[----:B------:R-:W-:Y:S01]  /*7cf0*/  IABS R73, R12 ;  /* 0x0000000c00497213 */ /* 0x000fe20000000000 */
[----:B------:R-:W-:Y:S02]  /*7d00*/  @!P5 IMAD.IADD R38, R38, 0x1, -R8 ;  /* 0x000000012626d824 */ /* 0x000fe400078e0a08 */
[----:B------:R-:W-:Y:S02]  /*7d10*/  IMAD.MOV R13, RZ, RZ, -R13 ;  /* 0x000000ffff0d7224 */ /* 0x000fe400078e0a0d */
[----:B------:R-:W-:Y:S01]  /*7d20*/  @!P0 IMAD.MOV R81, RZ, RZ, -R81 ;  /* 0x000000ffff518224 */ /* 0x000fe200078e0a51 */
[C---:B------:R-:W-:Y:S01]  /*7d30*/  ISETP.GT.U32.AND P5, PT, R8.reuse, R38, PT ;  /* 0x000000260800720c */ /* 0x040fe20003fa4070 */
[C---:B------:R-:W-:Y:S01]  /*7d40*/  IMAD R75, R8.reuse, R13, R75 ;  /* 0x0000000d084b7224 */ /* 0x040fe200078e024b */
[----:B------:R-:W-:Y:S01]  /*7d50*/  ISETP.GT.U32.AND P0, PT, R8, R7, PT ;  /* 0x000000070800720c */ /* 0x000fe20003f04070 */
[----:B------:R-:W-:-:S04]  /*7d60*/  IMAD.HI.U32 R13, R9, R73, RZ ;  /* 0x00000049090d7227 */ /* 0x000fc800078e00ff */
[----:B------:R-:W-:Y:S01]  /*7d70*/  @!P4 IMAD.IADD R3, R3, 0x1, -R8 ;  /* 0x000000010303c824 */ /* 0x000fe200078e0a08 */
[----:B------:R-:W-:Y:S01]  /*7d80*/  ISETP.GE.AND P4, PT, R15, RZ, PT ;  /* 0x000000ff0f00720c */ /* 0x000fe20003f86270 */
[----:B------:R-:W-:Y:S02]  /*7d90*/  IMAD.MOV R13, RZ, RZ, -R13 ;  /* 0x000000ffff0d7224 */ /* 0x000fe400078e0a0d */
[----:B------:R-:W-:Y:S01]  /*7da0*/  @!P1 IMAD.MOV R79, RZ, RZ, -R79 ;  /* 0x000000ffff4f9224 */ /* 0x000fe200078e0a4f */
[----:B------:R-:W-:Y:S01]  /*7db0*/  ISETP.GT.U32.AND P1, PT, R8, R3, PT ;  /* 0x000000030800720c */ /* 0x000fe20003f24070 */
[----:B------:R-:W-:-:S04]  /*7dc0*/  IMAD.HI.U32 R4, R9, R77, RZ ;  /* 0x0000004d09047227 */ /* 0x000fc800078e00ff */
[----:B------:R-:W-:Y:S02]  /*7dd0*/  IMAD R73, R8, R13, R73 ;  /* 0x0000000d08497224 */ /* 0x000fe400078e0249 */
[----:B------:R-:W-:Y:S02]  /*7de0*/  IMAD.MOV R4, RZ, RZ, -R4 ;  /* 0x000000ffff047224 */ /* 0x000fe400078e0a04 */
[--C-:B------:R-:W-:Y:S01]  /*7df0*/  @!P5 IMAD.IADD R38, R38, 0x1, -R8.reuse ;  /* 0x000000012626d824 */ /* 0x100fe200078e0a08 */
[----:B------:R-:W-:Y:S01]  /*7e00*/  ISETP.GT.U32.AND P5, PT, R8, R73, PT ;  /* 0x000000490800720c */ /* 0x000fe20003fa4070 */
[----:B------:R-:W-:Y:S01]  /*7e10*/  @!P0 IMAD.IADD R7, R7, 0x1, -R8 ;  /* 0x0000000107078824 */ /* 0x000fe200078e0a08 */
[----:B------:R-:W-:Y:S01]  /*7e20*/  ISETP.GE.AND P0, PT, R14, RZ, PT ;  /* 0x000000ff0e00720c */ /* 0x000fe20003f06270 */
[----:B------:R-:W-:Y:S02]  /*7e30*/  IMAD.MOV.U32 R17, RZ, RZ, R5 ;  /* 0x000000ffff117224 */ /* 0x000fe400078e0005 */
[----:B------:R-:W-:-:S02]  /*7e40*/  IMAD R77, R8, R4, R77 ;  /* 0x00000004084d7224 */ /* 0x000fc400078e024d */
[----:B------:R-:W-:Y:S02]  /*7e50*/  IMAD.MOV.U32 R16, RZ, RZ, R11 ;  /* 0x000000ffff107224 */ /* 0x000fe400078e000b */
[----:B------:R-:W-:Y:S02]  /*7e60*/  VIADD R4, R0, 0x94 ;  /* 0x0000009400047836 */ /* 0x000fe40000000000 */
[----:B------:R-:W-:Y:S02]  /*7e70*/  IMAD.MOV.U32 R5, RZ, RZ, R7 ;  /* 0x000000ffff057224 */ /* 0x000fe400078e0007 */
[----:B------:R-:W-:Y:S01]  /*7e80*/  @!P3 IMAD.MOV R17, RZ, RZ, -R17 ;  /* 0x000000ffff11b224 */ /* 0x000fe200078e0a11 */
[----:B------:R-:W-:Y:S01]  /*7e90*/  IABS R7, R4 ;  /* 0x0000000400077213 */ /* 0x000fe20000000000 */
[----:B------:R-:W-:Y:S01]  /*7ea0*/  @!P2 IMAD.MOV R16, RZ, RZ, -R16 ;  /* 0x000000ffff10a224 */ /* 0x000fe200078e0a10 */
[----:B------:R-:W-:Y:S01]  /*7eb0*/  ISETP.GE.AND P2, PT, R10, RZ, PT ;  /* 0x000000ff0a00720c */ /* 0x000fe20003f46270 */
[--C-:B------:R-:W-:Y:S01]  /*7ec0*/  @!P1 IMAD.IADD R3, R3, 0x1, -R8.reuse ;  /* 0x0000000103039824 */ /* 0x100fe200078e0a08 */
[----:B------:R-:W-:Y:S01]  /*7ed0*/  ISETP.GE.AND P1, PT, R6, RZ, PT ;  /* 0x000000ff0600720c */ /* 0x000fe20003f26270 */
[----:B------:R-:W-:Y:S01]  /*7ee0*/  @!P6 IMAD.MOV R5, RZ, RZ, -R5 ;  /* 0x000000ffff05e224 */ /* 0x000fe200078e0a05 */
[----:B------:R-:W-:Y:S01]  /*7ef0*/  STL [R1+0x558], R17 ;  /* 0x0005581101007387 */ /* 0x000fe20000100800 */
[----:B------:R-:W-:Y:S01]  /*7f00*/  VIADD R6, R0, 0x95 ;  /* 0x0000009500067836 */ /* 0x000fe20000000000 */
[C---:B------:R-:W-:Y:S01]  /*7f10*/  ISETP.GT.U32.AND P3, PT, R8.reuse, R77, PT ;  /* 0x0000004d0800720c */ /* 0x040fe20003f64070 */
[----:B------:R-:W-:Y:S01]  /*7f20*/  IMAD.MOV.U32 R10, RZ, RZ, R3 ;  /* 0x000000ffff0a7224 */ /* 0x000fe200078e0003 */
[----:B------:R-:W-:Y:S01]  /*7f30*/  STL [R1+0x564], R16 ;  /* 0x0005641001007387 */ /* 0x000fe20000100800 */
[----:B------:R-:W-:Y:S01]  /*7f40*/  @!P5 IMAD.IADD R73, R73, 0x1, -R8 ;  /* 0x000000014949d824 */ /* 0x000fe200078e0a08 */
[C---:B------:R-:W-:Y:S01]  /*7f50*/  ISETP.GT.U32.AND P6, PT, R8.reuse, R75, PT ;  /* 0x0000004b0800720c */ /* 0x040fe20003fc4070 */
[----:B------:R-:W-:Y:S01]  /*7f60*/  IMAD.HI.U32 R3, R9, R7, RZ ;  /* 0x0000000709037227 */ /* 0x000fe200078e00ff */
[----:B------:R0:W-:Y:S02]  /*7f70*/  STL [R1+0x57c], R5 ;  /* 0x00057c0501007387 */ /* 0x0001e40000100800 */
[----:B------:R-:W-:Y:S01]  /*7f80*/  ISETP.GT.U32.AND P5, PT, R8, R73, PT ;  /* 0x000000490800720c */ /* 0x000fe20003fa4070 */
[----:B------:R-:W-:-:S02]  /*7f90*/  IMAD.MOV R11, RZ, RZ, -R3 ;  /* 0x000000ffff0b7224 */ /* 0x000fc400078e0a03 */
[----:B------:R-:W-:Y:S02]  /*7fa0*/  @!P0 IMAD.MOV R10, RZ, RZ, -R10 ;  /* 0x000000ffff0a8224 */ /* 0x000fe400078e0a0a */
[----:B------:R-:W-:Y:S02]  /*7fb0*/  IMAD R7, R8, R11, R7 ;  /* 0x0000000b08077224 */ /* 0x000fe400078e0207 */
[--C-:B------:R-:W-:Y:S01]  /*7fc0*/  @!P3 IMAD.IADD R77, R77, 0x1, -R8.reuse ;  /* 0x000000014d4db824 */ /* 0x100fe200078e0a08 */
[----:B0-----:R-:W-:Y:S01]  /*7fd0*/  IABS R5, R6 ;  /* 0x0000000600057213 */ /* 0x001fe20000000000 */
[----:B------:R-:W-:Y:S01]  /*7fe0*/  @!P6 IMAD.IADD R75, R75, 0x1, -R8 ;  /* 0x000000014b4be824 */ /* 0x000fe200078e0a08 */
[----:B------:R0:W-:Y:S01]  /*7ff0*/  STL [R1+0x590], R10 ;  /* 0x0005900a01007387 */ /* 0x0001e20000100800 */
[----:B------:R-:W-:Y:S01]  /*8000*/  VIADD R13, R0, 0x96 ;  /* 0x00000096000d7836 */ /* 0x000fe20000000000 */
[C---:B------:R-:W-:Y:S01]  /*8010*/  ISETP.GT.U32.AND P6, PT, R8.reuse, R77, PT ;  /* 0x0000004d0800720c */ /* 0x040fe20003fc4070 */
[----:B------:R-:W-:Y:S01]  /*8020*/  IMAD.HI.U32 R3, R9, R5, RZ ;  /* 0x0000000509037227 */ /* 0x000fe200078e00ff */
[----:B------:R-:W-:-:S02]  /*8030*/  ISETP.GT.U32.AND P0, PT, R8, R75, PT ;  /* 0x0000004b0800720c */ /* 0x000fc40003f04070 */
[----:B------:R-:W-:Y:S01]  /*8040*/  ISETP.GE.AND P3, PT, R12, RZ, PT ;  /* 0x000000ff0c00720c */ /* 0x000fe20003f66270 */
[----:B------:R-:W-:Y:S01]  /*8050*/  IMAD.MOV R11, RZ, RZ, -R3 ;  /* 0x000000ffff0b7224 */ /* 0x000fe200078e0a03 */
[----:B------:R-:W-:Y:S01]  /*8060*/  IABS R12, R13 ;  /* 0x0000000d000c7213 */ /* 0x000fe20000000000 */
[--C-:B------:R-:W-:Y:S02]  /*8070*/  @!P5 IMAD.IADD R73, R73, 0x1, -R8.reuse ;  /* 0x000000014949d824 */ /* 0x100fe400078e0a08 */
[----:B------:R-:W-:Y:S02]  /*8080*/  IMAD R5, R8, R11, R5 ;  /* 0x0000000b08057224 */ /* 0x000fe400078e0205 */
[C---:B0-----:R-:W-:Y:S02]  /*8090*/  VIADD R10, R0.reuse, 0x97 ;  /* 0x00000097000a7836 */ /* 0x041fe40000000000 */
[----:B------:R-:W-:Y:S01]  /*80a0*/  VIADD R11, R0, 0x98 ;  /* 0x00000098000b7836 */ /* 0x000fe20000000000 */
[C---:B------:R-:W-:Y:S01]  /*80b0*/  ISETP.GT.U32.AND P5, PT, R8.reuse, R5, PT ;  /* 0x000000050800720c */ /* 0x040fe20003fa4070 */
[----:B------:R-:W-:Y:S01]  /*80c0*/  @!P6 IMAD.IADD R77, R77, 0x1, -R8 ;  /* 0x000000014d4de824 */ /* 0x000fe200078e0a08 */
[----:B------:R-:W-:Y:S01]  /*80d0*/  IABS R14, R10 ;  /* 0x0000000a000e7213 */ /* 0x000fe20000000000 */
[----:B------:R-:W-:Y:S01]  /*80e0*/  @!P4 IMAD.MOV R38, RZ, RZ, -R38 ;  /* 0x000000ffff26c224 */ /* 0x000fe200078e0a26 */
[----:B------:R-:W-:Y:S01]  /*80f0*/  ISETP.GT.U32.AND P6, PT, R8, R7, PT ;  /* 0x000000070800720c */ /* 0x000fe20003fc4070 */
[----:B------:R-:W-:Y:S01]  /*8100*/  IMAD.HI.U32 R15, R9, R12, RZ ;  /* 0x0000000c090f7227 */ /* 0x000fe200078e00ff */
[----:B------:R-:W-:-:S03]  /*8110*/  IABS R21, R11 ;  /* 0x0000000b00157213 */ /* 0x000fc60000000000 */
[----:B------:R-:W-:Y:S02]  /*8120*/  IMAD.MOV.U32 R3, RZ, RZ, R14 ;  /* 0x000000ffff037224 */ /* 0x000fe400078e000e */
[----:B------:R-:W-:-:S04]  /*8130*/  IMAD.HI.U32 R14, R9, R21, RZ ;  /* 0x00000015090e7227 */ /* 0x000fc800078e00ff */
[----:B------:R-:W-:Y:S02]  /*8140*/  @!P5 IMAD.IADD R5, R5, 0x1, -R8 ;  /* 0x000000010505d824 */ /* 0x000fe400078e0a08 */
[----:B------:R-:W-:Y:S02]  /*8150*/  IMAD.MOV R14, RZ, RZ, -R14 ;  /* 0x000000ffff0e7224 */ /* 0x000fe400078e0a0e */
[----:B------:R-:W-:Y:S01]  /*8160*/  @!P0 IMAD.IADD R75, R75, 0x1, -R8 ;  /* 0x000000014b4b8824 */ /* 0x000fe200078e0a08 */
[----:B------:R-:W-:Y:S01]  /*8170*/  ISETP.GT.U32.AND P4, PT, R8, R5, PT ;  /* 0x000000050800720c */ /* 0x000fe20003f84070 */
[----:B------:R-:W-:Y:S01]  /*8180*/  IMAD.MOV R15, RZ, RZ, -R15 ;  /* 0x000000ffff0f7224 */ /* 0x000fe200078e0a0f */
[----:B------:R-:W-:Y:S01]  /*8190*/  ISETP.GE.AND P0, PT, R4, RZ, PT ;  /* 0x000000ff0400720c */ /* 0x000fe20003f06270 */
[----:B------:R-:W-:-:S04]  /*81a0*/  IMAD.HI.U32 R4, R9, R3, RZ ;  /* 0x0000000309047227 */ /* 0x000fc800078e00ff */
[----:B------:R-:W-:Y:S01]  /*81b0*/  @!P6 IMAD.IADD R7, R7, 0x1, -R8 ;  /* 0x000000010707e824 */ /* 0x000fe200078e0a08 */
[----:B------:R-:W-:Y:S01]  /*81c0*/  ISETP.GE.AND P6, PT, R6, RZ, PT ;  /* 0x000000ff0600720c */ /* 0x000fe20003fc6270 */
[C---:B------:R-:W-:Y:S02]  /*81d0*/  IMAD R21, R8.reuse, R14, R21 ;  /* 0x0000000e08157224 */ /* 0x040fe400078e0215 */
[----:B------:R-:W-:Y:S01]  /*81e0*/  IMAD.MOV R4, RZ, RZ, -R4 ;  /* 0x000000ffff047224 */ /* 0x000fe200078e0a04 */
[----:B------:R-:W-:Y:S01]  /*81f0*/  ISETP.GT.U32.AND P5, PT, R8, R7, PT ;  /* 0x000000070800720c */ /* 0x000fe20003fa4070 */
[----:B------:R-:W-:Y:S02]  /*8200*/  VIADD R6, R0, 0x99 ;  /* 0x0000009900067836 */ /* 0x000fe40000000000 */
[C---:B------:R-:W-:Y:S02]  /*8210*/  IMAD R12, R8.reuse, R15, R12 ;  /* 0x0000000f080c7224 */ /* 0x040fe400078e020c */
[----:B------:R-:W-:Y:S01]  /*8220*/  @!P4 IMAD.IADD R5, R5, 0x1, -R8 ;  /* 0x000000010505c824 */ /* 0x000fe200078e0a08 */
[C---:B------:R-:W-:Y:S01]  /*8230*/  ISETP.GT.U32.AND P4, PT, R8.reuse, R21, PT ;  /* 0x000000150800720c */ /* 0x040fe20003f84070 */
[C---:B------:R-:W-:Y:S01]  /*8240*/  IMAD R3, R8.reuse, R4, R3 ;  /* 0x0000000408037224 */ /* 0x040fe200078e0203 */
[----:B------:R-:W-:Y:S01]  /*8250*/  IABS R4, R6 ;  /* 0x0000000600047213 */ /* 0x000fe20000000000 */
[----:B------:R-:W-:Y:S01]  /*8260*/  @!P2 IMAD.MOV R77, RZ, RZ, -R77 ;  /* 0x000000ffff4da224 */ /* 0x000fe200078e0a4d */
[C---:B------:R-:W-:Y:S01]  /*8270*/  ISETP.GT.U32.AND P2, PT, R8.reuse, R12, PT ;  /* 0x0000000c0800720c */ /* 0x040fe20003f44070 */
[----:B------:R-:W-:Y:S01]  /*8280*/  @!P3 IMAD.MOV R73, RZ, RZ, -R73 ;  /* 0x000000ffff49b224 */ /* 0x000fe200078e0a49 */
[----:B------:R-:W-:Y:S01]  /*8290*/  ISETP.GT.U32.AND P3, PT, R8, R3, PT ;  /* 0x000000030800720c */ /* 0x000fe20003f64070 */
[----:B------:R-:W-:-:S02]  /*82a0*/  IMAD.MOV.U32 R71, RZ, RZ, R4 ;  /* 0x000000ffff477224 */ /* 0x000fc400078e0004 */
[----:B------:R-:W-:Y:S02]  /*82b0*/  VIADD R4, R0, 0x9a ;  /* 0x0000009a00047836 */ /* 0x000fe40000000000 */
[--C-:B------:R-:W-:Y:S01]  /*82c0*/  @!P5 IMAD.IADD R7, R7, 0x1, -R8.reuse ;  /* 0x000000010707d824 */ /* 0x100fe200078e0a08 */
[----:B------:R-:W-:Y:S01]  /*82d0*/  ISETP.GE.AND P5, PT, R10, RZ, PT ;  /* 0x000000ff0a00720c */ /* 0x000fe20003fa6270 */
[--C-:B------:R-:W-:Y:S01]  /*82e0*/  @!P4 IMAD.IADD R21, R21, 0x1, -R8.reuse ;  /* 0x000000011515c824 */ /* 0x100fe200078e0a08 */
[----:B------:R-:W-:Y:S01]  /*82f0*/  IABS R69, R4 ;  /* 0x0000000400457213 */ /* 0x000fe20000000000 */
[----:B------:R-:W-:Y:S02]  /*8300*/  IMAD.MOV.U32 R16, RZ, RZ, R7 ;  /* 0x000000ffff107224 */ /* 0x000fe400078e0007 */
[----:B------:R-:W-:Y:S01]  /*8310*/  @!P2 IMAD.IADD R12, R12, 0x1, -R8 ;  /* 0x000000010c0ca824 */ /* 0x000fe200078e0a08 */
[----:B------:R-:W-:Y:S01]  /*8320*/  ISETP.GT.U32.AND P4, PT, R8, R21, PT ;  /* 0x000000150800720c */ /* 0x000fe20003f84070 */
[----:B------:R-:W-:Y:S01]  /*8330*/  IMAD.MOV.U32 R7, RZ, RZ, R5 ;  /* 0x000000ffff077224 */ /* 0x000fe200078e0005 */
[----:B------:R-:W-:Y:S01]  /*8340*/  ISETP.GE.AND P2, PT, R11, RZ, PT ;  /* 0x000000ff0b00720c */ /* 0x000fe20003f46270 */
[----:B------:R-:W-:-:S04]  /*8350*/  IMAD.HI.U32 R5, R9, R69, RZ ;  /* 0x0000004509057227 */ /* 0x000fc800078e00ff */
[----:B------:R-:W-:Y:S01]  /*8360*/  @!P1 IMAD.MOV R75, RZ, RZ, -R75 ;  /* 0x000000ffff4b9224 */ /* 0x000fe200078e0a4b */
[----:B------:R-:W-:Y:S01]  /*8370*/  ISETP.GE.AND P1, PT, R13, RZ, PT ;  /* 0x000000ff0d00720c */ /* 0x000fe20003f26270 */
[----:B------:R-:W-:Y:S01]  /*8380*/  @!P3 IMAD.IADD R3, R3, 0x1, -R8 ;  /* 0x000000010303b824 */ /* 0x000fe200078e0a08 */
[----:B------:R-:W-:Y:S01]  /*8390*/  ISETP.GT.U32.AND P3, PT, R8, R12, PT ;  /* 0x0000000c0800720c */ /* 0x000fe20003f64070 */
[----:B------:R-:W-:-:S04]  /*83a0*/  IMAD.HI.U32 R13, R9, R71, RZ ;  /* 0x00000047090d7227 */ /* 0x000fc800078e00ff */
[----:B------:R-:W-:Y:S02]  /*83b0*/  IMAD.MOV R5, RZ, RZ, -R5 ;  /* 0x000000ffff057224 */ /* 0x000fe400078e0a05 */
[----:B------:R-:W-:Y:S01]  /*83c0*/  @!P0 IMAD.MOV R16, RZ, RZ, -R16 ;  /* 0x000000ffff108224 */ /* 0x000fe200078e0a10 */
[C---:B------:R-:W-:Y:S01]  /*83d0*/  ISETP.GT.U32.AND P0, PT, R8.reuse, R3, PT ;  /* 0x000000030800720c */ /* 0x040fe20003f04070 */
[----:B------:R-:W-:Y:S02]  /*83e0*/  IMAD.MOV R13, RZ, RZ, -R13 ;  /* 0x000000ffff0d7224 */ /* 0x000fe400078e0a0d */
[C---:B------:R-:W-:Y:S01]  /*83f0*/  IMAD R69, R8.reuse, R5, R69 ;  /* 0x0000000508457224 */ /* 0x040fe200078e0245 */
[----:B------:R-:W-:Y:S01]  /*8400*/  STL [R1+0x59c], R16 ;  /* 0x00059c1001007387 */ /* 0x000fe20000100800 */
[C---:B------:R-:W-:Y:S02]  /*8410*/  IMAD R71, R8.reuse, R13, R71 ;  /* 0x0000000d08477224 */ /* 0x040fe400078e0247 */
[----:B------:R-:W-:Y:S01]  /*8420*/  @!P4 IMAD.IADD R21, R21, 0x1, -R8 ;  /* 0x000000011515c824 */ /* 0x000fe200078e0a08 */
[----:B------:R-:W-:Y:S01]  /*8430*/  ISETP.GT.U32.AND P4, PT, R8, R69, PT ;  /* 0x000000450800720c */ /* 0x000fe20003f84070 */
[----:B------:R-:W-:-:S02]  /*8440*/  VIADD R10, R0, 0x9b ;  /* 0x0000009b000a7836 */ /* 0x000fc40000000000 */
[--C-:B------:R-:W-:Y:S01]  /*8450*/  @!P3 IMAD.IADD R12, R12, 0x1, -R8.reuse ;  /* 0x000000010c0cb824 */ /* 0x100fe200078e0a08 */
[----:B------:R-:W-:Y:S01]  /*8460*/  ISETP.GT.U32.AND P3, PT, R8, R71, PT ;  /* 0x000000470800720c */ /* 0x000fe20003f64070 */
[--C-:B------:R-:W-:Y:S01]  /*8470*/  @!P0 IMAD.IADD R3, R3, 0x1, -R8.reuse ;  /* 0x0000000103038824 */ /* 0x100fe200078e0a08 */
[----:B------:R-:W-:Y:S01]  /*8480*/  IABS R68, R10 ;  /* 0x0000000a00447213 */ /* 0x000fe20000000000 */
[----:B------:R-:W-:Y:S01]  /*8490*/  @!P6 IMAD.MOV R7, RZ, RZ, -R7 ;  /* 0x000000ffff07e224 */ /* 0x000fe200078e0a07 */
[----:B------:R-:W-:Y:S01]  /*84a0*/  ISETP.GE.AND P0, PT, R4, RZ, PT ;  /* 0x000000ff0400720c */ /* 0x000fe20003f06270 */
[----:B------:R-:W-:Y:S01]  /*84b0*/  VIADD R4, R0, 0x9c ;  /* 0x0000009c00047836 */ /* 0x000fe20000000000 */
[----:B------:R-:W-:Y:S01]  /*84c0*/  ISETP.GE.AND P6, PT, R6, RZ, PT ;  /* 0x000000ff0600720c */ /* 0x000fe20003fc6270 */
[----:B------:R-:W-:Y:S01]  /*84d0*/  IMAD.HI.U32 R11, R9, R68, RZ ;  /* 0x00000044090b7227 */ /* 0x000fe200078e00ff */
[----:B------:R0:W-:Y:S02]  /*84e0*/  STL [R1+0x5a8], R7 ;  /* 0x0005a80701007387 */ /* 0x0001e40000100800 */
[----:B------:R-:W-:Y:S01]  /*84f0*/  IABS R5, R4 ;  /* 0x0000000400057213 */ /* 0x000fe20000000000 */
[----:B------:R-:W-:-:S02]  /*8500*/  @!P4 IMAD.IADD R69, R69, 0x1, -R8 ;  /* 0x000000014545c824 */ /* 0x000fc400078e0a08 */
[----:B------:R-:W-:Y:S02]  /*8510*/  IMAD.MOV R11, RZ, RZ, -R11 ;  /* 0x000000ffff0b7224 */ /* 0x000fe400078e0a0b */
[----:B------:R-:W-:Y:S01]  /*8520*/  @!P3 IMAD.IADD R71, R71, 0x1, -R8 ;  /* 0x000000014747b824 */ /* 0x000fe200078e0a08 */
[----:B------:R-:W-:Y:S01]  /*8530*/  ISETP.GE.AND P3, PT, R10, RZ, PT ;  /* 0x000000ff0a00720c */ /* 0x000fe20003f66270 */
[----:B------:R-:W-:Y:S01]  /*8540*/  VIADD R6, R0, 0x9d ;  /* 0x0000009d00067836 */ /* 0x000fe20000000000 */
[----:B------:R-:W-:Y:S01]  /*8550*/  ISETP.GT.U32.AND P4, PT, R8, R69, PT ;  /* 0x000000450800720c */ /* 0x000fe20003f84070 */
[----:B------:R-:W-:Y:S02]  /*8560*/  IMAD.MOV.U32 R13, RZ, RZ, R12 ;  /* 0x000000ffff0d7224 */ /* 0x000fe400078e000c */
[----:B------:R-:W-:Y:S01]  /*8570*/  IMAD.HI.U32 R10, R9, R5, RZ ;  /* 0x00000005090a7227 */ /* 0x000fe200078e00ff */
[----:B0-----:R-:W-:-:S03]  /*8580*/  IABS R7, R6 ;  /* 0x0000000600077213 */ /* 0x001fc60000000000 */
[----:B------:R-:W-:Y:S02]  /*8590*/  IMAD R68, R8, R11, R68 ;  /* 0x0000000b08447224 */ /* 0x000fe400078e0244 */
[----:B------:R-:W-:Y:S02]  /*85a0*/  IMAD.MOV.U32 R12, RZ, RZ, R3 ;  /* 0x000000ffff0c7224 */ /* 0x000fe400078e0003 */
[----:B------:R-:W-:Y:S01]  /*85b0*/  @!P2 IMAD.MOV R21, RZ, RZ, -R21 ;  /* 0x000000ffff15a224 */ /* 0x000fe200078e0a15 */
[----:B------:R-:W-:Y:S01]  /*85c0*/  ISETP.GE.AND P2, PT, R4, RZ, PT ;  /* 0x000000ff0400720c */ /* 0x000fe20003f46270 */
[----:B------:R-:W-:Y:S01]  /*85d0*/  @!P1 IMAD.MOV R13, RZ, RZ, -R13 ;  /* 0x000000ffff0d9224 */ /* 0x000fe200078e0a0d */
[C---:B------:R-:W-:Y:S01]  /*85e0*/  ISETP.GT.U32.AND P1, PT, R8.reuse, R71, PT ;  /* 0x000000470800720c */ /* 0x040fe20003f24070 */
[----:B------:R-:W-:Y:S02]  /*85f0*/  IMAD.MOV R4, RZ, RZ, -R10 ;  /* 0x000000ffff047224 */ /* 0x000fe400078e0a0a */
[----:B------:R-:W-:Y:S01]  /*8600*/  @!P5 IMAD.MOV R12, RZ, RZ, -R12 ;  /* 0x000000ffff0cd224 */ /* 0x000fe200078e0a0c */
[C---:B------:R-:W-:Y:S01]  /*8610*/  ISETP.GT.U32.AND P5, PT, R8.reuse, R68, PT ;  /* 0x000000440800720c */ /* 0x040fe20003fa4070 */
[----:B------:R-:W-:Y:S01]  /*8620*/  IMAD R5, R8, R4, R5 ;  /* 0x0000000408057224 */ /* 0x000fe200078e0205 */
[----:B------:R-:W-:Y:S01]  /*8630*/  STL [R1+0x5c8], R13 ;  /* 0x0005c80d01007387 */ /* 0x000fe20000100800 */
[----:B------:R-:W-:-:S03]  /*8640*/  IMAD.HI.U32 R3, R9, R7, RZ ;  /* 0x0000000709037227 */ /* 0x000fc600078e00ff */
[----:B------:R0:W-:Y:S01]  /*8650*/  STL [R1+0x5cc], R12 ;  /* 0x0005cc0c01007387 */ /* 0x0001e20000100800 */
[--C-:B------:R-:W-:Y:S01]  /*8660*/  @!P4 IMAD.IADD R69, R69, 0x1, -R8.reuse ;  /* 0x000000014545c824 */ /* 0x100fe200078e0a08 */
[----:B------:R-:W-:Y:S01]  /*8670*/  ISETP.GT.U32.AND P4, PT, R8, R5, PT ;  /* 0x000000050800720c */ /* 0x000fe20003f84070 */
[----:B------:R-:W-:Y:S02]  /*8680*/  IMAD.MOV R3, RZ, RZ, -R3 ;  /* 0x000000ffff037224 */ /* 0x000fe400078e0a03 */
[--C-:B------:R-:W-:Y:S01]  /*8690*/  @!P1 IMAD.IADD R71, R71, 0x1, -R8.reuse ;  /* 0x0000000147479824 */ /* 0x100fe200078e0a08 */
[----:B------:R-:W-:Y:S01]  /*86a0*/  ISETP.GE.AND P1, PT, R6, RZ, PT ;  /* 0x000000ff0600720c */ /* 0x000fe20003f26270 */
[----:B------:R-:W-:Y:S02]  /*86b0*/  IMAD R7, R8, R3, R7 ;  /* 0x0000000308077224 */ /* 0x000fe400078e0207 */
[--C-:B------:R-:W-:Y:S02]  /*86c0*/  @!P5 IMAD.IADD R68, R68, 0x1, -R8.reuse ;  /* 0x000000014444d824 */ /* 0x100fe400078e0a08 */
[----:B------:R-:W-:Y:S01]  /*86d0*/  @!P6 IMAD.MOV R71, RZ, RZ, -R71 ;  /* 0x000000ffff47e224 */ /* 0x000fe200078e0a47 */
[----:B------:R-:W-:Y:S01]  /*86e0*/  ISETP.GT.U32.AND P6, PT, R8, R7, PT ;  /* 0x000000070800720c */ /* 0x000fe20003fc4070 */
[----:B------:R-:W-:Y:S01]  /*86f0*/  VIADD R10, R0, 0x9f ;  /* 0x0000009f000a7836 */ /* 0x000fe20000000000 */
[----:B------:R-:W-:Y:S01]  /*8700*/  ISETP.GT.U32.AND P5, PT, R8, R68, PT ;  /* 0x000000440800720c */ /* 0x000fe20003fa4070 */
[----:B------:R-:W-:-:S02]  /*8710*/  @!P4 IMAD.IADD R5, R5, 0x1, -R8 ;  /* 0x000000010505c824 */ /* 0x000fc400078e0a08 */
[----:B------:R-:W-:Y:S01]  /*8720*/  VIADD R6, R0, 0x9e ;  /* 0x0000009e00067836 */ /* 0x000fe20000000000 */
[----:B------:R-:W-:Y:S01]  /*8730*/  IABS R11, R10 ;  /* 0x0000000a000b7213 */ /* 0x000fe20000000000 */
[----:B------:R-:W-:Y:S01]  /*8740*/  @!P0 IMAD.MOV R69, RZ, RZ, -R69 ;  /* 0x000000ffff458224 */ /* 0x000fe200078e0a45 */
[----:B------:R-:W-:Y:S01]  /*8750*/  ISETP.GT.U32.AND P4, PT, R8, R5, PT ;  /* 0x000000050800720c */ /* 0x000fe20003f84070 */
[C---:B------:R-:W-:Y:S01]  /*8760*/  VIADD R4, R0.reuse, 0xa0 ;  /* 0x000000a000047836 */ /* 0x040fe20000000000 */
[----:B------:R-:W-:Y:S01]  /*8770*/  IABS R3, R6 ;  /* 0x0000000600037213 */ /* 0x000fe20000000000 */
[----:B------:R-:W-:Y:S01]  /*8780*/  VIADD R66, R0, 0xa1 ;  /* 0x000000a100427836 */ /* 0x000fe20000000000 */
[----:B------:R-:W-:Y:S01]  /*8790*/  ISETP.GE.AND P0, PT, R6, RZ, PT ;  /* 0x000000ff0600720c */ /* 0x000fe20003f06270 */
[----:B------:R-:W-:Y:S01]  /*87a0*/  IMAD.MOV.U32 R6, RZ, RZ, R11 ;  /* 0x000000ffff067224 */ /* 0x000fe200078e000b */
[----:B------:R-:W-:Y:S01]  /*87b0*/  IABS R67, R4 ;  /* 0x0000000400437213 */ /* 0x000fe20000000000 */
[----:B------:R-:W-:-:S02]  /*87c0*/  @!P6 IMAD.IADD R7, R7, 0x1, -R8 ;  /* 0x000000010707e824 */ /* 0x000fc400078e0a08 */
[----:B------:R-:W-:Y:S01]  /*87d0*/  @!P5 IMAD.IADD R68, R68, 0x1, -R8 ;  /* 0x000000014444d824 */ /* 0x000fe200078e0a08 */
[----:B------:R-:W-:Y:S01]  /*87e0*/  ISETP.GE.AND P5, PT, R10, RZ, PT ;  /* 0x000000ff0a00720c */ /* 0x000fe20003fa6270 */
[----:B------:R-:W-:Y:S01]  /*87f0*/  IMAD.HI.U32 R10, R9, R6, RZ ;  /* 0x00000006090a7227 */ /* 0x000fe200078e00ff */
[----:B------:R-:W-:-:S03]  /*8800*/  ISETP.GT.U32.AND P6, PT, R8, R7, PT ;  /* 0x000000070800720c */ /* 0x000fc60003fc4070 */
[----:B0-----:R-:W-:-:S04]  /*8810*/  IMAD.HI.U32 R12, R9, R3, RZ ;  /* 0x00000003090c7227 */ /* 0x001fc800078e00ff */
[----:B------:R-:W-:Y:S02]  /*8820*/  IMAD.MOV R10, RZ, RZ, -R10 ;  /* 0x000000ffff0a7224 */ /* 0x000fe400078e0a0a */
[----:B------:R-:W-:Y:S02]  /*8830*/  @!P4 IMAD.IADD R5, R5, 0x1, -R8 ;  /* 0x000000010505c824 */ /* 0x000fe400078e0a08 */
[----:B------:R-:W-:Y:S02]  /*8840*/  IMAD.MOV R12, RZ, RZ, -R12 ;  /* 0x000000ffff0c7224 */ /* 0x000fe400078e0a0c */
[----:B------:R-:W-:Y:S01]  /*8850*/  @!P3 IMAD.MOV R68, RZ, RZ, -R68 ;  /* 0x000000ffff44b224 */ /* 0x000fe200078e0a44 */
[----:B------:R-:W-:Y:S01]  /*8860*/  ISETP.GE.AND P3, PT, R4, RZ, PT ;  /* 0x000000ff0400720c */ /* 0x000fe20003f66270 */
[----:B------:R-:W-:Y:S02]  /*8870*/  IMAD R4, R8, R10, R6 ;  /* 0x0000000a08047224 */ /* 0x000fe400078e0206 */
[----:B------:R-:W-:-:S02]  /*8880*/  IMAD.MOV.U32 R13, RZ, RZ, R5 ;  /* 0x000000ffff0d7224 */ /* 0x000fc400078e0005 */
[----:B------:R-:W-:Y:S02]  /*8890*/  IMAD R3, R8, R12, R3 ;  /* 0x0000000c08037224 */ /* 0x000fe400078e0203 */
[----:B------:R-:W-:-:S03]  /*88a0*/  IMAD.HI.U32 R11, R9, R67, RZ ;  /* 0x00000043090b7227 */ /* 0x000fc600078e00ff */
[C---:B------:R-:W-:Y:S01]  /*88b0*/  ISETP.GT.U32.AND P4, PT, R8.reuse, R3, PT ;  /* 0x000000030800720c */ /* 0x040fe20003f84070 */
[----:B------:R-:W-:Y:S01]  /*88c0*/  @!P2 IMAD.MOV R13, RZ, RZ, -R13 ;  /* 0x000000ffff0da224 */ /* 0x000fe200078e0a0d */
[----:B------:R-:W-:Y:S01]  /*88d0*/  ISETP.GT.U32.AND P2, PT, R8, R4, PT ;  /* 0x000000040800720c */ /* 0x000fe20003f44070 */
[----:B------:R-:W-:Y:S02]  /*88e0*/  IMAD.MOV R11, RZ, RZ, -R11 ;  /* 0x000000ffff0b7224 */ /* 0x000fe400078e0a0b */
[----:B------:R-:W-:Y:S01]  /*88f0*/  @!P6 IMAD.IADD R7, R7, 0x1, -R8 ;  /* 0x000000010707e824 */ /* 0x000fe200078e0a08 */
[----:B------:R-:W-:Y:S01]  /*8900*/  ISETP.GE.AND P6, PT, R66, RZ, PT ;  /* 0x000000ff4200720c */ /* 0x000fe20003fc6270 */
[----:B------:R-:W-:Y:S01]  /*8910*/  IMAD R67, R8, R11, R67 ;  /* 0x0000000b08437224 */ /* 0x000fe200078e0243 */
[----:B------:R-:W-:Y:S01]  /*8920*/  IABS R66, R66 ;  /* 0x0000004200427213 */ /* 0x000fe20000000000 */
[----:B------:R-:W-:Y:S01]  /*8930*/  IMAD.MOV.U32 R14, RZ, RZ, R7 ;  /* 0x000000ffff0e7224 */ /* 0x000fe200078e0007 */
[----:B------:R0:W-:Y:S01]  /*8940*/  STL [R1+0x5c4], R13 ;  /* 0x0005c40d01007387 */ /* 0x0001e20000100800 */
[----:B------:R-:W-:-:S02]  /*8950*/  VIADD R11, R0, 0xa2 ;  /* 0x000000a2000b7836 */ /* 0x000fc40000000000 */
[----:B------:R-:W-:Y:S01]  /*8960*/  @!P1 IMAD.MOV R14, RZ, RZ, -R14 ;  /* 0x000000ffff0e9224 */ /* 0x000fe200078e0a0e */
[----:B------:R-:W-:Y:S01]  /*8970*/  ISETP.GT.U32.AND P1, PT, R8, R67, PT ;  /* 0x000000430800720c */ /* 0x000fe20003f24070 */
[--C-:B------:R-:W-:Y:S01]  /*8980*/  @!P2 IMAD.IADD R4, R4, 0x1, -R8.reuse ;  /* 0x000000010404a824 */ /* 0x100fe200078e0a08 */
[----:B------:R-:W-:Y:S01]  /*8990*/  IABS R64, R11 ;  /* 0x0000000b00407213 */ /* 0x000fe20000000000 */
[----:B------:R-:W-:Y:S01]  /*89a0*/  @!P4 IMAD.IADD R3, R3, 0x1, -R8 ;  /* 0x000000010303c824 */ /* 0x000fe200078e0a08 */
[----:B------:R1:W-:Y:S01]  /*89b0*/  STL [R1+0x5c0], R14 ;  /* 0x0005c00e01007387 */ /* 0x0003e20000100800 */
[----:B------:R-:W-:Y:S01]  /*89c0*/  VIADD R12, R0, 0xa4 ;  /* 0x000000a4000c7836 */ /* 0x000fe20000000000 */
[C---:B------:R-:W-:Y:S01]  /*89d0*/  ISETP.GT.U32.AND P2, PT, R8.reuse, R4, PT ;  /* 0x000000040800720c */ /* 0x040fe20003f44070 */
[----:B0-----:R-:W-:Y:S01]  /*89e0*/  IMAD.HI.U32 R13, R9, R66, RZ ;  /* 0x00000042090d7227 */ /* 0x001fe200078e00ff */
[----:B------:R-:W-:Y:S02]  /*89f0*/  ISETP.GT.U32.AND P4, PT, R8, R3, PT ;  /* 0x000000030800720c */ /* 0x000fe40003f84070 */
[----:B------:R-:W-:Y:S01]  /*8a00*/  IABS R5, R12 ;  /* 0x0000000c00057213 */ /* 0x000fe20000000000 */
[----:B------:R-:W-:-:S02]  /*8a10*/  IMAD.MOV R13, RZ, RZ, -R13 ;  /* 0x000000ffff0d7224 */ /* 0x000fc400078e0a0d */
[----:B------:R-:W-:Y:S02]  /*8a20*/  @!P1 IMAD.IADD R67, R67, 0x1, -R8 ;  /* 0x0000000143439824 */ /* 0x000fe400078e0a08 */
[----:B------:R-:W-:-:S03]  /*8a30*/  IMAD.HI.U32 R10, R9, R64, RZ ;  /* 0x00000040090a7227 */ /* 0x000fc600078e00ff */
[C---:B------:R-:W-:Y:S01]  /*8a40*/  ISETP.GT.U32.AND P1, PT, R8.reuse, R67, PT ;  /* 0x000000430800720c */ /* 0x040fe20003f24070 */
[----:B------:R-:W-:Y:S02]  /*8a50*/  IMAD R66, R8, R13, R66 ;  /* 0x0000000d08427224 */ /* 0x000fe400078e0242 */
[----:B------:R-:W-:Y:S02]  /*8a60*/  IMAD.MOV R10, RZ, RZ, -R10 ;  /* 0x000000ffff0a7224 */ /* 0x000fe400078e0a0a */
[--C-:B------:R-:W-:Y:S01]  /*8a70*/  @!P2 IMAD.IADD R4, R4, 0x1, -R8.reuse ;  /* 0x000000010404a824 */ /* 0x100fe200078e0a08 */
[C---:B------:R-:W-:Y:S01]  /*8a80*/  ISETP.GT.U32.AND P2, PT, R8.reuse, R66, PT ;  /* 0x000000420800720c */ /* 0x040fe20003f44070 */
[----:B------:R-:W-:Y:S01]  /*8a90*/  @!P4 IMAD.IADD R3, R3, 0x1, -R8 ;  /* 0x000000010303c824 */ /* 0x000fe200078e0a08 */
[----:B------:R-:W-:Y:S01]  /*8aa0*/  ISETP.GE.AND P4, PT, R11, RZ, PT ;  /* 0x000000ff0b00720c */ /* 0x000fe20003f86270 */
[----:B------:R-:W-:Y:S02]  /*8ab0*/  IMAD R64, R8, R10, R64 ;  /* 0x0000000a08407224 */ /* 0x000fe400078e0240 */
[----:B------:R-:W-:-:S04]  /*8ac0*/  IMAD.HI.U32 R10, R9, R5, RZ ;  /* 0x00000005090a7227 */ /* 0x000fc800078e00ff */
[----:B------:R-:W-:Y:S02]  /*8ad0*/  IMAD.MOV.U32 R15, RZ, RZ, R3 ;  /* 0x000000ffff0f7224 */ /* 0x000fe400078e0003 */
[----:B------:R-:W-:Y:S02]  /*8ae0*/  IMAD.MOV R10, RZ, RZ, -R10 ;  /* 0x000000ffff0a7224 */ /* 0x000fe400078e0a0a */
[----:B------:R-:W-:Y:S01]  /*8af0*/  @!P0 IMAD.MOV R15, RZ, RZ, -R15 ;  /* 0x000000ffff0f8224 */ /* 0x000fe200078e0a0f */
[----:B------:R-:W-:Y:S01]  /*8b00*/  ISETP.GT.U32.AND P0, PT, R8, R64, PT ;  /* 0x000000400800720c */ /* 0x000fe20003f04070 */
[----:B------:R-:W-:Y:S02]  /*8b10*/  VIADD R6, R0, 0xa3 ;  /* 0x000000a300067836 */ /* 0x000fe40000000000 */
[----:B------:R-:W-:Y:S01]  /*8b20*/  IMAD R5, R8, R10, R5 ;  /* 0x0000000a08057224 */ /* 0x000fe200078e0205 */
[----:B------:R-:W-:Y:S01]  /*8b30*/  STL [R1+0x5b8], R15 ;  /* 0x0005b80f01007387 */ /* 0x000fe20000100800 */
[--C-:B------:R-:W-:Y:S01]  /*8b40*/  @!P1 IMAD.IADD R67, R67, 0x1, -R8.reuse ;  /* 0x0000000143439824 */ /* 0x100fe200078e0a08 */
[----:B------:R-:W-:Y:S01]  /*8b50*/  IABS R63, R6 ;  /* 0x00000006003f7213 */ /* 0x000fe20000000000 */
[----:B------:R-:W-:-:S02]  /*8b60*/  @!P2 IMAD.IADD R66, R66, 0x1, -R8 ;  /* 0x000000014242a824 */ /* 0x000fc400078e0a08 */
[----:B------:R-:W-:Y:S01]  /*8b70*/  @!P3 IMAD.MOV R67, RZ, RZ, -R67 ;  /* 0x000000ffff43b224 */ /* 0x000fe200078e0a43 */
[C---:B------:R-:W-:Y:S01]  /*8b80*/  ISETP.GT.U32.AND P3, PT, R8.reuse, R5, PT ;  /* 0x000000050800720c */ /* 0x040fe20003f64070 */
[----:B-1----:R-:W-:Y:S01]  /*8b90*/  IMAD.MOV.U32 R14, RZ, RZ, R4 ;  /* 0x000000ffff0e7224 */ /* 0x002fe200078e0004 */
[----:B------:R-:W-:Y:S01]  /*8ba0*/  ISETP.GT.U32.AND P2, PT, R8, R66, PT ;  /* 0x000000420800720c */ /* 0x000fe20003f44070 */
[----:B------:R-:W-:Y:S02]  /*8bb0*/  VIADD R3, R0, 0xa5 ;  /* 0x000000a500037836 */ /* 0x000fe40000000000 */
[----:B------:R-:W-:-:S03]  /*8bc0*/  IMAD.HI.U32 R7, R9, R63, RZ ;  /* 0x0000003f09077227 */ /* 0x000fc600078e00ff */
[----:B------:R-:W-:Y:S01]  /*8bd0*/  IABS R4, R3 ;  /* 0x0000000300047213 */ /* 0x000fe20000000000 */
[----:B------:R-:W-:Y:S01]  /*8be0*/  @!P5 IMAD.MOV R14, RZ, RZ, -R14 ;  /* 0x000000ffff0ed224 */ /* 0x000fe200078e0a0e */
[----:B------:R-:W-:Y:S01]  /*8bf0*/  ISETP.GE.AND P5, PT, R6, RZ, PT ;  /* 0x000000ff0600720c */ /* 0x000fe20003fa6270 */
[--C-:B------:R-:W-:Y:S02]  /*8c00*/  @!P0 IMAD.IADD R64, R64, 0x1, -R8.reuse ;  /* 0x0000000140408824 */ /* 0x100fe400078e0a08 */
[----:B------:R-:W-:Y:S01]  /*8c10*/  IMAD.MOV R7, RZ, RZ, -R7 ;  /* 0x000000ffff077224 */ /* 0x000fe200078e0a07 */
[----:B------:R0:W-:Y:S01]  /*8c20*/  STL [R1+0x5bc], R14 ;  /* 0x0005bc0e01007387 */ /* 0x0001e20000100800 */
[----:B------:R-:W-:Y:S01]  /*8c30*/  VIADD R6, R0, 0xa6 ;  /* 0x000000a600067836 */ /* 0x000fe20000000000 */
[C---:B------:R-:W-:Y:S01]  /*8c40*/  ISETP.GT.U32.AND P0, PT, R8.reuse, R64, PT ;  /* 0x000000400800720c */ /* 0x040fe20003f04070 */
[C---:B------:R-:W-:Y:S02]  /*8c50*/  IMAD R63, R8.reuse, R7, R63 ;  /* 0x00000007083f7224 */ /* 0x040fe400078e023f */
[----:B------:R-:W-:Y:S01]  /*8c60*/  @!P3 IMAD.IADD R5, R5, 0x1, -R8 ;  /* 0x000000010505b824 */ /* 0x000fe200078e0a08 */
[----:B------:R-:W-:Y:S01]  /*8c70*/  IABS R10, R6 ;  /* 0x00000006000a7213 */ /* 0x000fe20000000000 */
[----:B------:R-:W-:Y:S01]  /*8c80*/  IMAD.HI.U32 R13, R9, R4, RZ ;  /* 0x00000004090d7227 */ /* 0x000fe200078e00ff */
[----:B------:R-:W-:-:S02]  /*8c90*/  ISETP.GT.U32.AND P1, PT, R8, R63, PT ;  /* 0x0000003f0800720c */ /* 0x000fc40003f24070 */
[----:B------:R-:W-:Y:S01]  /*8ca0*/  ISETP.GT.U32.AND P3, PT, R8, R5, PT ;  /* 0x000000050800720c */ /* 0x000fe20003f64070 */
[----:B------:R-:W-:Y:S01]  /*8cb0*/  @!P2 IMAD.IADD R66, R66, 0x1, -R8 ;  /* 0x000000014242a824 */ /* 0x000fe200078e0a08 */
[----:B------:R-:W-:Y:S01]  /*8cc0*/  ISETP.GE.AND P2, PT, R12, RZ, PT ;  /* 0x000000ff0c00720c */ /* 0x000fe20003f46270 */
[----:B------:R-:W-:Y:S02]  /*8cd0*/  IMAD.MOV R13, RZ, RZ, -R13 ;  /* 0x000000ffff0d7224 */ /* 0x000fe400078e0a0d */
[----:B------:R-:W-:-:S04]  /*8ce0*/  IMAD.HI.U32 R12, R9, R10, RZ ;  /* 0x0000000a090c7227 */ /* 0x000fc800078e00ff */
[----:B------:R-:W-:Y:S02]  /*8cf0*/  IMAD R4, R8, R13, R4 ;  /* 0x0000000d08047224 */ /* 0x000fe400078e0204 */
[----:B------:R-:W-:Y:S02]  /*8d00*/  IMAD.MOV R12, RZ, RZ, -R12 ;  /* 0x000000ffff0c7224 */ /* 0x000fe400078e0a0c */
[----:B------:R-:W-:Y:S01]  /*8d10*/  @!P6 IMAD.MOV R66, RZ, RZ, -R66 ;  /* 0x000000ffff42e224 */ /* 0x000fe200078e0a42 */
[----:B------:R-:W-:Y:S01]  /*8d20*/  ISETP.GE.AND P6, PT, R3, RZ, PT ;  /* 0x000000ff0300720c */ /* 0x000fe20003fc6270 */
[----:B------:R-:W-:Y:S01]  /*8d30*/  @!P0 IMAD.IADD R64, R64, 0x1, -R8 ;  /* 0x0000000140408824 */ /* 0x000fe200078e0a08 */
[C---:B------:R-:W-:Y:S01]  /*8d40*/  ISETP.GT.U32.AND P0, PT, R8.reuse, R4, PT ;  /* 0x000000040800720c */ /* 0x040fe20003f04070 */
[----:B------:R-:W-:Y:S02]  /*8d50*/  IMAD R3, R8, R12, R10 ;  /* 0x0000000c08037224 */ /* 0x000fe400078e020a */
[----:B------:R-:W-:-:S02]  /*8d60*/  @!P1 IMAD.IADD R63, R63, 0x1, -R8 ;  /* 0x000000013f3f9824 */ /* 0x000fc400078e0a08 */
[----:B------:R-:W-:Y:S01]  /*8d70*/  @!P3 IMAD.IADD R5, R5, 0x1, -R8 ;  /* 0x000000010505b824 */ /* 0x000fe200078e0a08 */
[----:B------:R-:W-:Y:S01]  /*8d80*/  ISETP.GT.U32.AND P3, PT, R8, R3, PT ;  /* 0x000000030800720c */ /* 0x000fe20003f64070 */
[----:B------:R-:W-:Y:S01]  /*8d90*/  VIADD R7, R0, 0xa7 ;  /* 0x000000a700077836 */ /* 0x000fe20000000000 */
[----:B------:R-:W-:Y:S01]  /*8da0*/  ISETP.GT.U32.AND P1, PT, R8, R63, PT ;  /* 0x0000003f0800720c */ /* 0x000fe20003f24070 */
[----:B------:R-:W-:Y:S01]  /*8db0*/  @!P4 IMAD.MOV R64, RZ, RZ, -R64 ;  /* 0x000000ffff40c224 */ /* 0x000fe200078e0a40 */
[----:B------:R-:W-:Y:S01]  /*8dc0*/  ISETP.GE.AND P4, PT, R6, RZ, PT ;  /* 0x000000ff0600720c */ /* 0x000fe20003f86270 */
[----:B------:R-:W-:Y:S01]  /*8dd0*/  VIADD R6, R0, 0xa8 ;  /* 0x000000a800067836 */ /* 0x000fe20000000000 */
[----:B------:R-:W-:Y:S01]  /*8de0*/  IABS R11, R7 ;  /* 0x00000007000b7213 */ /* 0x000fe20000000000 */
[----:B------:R-:W-:Y:S02]  /*8df0*/  @!P0 IMAD.IADD R4, R4, 0x1, -R8 ;  /* 0x0000000104048824 */ /* 0x000fe400078e0a08 */
[----:B0-----:R-:W-:Y:S01]  /*8e00*/  IMAD.MOV.U32 R14, RZ, RZ, R5 ;  /* 0x000000ffff0e7224 */ /* 0x001fe200078e0005 */
[----:B------:R-:W-:Y:S01]  /*8e10*/  IABS R62, R6 ;  /* 0x00000006003e7213 */ /* 0x000fe20000000000 */
[----:B------:R-:W-:Y:S01]  /*8e20*/  IMAD.HI.U32 R13, R9, R11, RZ ;  /* 0x0000000b090d7227 */ /* 0x000fe200078e00ff */
[----:B------:R-:W-:-:S03]  /*8e30*/  ISETP.GT.U32.AND P0, PT, R8, R4, PT ;  /* 0x000000040800720c */ /* 0x000fc60003f04070 */
[--C-:B------:R-:W-:Y:S02]  /*8e40*/  @!P3 IMAD.IADD R3, R3, 0x1, -R8.reuse ;  /* 0x000000010303b824 */ /* 0x100fe400078e0a08 */
[----:B------:R-:W-:Y:S01]  /*8e50*/  @!P1 IMAD.IADD R63, R63, 0x1, -R8 ;  /* 0x000000013f3f9824 */ /* 0x000fe200078e0a08 */
[----:B------:R-:W-:Y:S01]  /*8e60*/  ISETP.GE.AND P1, PT, R7, RZ, PT ;  /* 0x000000ff0700720c */ /* 0x000fe20003f26270 */
[----:B------:R-:W-:Y:S01]  /*8e70*/  IMAD.MOV R13, RZ, RZ, -R13 ;  /* 0x000000ffff0d7224 */ /* 0x000fe200078e0a0d */
[----:B------:R-:W-:Y:S01]  /*8e80*/  ISETP.GT.U32.AND P3, PT, R8, R3, PT ;  /* 0x000000030800720c */ /* 0x000fe20003f64070 */
[----:B------:R-:W-:Y:S02]  /*8e90*/  VIADD R7, R0, 0xa9 ;  /* 0x000000a900077836 */ /* 0x000fe40000000000 */
[----:B------:R-:W-:-:S03]  /*8ea0*/  IMAD.HI.U32 R10, R9, R62, RZ ;  /* 0x0000003e090a7227 */ /* 0x000fc600078e00ff */
[----:B------:R-:W-:Y:S01]  /*8eb0*/  IABS R60, R7 ;  /* 0x00000007003c7213 */ /* 0x000fe20000000000 */
[----:B------:R-:W-:Y:S02]  /*8ec0*/  IMAD R11, R8, R13, R11 ;  /* 0x0000000d080b7224 */ /* 0x000fe400078e020b */
[----:B------:R-:W-:Y:S02]  /*8ed0*/  IMAD.MOV R10, RZ, RZ, -R10 ;  /* 0x000000ffff0a7224 */ /* 0x000fe400078e0a0a */
[----:B------:R-:W-:Y:S01]  /*8ee0*/  @!P0 IMAD.IADD R4, R4, 0x1, -R8 ;  /* 0x0000000104048824 */ /* 0x000fe200078e0a08 */
[C---:B------:R-:W-:Y:S01]  /*8ef0*/  ISETP.GT.U32.AND P0, PT, R8.reuse, R11, PT ;  /* 0x0000000b0800720c */ /* 0x040fe20003f04070 */
[----:B------:R-:W-:Y:S01]  /*8f00*/  @!P2 IMAD.MOV R14, RZ, RZ, -R14 ;  /* 0x000000ffff0ea224 */ /* 0x000fe200078e0a0e */
[----:B------:R-:W-:Y:S01]  /*8f10*/  ISETP.GE.AND P2, PT, R7, RZ, PT ;  /* 0x000000ff0700720c */ /* 0x000fe20003f46270 */
[C---:B------:R-:W-:Y:S02]  /*8f20*/  IMAD R62, R8.reuse, R10, R62 ;  /* 0x0000000a083e7224 */ /* 0x040fe400078e023e */
[----:B------:R-:W-:Y:S01]  /*8f30*/  IMAD.HI.U32 R7, R9, R60, RZ ;  /* 0x0000003c09077227 */ /* 0x000fe200078e00ff */
[----:B------:R-:W-:Y:S03]  /*8f40*/  STL [R1+0x5b4], R14 ;  /* 0x0005b40e01007387 */ /* 0x000fe60000100800 */
[----:B------:R-:W-:Y:S01]  /*8f50*/  @!P3 IMAD.IADD R3, R3, 0x1, -R8 ;  /* 0x000000010303b824 */ /* 0x000fe200078e0a08 */
[----:B------:R-:W-:Y:S01]  /*8f60*/  ISETP.GT.U32.AND P3, PT, R8, R62, PT ;  /* 0x0000003e0800720c */ /* 0x000fe20003f64070 */
[----:B------:R-:W-:-:S02]  /*8f70*/  IMAD.MOV R7, RZ, RZ, -R7 ;  /* 0x000000ffff077224 */ /* 0x000fc400078e0a07 */
[----:B------:R-:W-:Y:S02]  /*8f80*/  IMAD.MOV.U32 R13, RZ, RZ, R4 ;  /* 0x000000ffff0d7224 */ /* 0x000fe400078e0004 */
[----:B------:R-:W-:Y:S02]  /*8f90*/  IMAD R60, R8, R7, R60 ;  /* 0x00000007083c7224 */ /* 0x000fe400078e023c */
[--C-:B------:R-:W-:Y:S02]  /*8fa0*/  @!P0 IMAD.IADD R11, R11, 0x1, -R8.reuse ;  /* 0x000000010b0b8824 */ /* 0x100fe400078e0a08 */
[----:B------:R-:W-:Y:S02]  /*8fb0*/  VIADD R5, R0, 0xaa ;  /* 0x000000aa00057836 */ /* 0x000fe40000000000 */
[----:B------:R-:W-:Y:S01]  /*8fc0*/  @!P6 IMAD.MOV R13, RZ, RZ, -R13 ;  /* 0x000000ffff0de224 */ /* 0x000fe200078e0a0d */
[C---:B------:R-:W-:Y:S01]  /*8fd0*/  ISETP.GT.U32.AND P6, PT, R8.reuse, R60, PT ;  /* 0x0000003c0800720c */ /* 0x040fe20003fc4070 */
[----:B------:R-:W-:Y:S01]  /*8fe0*/  IMAD.MOV.U32 R12, RZ, RZ, R3 ;  /* 0x000000ffff0c7224 */ /* 0x000fe200078e0003 */
[----:B------:R-:W-:Y:S01]  /*8ff0*/  ISETP.GT.U32.AND P0, PT, R8, R11, PT ;  /* 0x0000000b0800720c */ /* 0x000fe20003f04070 */
[----:B------:R-:W-:Y:S01]  /*9000*/  @!P3 IMAD.IADD R62, R62, 0x1, -R8 ;  /* 0x000000013e3eb824 */ /* 0x000fe200078e0a08 */
[----:B------:R-:W-:Y:S01]  /*9010*/  IABS R58, R5 ;  /* 0x00000005003a7213 */ /* 0x000fe20000000000 */
[----:B------:R-:W-:Y:S01]  /*9020*/  @!P5 IMAD.MOV R63, RZ, RZ, -R63 ;  /* 0x000000ffff3fd224 */ /* 0x000fe200078e0a3f */
[----:B------:R-:W-:Y:S01]  /*9030*/  ISETP.GE.AND P5, PT, R6, RZ, PT ;  /* 0x000000ff0600720c */ /* 0x000fe20003fa6270 */
[----:B------:R-:W-:Y:S01]  /*9040*/  @!P4 IMAD.MOV R12, RZ, RZ, -R12 ;  /* 0x000000ffff0cc224 */ /* 0x000fe200078e0a0c */
[----:B------:R-:W-:Y:S01]  /*9050*/  ISETP.GT.U32.AND P3, PT, R8, R62, PT ;  /* 0x0000003e0800720c */ /* 0x000fe20003f64070 */
[----:B------:R-:W-:Y:S01]  /*9060*/  VIADD R6, R0, 0xab ;  /* 0x000000ab00067836 */ /* 0x000fe20000000000 */
[----:B------:R-:W-:Y:S01]  /*9070*/  STL [R1+0x5b0], R13 ;  /* 0x0005b00d01007387 */ /* 0x000fe20000100800 */
[----:B------:R-:W-:Y:S01]  /*9080*/  IMAD.HI.U32 R7, R9, R58, RZ ;  /* 0x0000003a09077227 */ /* 0x000fe200078e00ff */
[----:B------:R-:W-:-:S02]  /*9090*/  ISETP.GE.AND P4, PT, R5, RZ, PT ;  /* 0x000000ff0500720c */ /* 0x000fc40003f86270 */
[----:B------:R0:W-:Y:S01]  /*90a0*/  STL [R1+0x5ac], R12 ;  /* 0x0005ac0c01007387 */ /* 0x0001e20000100800 */
[----:B------:R-:W-:Y:S01]  /*90b0*/  IMAD.MOV R7, RZ, RZ, -R7 ;  /* 0x000000ffff077224 */ /* 0x000fe200078e0a07 */
[----:B------:R-:W-:Y:S01]  /*90c0*/  IABS R56, R6 ;  /* 0x0000000600387213 */ /* 0x000fe20000000000 */
[--C-:B------:R-:W-:Y:S02]  /*90d0*/  @!P6 IMAD.IADD R60, R60, 0x1, -R8.reuse ;  /* 0x000000013c3ce824 */ /* 0x100fe400078e0a08 */
[----:B------:R-:W-:Y:S01]  /*90e0*/  @!P0 IMAD.IADD R11, R11, 0x1, -R8 ;  /* 0x000000010b0b8824 */ /* 0x000fe200078e0a08 */
[----:B------:R-:W-:Y:S01]  /*90f0*/  ISETP.GE.AND P0, PT, R6, RZ, PT ;  /* 0x000000ff0600720c */ /* 0x000fe20003f06270 */
[C---:B------:R-:W-:Y:S01]  /*9100*/  IMAD R58, R8.reuse, R7, R58 ;  /* 0x00000007083a7224 */ /* 0x040fe200078e023a */
[----:B------:R-:W-:Y:S01]  /*9110*/  ISETP.GT.U32.AND P6, PT, R8, R60, PT ;  /* 0x0000003c0800720c */ /* 0x000fe20003fc4070 */
[----:B------:R-:W-:-:S04]  /*9120*/  IMAD.HI.U32 R10, R9, R56, RZ ;  /* 0x00000038090a7227 */ /* 0x000fc800078e00ff */
[C---:B0-----:R-:W-:Y:S02]  /*9130*/  VIADD R12, R0.reuse, 0xac ;  /* 0x000000ac000c7836 */ /* 0x041fe40000000000 */
[----:B------:R-:W-:Y:S02]  /*9140*/  VIADD R13, R0, 0xad ;  /* 0x000000ad000d7836 */ /* 0x000fe40000000000 */
[----:B------:R-:W-:Y:S01]  /*9150*/  @!P3 IMAD.IADD R62, R62, 0x1, -R8 ;  /* 0x000000013e3eb824 */ /* 0x000fe200078e0a08 */
[----:B------:R-:W-:Y:S01]  /*9160*/  IABS R6, R12 ;  /* 0x0000000c00067213 */ /* 0x000fe20000000000 */
[----:B------:R-:W-:Y:S01]  /*9170*/  IMAD.MOV R10, RZ, RZ, -R10 ;  /* 0x000000ffff0a7224 */ /* 0x000fe200078e0a0a */
[----:B------:R-:W-:Y:S01]  /*9180*/  ISETP.GT.U32.AND P3, PT, R8, R58, PT ;  /* 0x0000003a0800720c */ /* 0x000fe20003f64070 */
[----:B------:R-:W-:Y:S01]  /*9190*/  VIADD R14, R0, 0xae ;  /* 0x000000ae000e7836 */ /* 0x000fe20000000000 */
[----:B------:R-:W-:Y:S01]  /*91a0*/  IABS R5, R13 ;  /* 0x0000000d00057213 */ /* 0x000fe20000000000 */
[----:B------:R-:W-:-:S03]  /*91b0*/  IMAD.HI.U32 R4, R9, R6, RZ ;  /* 0x0000000609047227 */ /* 0x000fc600078e00ff */
[----:B------:R-:W-:Y:S01]  /*91c0*/  IABS R16, R14 ;  /* 0x0000000e00107213 */ /* 0x000fe20000000000 */
[----:B------:R-:W-:Y:S02]  /*91d0*/  VIADD R15, R0, 0xaf ;  /* 0x000000af000f7836 */ /* 0x000fe40000000000 */
[----:B------:R-:W-:Y:S02]  /*91e0*/  IMAD R56, R8, R10, R56 ;  /* 0x0000000a08387224 */ /* 0x000fe400078e0238 */
[----:B------:R-:W-:Y:S01]  /*91f0*/  IMAD.MOV R4, RZ, RZ, -R4 ;  /* 0x000000ffff047224 */ /* 0x000fe200078e0a04 */
[----:B------:R-:W-:Y:S01]  /*9200*/  IABS R3, R15 ;  /* 0x0000000f00037213 */ /* 0x000fe20000000000 */
[----:B------:R-:W-:-:S04]  /*9210*/  IMAD.HI.U32 R18, R9, R5, RZ ;  /* 0x0000000509127227 */ /* 0x000fc800078e00ff */
[----:B------:R-:W-:Y:S01]  /*9220*/  @!P6 IMAD.IADD R60, R60, 0x1, -R8 ;  /* 0x000000013c3ce824 */ /* 0x000fe200078e0a08 */
[C---:B------:R-:W-:Y:S01]  /*9230*/  ISETP.GT.U32.AND P6, PT, R8.reuse, R56, PT ;  /* 0x000000380800720c */ /* 0x040fe20003fc4070 */
[----:B------:R-:W-:Y:S02]  /*9240*/  IMAD R6, R8, R4, R6 ;  /* 0x0000000408067224 */ /* 0x000fe400078e0206 */
[----:B------:R-:W-:-:S04]  /*9250*/  IMAD.HI.U32 R17, R9, R16, RZ ;  /* 0x0000001009117227 */ /* 0x000fc800078e00ff */
[----:B------:R-:W-:Y:S02]  /*9260*/  IMAD.MOV R18, RZ, RZ, -R18 ;  /* 0x000000ffff127224 */ /* 0x000fe400078e0a12 */
[----:B------:R-:W-:Y:S01]  /*9270*/  @!P3 IMAD.IADD R58, R58, 0x1, -R8 ;  /* 0x000000013a3ab824 */ /* 0x000fe200078e0a08 */
[----:B------:R-:W-:Y:S01]  /*9280*/  ISETP.GT.U32.AND P3, PT, R8, R6, PT ;  /* 0x000000060800720c */ /* 0x000fe20003f64070 */
[----:B------:R-:W-:-:S04]  /*9290*/  IMAD.HI.U32 R4, R9, R3, RZ ;  /* 0x0000000309047227 */ /* 0x000fc800078e00ff */
[----:B------:R-:W-:Y:S02]  /*92a0*/  IMAD.MOV R17, RZ, RZ, -R17 ;  /* 0x000000ffff117224 */ /* 0x000fe400078e0a11 */
[C---:B------:R-:W-:Y:S02]  /*92b0*/  IMAD R5, R8.reuse, R18, R5 ;  /* 0x0000001208057224 */ /* 0x040fe400078e0205 */
[----:B------:R-:W-:Y:S02]  /*92c0*/  IMAD.MOV R18, RZ, RZ, -R4 ;  /* 0x000000ffff127224 */ /* 0x000fe400078e0a04 */
[----:B------:R-:W-:Y:S02]  /*92d0*/  IMAD R4, R8, R17, R16 ;  /* 0x0000001108047224 */ /* 0x000fe400078e0210 */
[----:B------:R-:W-:Y:S02]  /*92e0*/  IMAD.MOV.U32 R19, RZ, RZ, R11 ;  /* 0x000000ffff137224 */ /* 0x000fe400078e000b */
[----:B------:R-:W-:Y:S01]  /*92f0*/  @!P6 IMAD.IADD R56, R56, 0x1, -R8 ;  /* 0x000000013838e824 */ /* 0x000fe200078e0a08 */
[C---:B------:R-:W-:Y:S01]  /*9300*/  ISETP.GT.U32.AND P6, PT, R8.reuse, R5, PT ;  /* 0x000000050800720c */ /* 0x040fe20003fc4070 */
[----:B------:R-:W-:Y:S01]  /*9310*/  @!P1 IMAD.MOV R19, RZ, RZ, -R19 ;  /* 0x000000ffff139224 */ /* 0x000fe200078e0a13 */
[C---:B------:R-:W-:Y:S01]  /*9320*/  ISETP.GT.U32.AND P1, PT, R8.reuse, R58, PT ;  /* 0x0000003a0800720c */ /* 0x040fe20003f24070 */
[----:B------:R-:W-:Y:S01]  /*9330*/  @!P2 IMAD.MOV R60, RZ, RZ, -R60 ;  /* 0x000000ffff3ca224 */ /* 0x000fe200078e0a3c */
[----:B------:R-:W-:Y:S01]  /*9340*/  ISETP.GT.U32.AND P2, PT, R8, R4, PT ;  /* 0x000000040800720c */ /* 0x000fe20003f44070 */
[----:B------:R-:W-:Y:S01]  /*9350*/  VIADD R7, R0, 0xb0 ;  /* 0x000000b000077836 */ /* 0x000fe20000000000 */
[----:B------:R0:W-:Y:S01]  /*9360*/  STL [R1+0x598], R19 ;  /* 0x0005981301007387 */ /* 0x0001e20000100800 */
[----:B------:R-:W-:Y:S01]  /*9370*/  @!P3 IMAD.IADD R6, R6, 0x1, -R8 ;  /* 0x000000010606b824 */ /* 0x000fe200078e0a08 */
[----:B------:R-:W-:Y:S01]  /*9380*/  ISETP.GT.U32.AND P3, PT, R8, R56, PT ;  /* 0x000000380800720c */ /* 0x000fe20003f64070 */
[----:B------:R-:W-:Y:S01]  /*9390*/  VIADD R11, R0, 0xb2 ;  /* 0x000000b2000b7836 */ /* 0x000fe20000000000 */
[----:B------:R-:W-:Y:S01]  /*93a0*/  IABS R55, R7 ;  /* 0x0000000700377213 */ /* 0x000fe20000000000 */
[----:B------:R-:W-:Y:S01]  /*93b0*/  @!P5 IMAD.MOV R62, RZ, RZ, -R62 ;  /* 0x000000ffff3ed224 */ /* 0x000fe200078e0a3e */
[C---:B------:R-:W-:Y:S01]  /*93c0*/  ISETP.GT.U32.AND P5, PT, R8.reuse, R6, PT ;  /* 0x000000060800720c */ /* 0x040fe20003fa4070 */
[----:B------:R-:W-:Y:S01]  /*93d0*/  IMAD R3, R8, R18, R3 ;  /* 0x0000001208037224 */ /* 0x000fe200078e0203 */
[----:B------:R-:W-:Y:S01]  /*93e0*/  IABS R17, R11 ;  /* 0x0000000b00117213 */ /* 0x000fe20000000000 */
[----:B------:R-:W-:-:S04]  /*93f0*/  IMAD.HI.U32 R10, R9, R55, RZ ;  /* 0x00000037090a7227 */ /* 0x000fc800078e00ff */
[--C-:B------:R-:W-:Y:S02]  /*9400*/  @!P6 IMAD.IADD R5, R5, 0x1, -R8.reuse ;  /* 0x000000010505e824 */ /* 0x100fe400078e0a08 */
[--C-:B------:R-:W-:Y:S01]  /*9410*/  @!P1 IMAD.IADD R58, R58, 0x1, -R8.reuse ;  /* 0x000000013a3a9824 */ /* 0x100fe200078e0a08 */
[----:B------:R-:W-:Y:S01]  /*9420*/  ISETP.GT.U32.AND P1, PT, R8, R3, PT ;  /* 0x000000030800720c */ /* 0x000fe20003f24070 */
[----:B------:R-:W-:Y:S01]  /*9430*/  @!P2 IMAD.IADD R4, R4, 0x1, -R8 ;  /* 0x000000010404a824 */ /* 0x000fe200078e0a08 */
[----:B------:R-:W-:Y:S01]  /*9440*/  ISETP.GT.U32.AND P6, PT, R8, R5, PT ;  /* 0x000000050800720c */ /* 0x000fe20003fc4070 */
[----:B------:R-:W-:Y:S01]  /*9450*/  IMAD.MOV R16, RZ, RZ, -R10 ;  /* 0x000000ffff107224 */ /* 0x000fe200078e0a0a */
[----:B------:R-:W-:Y:S01]  /*9460*/  ISETP.GE.AND P2, PT, R14, RZ, PT ;  /* 0x000000ff0e00720c */ /* 0x000fe20003f46270 */
[----:B------:R-:W-:Y:S01]  /*9470*/  @!P3 IMAD.IADD R56, R56, 0x1, -R8 ;  /* 0x000000013838b824 */ /* 0x000fe200078e0a08 */
[----:B------:R-:W-:Y:S01]  /*9480*/  ISETP.GE.AND P3, PT, R12, RZ, PT ;  /* 0x000000ff0c00720c */ /* 0x000fe20003f66270 */
[----:B------:R-:W-:Y:S01]  /*9490*/  @!P4 IMAD.MOV R58, RZ, RZ, -R58 ;  /* 0x000000ffff3ac224 */ /* 0x000fe200078e0a3a */
[C---:B------:R-:W-:Y:S01]  /*94a0*/  ISETP.GT.U32.AND P4, PT, R8.reuse, R4, PT ;  /* 0x000000040800720c */ /* 0x040fe20003f84070 */
[----:B------:R-:W-:-:S02]  /*94b0*/  IMAD R55, R8, R16, R55 ;  /* 0x0000001008377224 */ /* 0x000fc400078e0237 */
[----:B------:R-:W-:-:S04]  /*94c0*/  IMAD.HI.U32 R12, R9, R17, RZ ;  /* 0x00000011090c7227 */ /* 0x000fc800078e00ff */
[----:B------:R-:W-:Y:S02]  /*94d0*/  VIADD R10, R0, 0xb1 ;  /* 0x000000b1000a7836 */ /* 0x000fe40000000000 */
[----:B------:R-:W-:Y:S01]  /*94e0*/  @!P5 IMAD.IADD R6, R6, 0x1, -R8 ;  /* 0x000000010606d824 */ /* 0x000fe200078e0a08 */
[C---:B------:R-:W-:Y:S01]  /*94f0*/  ISETP.GT.U32.AND P5, PT, R8.reuse, R55, PT ;  /* 0x000000370800720c */ /* 0x040fe20003fa4070 */
[----:B------:R-:W-:Y:S01]  /*9500*/  IMAD.MOV R12, RZ, RZ, -R12 ;  /* 0x000000ffff0c7224 */ /* 0x000fe200078e0a0c */
[----:B------:R-:W-:Y:S01]  /*9510*/  IABS R16, R10 ;  /* 0x0000000a00107213 */ /* 0x000fe20000000000 */
[----:B------:R-:W-:Y:S01]  /*9520*/  @!P6 IMAD.IADD R5, R5, 0x1, -R8 ;  /* 0x000000010505e824 */ /* 0x000fe200078e0a08 */
[----:B------:R-:W-:Y:S01]  /*9530*/  ISETP.GE.AND P6, PT, R13, RZ, PT ;  /* 0x000000ff0d00720c */ /* 0x000fe20003fc6270 */
[----:B------:R-:W-:Y:S02]  /*9540*/  IMAD R53, R8, R12, R17 ;  /* 0x0000000c08357224 */ /* 0x000fe400078e0211 */
[----:B------:R-:W-:-:S04]  /*9550*/  IMAD.HI.U32 R18, R9, R16, RZ ;  /* 0x0000001009127227 */ /* 0x000fc800078e00ff */
[--C-:B------:R-:W-:Y:S01]  /*9560*/  @!P1 IMAD.IADD R3, R3, 0x1, -R8.reuse ;  /* 0x0000000103039824 */ /* 0x100fe200078e0a08 */
[----:B------:R-:W-:Y:S01]  /*9570*/  ISETP.GE.AND P1, PT, R15, RZ, PT ;  /* 0x000000ff0f00720c */ /* 0x000fe20003f26270 */
[----:B------:R-:W-:Y:S01]  /*9580*/  @!P4 IMAD.IADD R4, R4, 0x1, -R8 ;  /* 0x000000010404c824 */ /* 0x000fe200078e0a08 */
[C---:B------:R-:W-:Y:S01]  /*9590*/  ISETP.GT.U32.AND P4, PT, R8.reuse, R53, PT ;  /* 0x000000350800720c */ /* 0x040fe20003f84070 */
[----:B------:R-:W-:Y:S02]  /*95a0*/  IMAD.MOV R18, RZ, RZ, -R18 ;  /* 0x000000ffff127224 */ /* 0x000fe400078e0a12 */
[----:B------:R-:W-:Y:S01]  /*95b0*/  @!P0 IMAD.MOV R56, RZ, RZ, -R56 ;  /* 0x000000ffff388224 */ /* 0x000fe200078e0a38 */
[----:B------:R-:W-:Y:S01]  /*95c0*/  ISETP.GT.U32.AND P0, PT, R8, R3, PT ;  /* 0x000000030800720c */ /* 0x000fe20003f04070 */
[----:B------:R-:W-:Y:S02]  /*95d0*/  VIADD R12, R0, 0xb3 ;  /* 0x000000b3000c7836 */ /* 0x000fe40000000000 */
[----:B------:R-:W-:-:S02]  /*95e0*/  @!P5 IMAD.IADD R55, R55, 0x1, -R8 ;  /* 0x000000013737d824 */ /* 0x000fc400078e0a08 */
[C---:B------:R-:W-:Y:S01]  /*95f0*/  IMAD R54, R8.reuse, R18, R16 ;  /* 0x0000001208367224 */ /* 0x040fe200078e0210 */
[----:B------:R-:W-:Y:S01]  /*9600*/  IABS R52, R12 ;  /* 0x0000000c00347213 */ /* 0x000fe20000000000 */
[----:B------:R-:W-:Y:S01]  /*9610*/  IMAD.MOV.U32 R20, RZ, RZ, R6 ;  /* 0x000000ffff147224 */ /* 0x000fe200078e0006 */
[----:B------:R-:W-:Y:S01]  /*9620*/  ISETP.GT.U32.AND P5, PT, R8, R55, PT ;  /* 0x000000370800720c */ /* 0x000fe20003fa4070 */
[----:B------:R-:W-:Y:S02]  /*9630*/  VIADD R6, R0, 0xb4 ;  /* 0x000000b400067836 */ /* 0x000fe40000000000 */
[----:B0-----:R-:W-:Y:S02]  /*9640*/  IMAD.MOV.U32 R19, RZ, RZ, R5 ;  /* 0x000000ffff137224 */ /* 0x001fe400078e0005 */
[----:B------:R-:W-:Y:S01]  /*9650*/  @!P3 IMAD.MOV R20, RZ, RZ, -R20 ;  /* 0x000000ffff14b224 */ /* 0x000fe200078e0a14 */
[----:B------:R-:W-:Y:S01]  /*9660*/  ISETP.GT.U32.AND P3, PT, R8, R54, PT ;  /* 0x000000360800720c */ /* 0x000fe20003f64070 */
[----:B------:R-:W-:Y:S01]  /*9670*/  @!P6 IMAD.MOV R19, RZ, RZ, -R19 ;  /* 0x000000ffff13e224 */ /* 0x000fe200078e0a13 */
[----:B------:R-:W-:Y:S01]  /*9680*/  ISETP.GE.AND P6, PT, R7, RZ, PT ;  /* 0x000000ff0700720c */ /* 0x000fe20003fc6270 */
[----:B------:R-:W-:Y:S01]  /*9690*/  IMAD.MOV.U32 R14, RZ, RZ, R4 ;  /* 0x000000ffff0e7224 */ /* 0x000fe200078e0004 */
[----:B------:R-:W-:Y:S01]  /*96a0*/  IABS R5, R6 ;  /* 0x0000000600057213 */ /* 0x000fe20000000000 */
[----:B------:R-:W-:Y:S01]  /*96b0*/  @!P4 IMAD.IADD R53, R53, 0x1, -R8 ;  /* 0x000000013535c824 */ /* 0x000fe200078e0a08 */
[----:B------:R-:W-:Y:S01]  /*96c0*/  STL [R1+0x588], R20 ;  /* 0x0005881401007387 */ /* 0x000fe20000100800 */
[----:B------:R-:W-:-:S03]  /*96d0*/  IMAD.HI.U32 R7, R9, R52, RZ ;  /* 0x0000003409077227 */ /* 0x000fc600078e00ff */
[----:B------:R-:W-:Y:S01]  /*96e0*/  STL [R1+0x594], R19 ;  /* 0x0005941301007387 */ /* 0x000fe20000100800 */
[----:B------:R-:W-:Y:S01]  /*96f0*/  @!P0 IMAD.IADD R3, R3, 0x1, -R8 ;  /* 0x0000000103038824 */ /* 0x000fe200078e0a08 */
[----:B------:R-:W-:Y:S01]  /*9700*/  ISETP.GE.AND P0, PT, R10, RZ, PT ;  /* 0x000000ff0a00720c */ /* 0x000fe20003f06270 */
[----:B------:R-:W-:Y:S01]  /*9710*/  @!P2 IMAD.MOV R14, RZ, RZ, -R14 ;  /* 0x000000ffff0ea224 */ /* 0x000fe200078e0a0e */
[----:B------:R-:W-:Y:S01]  /*9720*/  ISETP.GT.U32.AND P2, PT, R8, R53, PT ;  /* 0x000000350800720c */ /* 0x000fe20003f44070 */
[----:B------:R-:W-:-:S03]  /*9730*/  IMAD.HI.U32 R10, R9, R5, RZ ;  /* 0x00000005090a7227 */ /* 0x000fc600078e00ff */
[----:B------:R-:W-:Y:S01]  /*9740*/  STL [R1+0x5a0], R14 ;  /* 0x0005a00e01007387 */ /* 0x000fe20000100800 */
        /* <DEDUP_REMOVED lines=8> */
[----:B------:R-:W-:Y:S01]  /*97d0*/  @!P6 IMAD.MOV R55, RZ, RZ, -R55 ;  /* 0x000000ffff37e224 */ /* 0x000fe200078e0a37 */
[C---:B------:R-:W-:Y:S01]  /*97e0*/  ISETP.GT.U32.AND P6, PT, R8.reuse, R52, PT ;  /* 0x000000340800720c */ /* 0x040fe20003fc4070 */
[----:B------:R-:W-:Y:S01]  /*97f0*/  @!P2 IMAD.IADD R53, R53, 0x1, -R8 ;  /* 0x000000013535a824 */ /* 0x000fe200078e0a08 */
[C---:B------:R-:W-:Y:S01]  /*9800*/  ISETP.GT.U32.AND P4, PT, R8.reuse, R54, PT ;  /* 0x000000360800720c */ /* 0x040fe20003f84070 */
[----:B------:R-:W-:Y:S01]  /*9810*/  IMAD.MOV.U32 R13, RZ, RZ, R3 ;  /* 0x000000ffff0d7224 */ /* 0x000fe200078e0003 */
[----:B------:R-:W-:Y:S01]  /*9820*/  ISETP.GT.U32.AND P2, PT, R8, R11, PT ;  /* 0x0000000b0800720c */ /* 0x000fe20003f44070 */
[----:B------:R-:W-:Y:S02]  /*9830*/  VIADD R7, R0, 0xb5 ;  /* 0x000000b500077836 */ /* 0x000fe40000000000 */
[----:B------:R-:W-:Y:S01]  /*9840*/  @!P1 IMAD.MOV R13, RZ, RZ, -R13 ;  /* 0x000000ffff0d9224 */ /* 0x000fe200078e0a0d */
[----:B------:R-:W-:Y:S01]  /*9850*/  ISETP.GE.AND P1, PT, R6, RZ, PT ;  /* 0x000000ff0600720c */ /* 0x000fe20003f26270 */
[----:B------:R-:W-:-:S02]  /*9860*/  VIADD R6, R0, 0xb6 ;  /* 0x000000b600067836 */ /* 0x000fc40000000000 */
[----:B------:R-:W-:Y:S01]  /*9870*/  VIADD R3, R0, 0xb7 ;  /* 0x000000b700037836 */ /* 0x000fe20000000000 */
[----:B------:R0:W-:Y:S01]  /*9880*/  STL [R1+0x5a4], R13 ;  /* 0x0005a40d01007387 */ /* 0x0001e20000100800 */
[--C-:B------:R-:W-:Y:S01]  /*9890*/  @!P6 IMAD.IADD R52, R52, 0x1, -R8.reuse ;  /* 0x000000013434e824 */ /* 0x100fe200078e0a08 */
[----:B------:R-:W-:Y:S01]  /*98a0*/  IABS R4, R6 ;  /* 0x0000000600047213 */ /* 0x000fe20000000000 */
[--C-:B------:R-:W-:Y:S01]  /*98b0*/  @!P4 IMAD.IADD R54, R54, 0x1, -R8.reuse ;  /* 0x000000013636c824 */ /* 0x100fe200078e0a08 */
[----:B------:R-:W-:Y:S01]  /*98c0*/  ISETP.GE.AND P4, PT, R7, RZ, PT ;  /* 0x000000ff0700720c */ /* 0x000fe20003f86270 */
[----:B------:R-:W-:Y:S01]  /*98d0*/  @!P2 IMAD.IADD R11, R11, 0x1, -R8 ;  /* 0x000000010b0ba824 */ /* 0x000fe200078e0a08 */
[----:B------:R-:W-:Y:S01]  /*98e0*/  IABS R7, R7 ;  /* 0x0000000700077213 */ /* 0x000fe20000000000 */
[----:B------:R-:W-:Y:S01]  /*98f0*/  @!P0 IMAD.MOV R54, RZ, RZ, -R54 ;  /* 0x000000ffff368224 */ /* 0x000fe200078e0a36 */
[----:B------:R-:W-:Y:S01]  /*9900*/  IABS R5, R3 ;  /* 0x0000000300057213 */ /* 0x000fe20000000000 */
[----:B------:R-:W-:Y:S01]  /*9910*/  IMAD.HI.U32 R10, R9, R4, RZ ;  /* 0x00000004090a7227 */ /* 0x000fe200078e00ff */
[----:B------:R-:W-:-:S02]  /*9920*/  ISETP.GT.U32.AND P6, PT, R8, R52, PT ;  /* 0x000000340800720c */ /* 0x000fc40003fc4070 */
[----:B------:R-:W-:Y:S01]  /*9930*/  ISETP.GE.AND P0, PT, R6, RZ, PT ;  /* 0x000000ff0600720c */ /* 0x000fe20003f06270 */
[----:B------:R-:W-:Y:S01]  /*9940*/  IMAD.HI.U32 R12, R9, R7, RZ ;  /* 0x00000007090c7227 */ /* 0x000fe200078e00ff */
[----:B------:R-:W-:-:S03]  /*9950*/  ISETP.GT.U32.AND P2, PT, R8, R11, PT ;  /* 0x0000000b0800720c */ /* 0x000fc60003f44070 */
[----:B------:R-:W-:-:S04]  /*9960*/  IMAD.HI.U32 R6, R9, R5, RZ ;  /* 0x0000000509067227 */ /* 0x000fc800078e00ff */
[----:B------:R-:W-:Y:S02]  /*9970*/  IMAD.MOV R12, RZ, RZ, -R12 ;  /* 0x000000ffff0c7224 */ /* 0x000fe400078e0a0c */
[----:B------:R-:W-:Y:S02]  /*9980*/  IMAD.MOV R10, RZ, RZ, -R10 ;  /* 0x000000ffff0a7224 */ /* 0x000fe400078e0a0a */
[----:B------:R-:W-:Y:S02]  /*9990*/  IMAD.MOV R6, RZ, RZ, -R6 ;  /* 0x000000ffff067224 */ /* 0x000fe400078e0a06 */
[C---:B------:R-:W-:Y:S02]  /*99a0*/  IMAD R7, R8.reuse, R12, R7 ;  /* 0x0000000c08077224 */ /* 0x040fe400078e0207 */
[----:B------:R-:W-:Y:S02]  /*99b0*/  IMAD R4, R8, R10, R4 ;  /* 0x0000000a08047224 */ /* 0x000fe400078e0204 */
[----:B------:R-:W-:Y:S01]  /*99c0*/  @!P6 IMAD.IADD R52, R52, 0x1, -R8 ;  /* 0x000000013434e824 */ /* 0x000fe200078e0a08 */
[C---:B------:R-:W-:Y:S01]  /*99d0*/  ISETP.GT.U32.AND P6, PT, R8.reuse, R7, PT ;  /* 0x000000070800720c */ /* 0x040fe20003fc4070 */
[----:B------:R-:W-:-:S02]  /*99e0*/  IMAD R5, R8, R6, R5 ;  /* 0x0000000608057224 */ /* 0x000fc400078e0205 */
[----:B------:R-:W-:Y:S01]  /*99f0*/  @!P2 IMAD.IADD R11, R11, 0x1, -R8 ;  /* 0x000000010b0ba824 */ /* 0x000fe200078e0a08 */
[C---:B------:R-:W-:Y:S01]  /*9a00*/  ISETP.GT.U32.AND P2, PT, R8.reuse, R4, PT ;  /* 0x000000040800720c */ /* 0x040fe20003f44070 */
[----:B------:R-:W-:Y:S01]  /*9a10*/  @!P3 IMAD.MOV R52, RZ, RZ, -R52 ;  /* 0x000000ffff34b224 */ /* 0x000fe200078e0a34 */
[----:B------:R-:W-:Y:S01]  /*9a20*/  ISETP.GT.U32.AND P3, PT, R8, R5, PT ;  /* 0x000000050800720c */ /* 0x000fe20003f64070 */
[C---:B------:R-:W-:Y:S02]  /*9a30*/  VIADD R10, R0.reuse, 0xb8 ;  /* 0x000000b8000a7836 */ /* 0x040fe40000000000 */
[C---:B------:R-:W-:Y:S02]  /*9a40*/  VIADD R6, R0.reuse, 0xba ;  /* 0x000000ba00067836 */ /* 0x040fe40000000000 */
[----:B------:R-:W-:Y:S01]  /*9a50*/  @!P5 IMAD.MOV R53, RZ, RZ, -R53 ;  /* 0x000000ffff35d224 */ /* 0x000fe200078e0a35 */
[----:B------:R-:W-:Y:S01]  /*9a60*/  IABS R51, R10 ;  /* 0x0000000a00337213 */ /* 0x000fe20000000000 */
[--C-:B------:R-:W-:Y:S01]  /*9a70*/  @!P6 IMAD.IADD R7, R7, 0x1, -R8.reuse ;  /* 0x000000010707e824 */ /* 0x100fe200078e0a08 */
[----:B------:R-:W-:Y:S01]  /*9a80*/  ISETP.GE.AND P5, PT, R3, RZ, PT ;  /* 0x000000ff0300720c */ /* 0x000fe20003fa6270 */
[----:B------:R-:W-:Y:S01]  /*9a90*/  VIADD R3, R0, 0xbb ;  /* 0x000000bb00037836 */ /* 0x000fe20000000000 */
[----:B------:R-:W-:Y:S01]  /*9aa0*/  IABS R48, R6 ;  /* 0x0000000600307213 */ /* 0x000fe20000000000 */
[--C-:B------:R-:W-:Y:S01]  /*9ab0*/  @!P2 IMAD.IADD R4, R4, 0x1, -R8.reuse ;  /* 0x000000010404a824 */ /* 0x100fe200078e0a08 */
[----:B------:R-:W-:Y:S01]  /*9ac0*/  ISETP.GT.U32.AND P6, PT, R8, R7, PT ;  /* 0x000000070800720c */ /* 0x000fe20003fc4070 */
[----:B------:R-:W-:Y:S01]  /*9ad0*/  @!P3 IMAD.IADD R5, R5, 0x1, -R8 ;  /* 0x000000010505b824 */ /* 0x000fe200078e0a08 */
[----:B------:R-:W-:Y:S01]  /*9ae0*/  IABS R46, R3 ;  /* 0x00000003002e7213 */ /* 0x000fe20000000000 */
[----:B------:R-:W-:Y:S01]  /*9af0*/  VIADD R12, R0, 0xb9 ;  /* 0x000000b9000c7836 */ /* 0x000fe20000000000 */
[C---:B------:R-:W-:Y:S01]  /*9b00*/  ISETP.GT.U32.AND P2, PT, R8.reuse, R4, PT ;  /* 0x000000040800720c */ /* 0x040fe20003f44070 */
[----:B0-----:R-:W-:Y:S01]  /*9b10*/  IMAD.HI.U32 R13, R9, R51, RZ ;  /* 0x00000033090d7227 */ /* 0x001fe200078e00ff */
[----:B------:R-:W-:-:S02]  /*9b20*/  ISETP.GT.U32.AND P3, PT, R8, R5, PT ;  /* 0x000000050800720c */ /* 0x000fc40003f64070 */
[----:B------:R-:W-:Y:S01]  /*9b30*/  IABS R50, R12 ;  /* 0x0000000c00327213 */ /* 0x000fe20000000000 */
[----:B------:R-:W-:Y:S02]  /*9b40*/  IMAD.MOV.U32 R14, RZ, RZ, R11 ;  /* 0x000000ffff0e7224 */ /* 0x000fe400078e000b */
[----:B------:R-:W-:Y:S02]  /*9b50*/  IMAD.MOV R13, RZ, RZ, -R13 ;  /* 0x000000ffff0d7224 */ /* 0x000fe400078e0a0d */
[----:B------:R-:W-:-:S04]  /*9b60*/  IMAD.HI.U32 R11, R9, R48, RZ ;  /* 0x00000030090b7227 */ /* 0x000fc800078e00ff */
[----:B------:R-:W-:Y:S01]  /*9b70*/  @!P1 IMAD.MOV R14, RZ, RZ, -R14 ;  /* 0x000000ffff0e9224 */ /* 0x000fe200078e0a0e */
[----:B------:R-:W-:Y:S01]  /*9b80*/  ISETP.GE.AND P1, PT, R10, RZ, PT ;  /* 0x000000ff0a00720c */ /* 0x000fe20003f26270 */
[----:B------:R-:W-:Y:S02]  /*9b90*/  IMAD R51, R8, R13, R51 ;  /* 0x0000000d08337224 */ /* 0x000fe400078e0233 */
[C---:B------:R-:W-:Y:S01]  /*9ba0*/  IMAD.HI.U32 R10, R9.reuse, R46, RZ ;  /* 0x0000002e090a7227 */ /* 0x040fe200078e00ff */
[----:B------:R0:W-:Y:S03]  /*9bb0*/  STL [R1+0x584], R14 ;  /* 0x0005840e01007387 */ /* 0x0001e60000100800 */
[----:B------:R-:W-:-:S04]  /*9bc0*/  IMAD.HI.U32 R13, R9, R50, RZ ;  /* 0x00000032090d7227 */ /* 0x000fc800078e00ff */
[----:B------:R-:W-:Y:S02]  /*9bd0*/  IMAD.MOV R11, RZ, RZ, -R11 ;  /* 0x000000ffff0b7224 */ /* 0x000fe400078e0a0b */
[----:B------:R-:W-:Y:S01]  /*9be0*/  @!P6 IMAD.IADD R7, R7, 0x1, -R8 ;  /* 0x000000010707e824 */ /* 0x000fe200078e0a08 */
[----:B------:R-:W-:Y:S01]  /*9bf0*/  ISETP.GT.U32.AND P6, PT, R8, R51, PT ;  /* 0x000000330800720c */ /* 0x000fe20003fc4070 */
[----:B------:R-:W-:Y:S02]  /*9c00*/  IMAD.MOV R10, RZ, RZ, -R10 ;  /* 0x000000ffff0a7224 */ /* 0x000fe400078e0a0a */
[----:B------:R-:W-:Y:S02]  /*9c10*/  IMAD.MOV R13, RZ, RZ, -R13 ;  /* 0x000000ffff0d7224 */ /* 0x000fe400078e0a0d */
[----:B------:R-:W-:Y:S01]  /*9c20*/  @!P2 IMAD.IADD R4, R4, 0x1, -R8 ;  /* 0x000000010404a824 */ /* 0x000fe200078e0a08 */
[----:B------:R-:W-:Y:S01]  /*9c30*/  ISETP.GE.AND P2, PT, R12, RZ, PT ;  /* 0x000000ff0c00720c */ /* 0x000fe20003f46270 */
[----:B------:R-:W-:-:S02]  /*9c40*/  IMAD R48, R8, R11, R48 ;  /* 0x0000000b08307224 */ /* 0x000fc400078e0230 */
[----:B------:R-:W-:Y:S02]  /*9c50*/  @!P3 IMAD.IADD R5, R5, 0x1, -R8 ;  /* 0x000000010505b824 */ /* 0x000fe400078e0a08 */
[----:B0-----:R-:W-:Y:S01]  /*9c60*/  IMAD.MOV.U32 R14, RZ, RZ, R7 ;  /* 0x000000ffff0e7224 */ /* 0x001fe200078e0007 */
[C---:B------:R-:W-:Y:S01]  /*9c70*/  ISETP.GT.U32.AND P3, PT, R8.reuse, R48, PT ;  /* 0x000000300800720c */ /* 0x040fe20003f64070 */
[C---:B------:R-:W-:Y:S02]  /*9c80*/  IMAD R46, R8.reuse, R10, R46 ;  /* 0x0000000a082e7224 */ /* 0x040fe400078e022e */
[----:B------:R-:W-:Y:S02]  /*9c90*/  IMAD R50, R8, R13, R50 ;  /* 0x0000000d08327224 */ /* 0x000fe400078e0232 */
[----:B------:R-:W-:Y:S02]  /*9ca0*/  IMAD.MOV.U32 R12, RZ, RZ, R4 ;  /* 0x000000ffff0c7224 */ /* 0x000fe400078e0004 */
[----:B------:R-:W-:-:S02]  /*9cb0*/  IMAD.MOV.U32 R10, RZ, RZ, R5 ;  /* 0x000000ffff0a7224 */ /* 0x000fc400078e0005 */
[----:B------:R-:W-:Y:S01]  /*9cc0*/  @!P4 IMAD.MOV R14, RZ, RZ, -R14 ;  /* 0x000000ffff0ec224 */ /* 0x000fe200078e0a0e */
[----:B------:R-:W-:Y:S01]  /*9cd0*/  ISETP.GT.U32.AND P4, PT, R8, R50, PT ;  /* 0x000000320800720c */ /* 0x000fe20003f84070 */
[----:B------:R-:W-:Y:S01]  /*9ce0*/  @!P0 IMAD.MOV R12, RZ, RZ, -R12 ;  /* 0x000000ffff0c8224 */ /* 0x000fe200078e0a0c */
[----:B------:R-:W-:Y:S01]  /*9cf0*/  ISETP.GE.AND P0, PT, R6, RZ, PT ;  /* 0x000000ff0600720c */ /* 0x000fe20003f06270 */
[----:B------:R-:W-:Y:S01]  /*9d00*/  @!P5 IMAD.MOV R10, RZ, RZ, -R10 ;  /* 0x000000ffff0ad224 */ /* 0x000fe200078e0a0a */
[----:B------:R-:W-:Y:S01]  /*9d10*/  ISETP.GT.U32.AND P5, PT, R8, R46, PT ;  /* 0x0000002e0800720c */ /* 0x000fe20003fa4070 */
[----:B------:R-:W-:Y:S01]  /*9d20*/  STL [R1+0x578], R14 ;  /* 0x0005780e01007387 */ /* 0x000fe20000100800 */
[----:B------:R-:W-:Y:S02]  /*9d30*/  VIADD R11, R0, 0xbc ;  /* 0x000000bc000b7836 */ /* 0x000fe40000000000 */
[--C-:B------:R-:W-:Y:S01]  /*9d40*/  @!P6 IMAD.IADD R51, R51, 0x1, -R8.reuse ;  /* 0x000000013333e824 */ /* 0x100fe200078e0a08 */
[----:B------:R0:W-:Y:S01]  /*9d50*/  STL [R1+0x580], R12 ;  /* 0x0005800c01007387 */ /* 0x0001e20000100800 */
[--C-:B------:R-:W-:Y:S01]  /*9d60*/  @!P3 IMAD.IADD R48, R48, 0x1, -R8.reuse ;  /* 0x000000013030b824 */ /* 0x100fe200078e0a08 */
[----:B------:R-:W-:Y:S01]  /*9d70*/  IABS R7, R11 ;  /* 0x0000000b00077213 */ /* 0x000fe20000000000 */
[----:B------:R-:W-:Y:S01]  /*9d80*/  VIADD R6, R0, 0xbe ;  /* 0x000000be00067836 */ /* 0x000fe20000000000 */
[----:B------:R1:W-:Y:S01]  /*9d90*/  STL [R1+0x58c], R10 ;  /* 0x00058c0a01007387 */ /* 0x0003e20000100800 */
[----:B------:R-:W-:Y:S01]  /*9da0*/  ISETP.GT.U32.AND P6, PT, R8, R51, PT ;  /* 0x000000330800720c */ /* 0x000fe20003fc4070 */
[--C-:B------:R-:W-:Y:S01]  /*9db0*/  @!P4 IMAD.IADD R50, R50, 0x1, -R8.reuse ;  /* 0x000000013232c824 */ /* 0x100fe200078e0a08 */
[----:B------:R-:W-:Y:S01]  /*9dc0*/  ISETP.GE.AND P4, PT, R11, RZ, PT ;  /* 0x000000ff0b00720c */ /* 0x000fe20003f86270 */
[----:B------:R-:W-:Y:S01]  /*9dd0*/  @!P5 IMAD.IADD R46, R46, 0x1, -R8 ;  /* 0x000000012e2ed824 */ /* 0x000fe200078e0a08 */
[----:B------:R-:W-:Y:S01]  /*9de0*/  ISETP.GT.U32.AND P5, PT, R8, R48, PT ;  /* 0x000000300800720c */ /* 0x000fe20003fa4070 */
[----:B0-----:R-:W-:Y:S01]  /*9df0*/  VIADD R12, R0, 0xbd ;  /* 0x000000bd000c7836 */ /* 0x001fe20000000000 */
[----:B------:R-:W-:Y:S01]  /*9e00*/  ISETP.GT.U32.AND P3, PT, R8, R50, PT ;  /* 0x000000320800720c */ /* 0x000fe20003f64070 */
[----:B------:R-:W-:Y:S01]  /*9e10*/  IMAD.MOV.U32 R4, RZ, RZ, R7 ;  /* 0x000000ffff047224 */ /* 0x000fe200078e0007 */
[----:B------:R-:W-:Y:S01]  /*9e20*/  IABS R11, R6 ;  /* 0x00000006000b7213 */ /* 0x000fe20000000000 */
[----:B------:R-:W-:Y:S01]  /*9e30*/  VIADD R14, R0, 0xc2 ;  /* 0x000000c2000e7836 */ /* 0x000fe20000000000 */
[----:B-1----:R-:W-:Y:S01]  /*9e40*/  IABS R10, R12 ;  /* 0x0000000c000a7213 */ /* 0x002fe20000000000 */
[----:B------:R-:W-:-:S03]  /*9e50*/  IMAD.HI.U32 R5, R9, R4, RZ ;  /* 0x0000000409057227 */ /* 0x000fc600078e00ff */
[----:B------:R-:W-:Y:S01]  /*9e60*/  IABS R41, R14 ;  /* 0x0000000e00297213 */ /* 0x000fe20000000000 */
[----:B------:R-:W-:-:S04]  /*9e70*/  IMAD.HI.U32 R7, R9, R10, RZ ;  /* 0x0000000a09077227 */ /* 0x000fc800078e00ff */
[----:B------:R-:W-:Y:S02]  /*9e80*/  IMAD.MOV R7, RZ, RZ, -R7 ;  /* 0x000000ffff077224 */ /* 0x000fe400078e0a07 */
[----:B------:R-:W-:Y:S01]  /*9e90*/  @!P6 IMAD.IADD R51, R51, 0x1, -R8 ;  /* 0x000000013333e824 */ /* 0x000fe200078e0a08 */
[----:B------:R-:W-:Y:S01]  /*9ea0*/  ISETP.GE.AND P6, PT, R3, RZ, PT ;  /* 0x000000ff0300720c */ /* 0x000fe20003fc6270 */
[----:B------:R-:W-:Y:S02]  /*9eb0*/  IMAD.MOV R5, RZ, RZ, -R5 ;  /* 0x000000ffff057224 */ /* 0x000fe400078e0a05 */
[C---:B------:R-:W-:Y:S02]  /*9ec0*/  IMAD R10, R8.reuse, R7, R10 ;  /* 0x00000007080a7224 */ /* 0x040fe400078e020a */
[C---:B------:R-:W-:Y:S02]  /*9ed0*/  IMAD R4, R8.reuse, R5, R4 ;  /* 0x0000000508047224 */ /* 0x040fe400078e0204 */
[----:B------:R-:W-:Y:S01]  /*9ee0*/  @!P1 IMAD.MOV R51, RZ, RZ, -R51 ;  /* 0x000000ffff339224 */ /* 0x000fe200078e0a33 */
[----:B------:R-:W-:Y:S01]  /*9ef0*/  ISETP.GT.U32.AND P1, PT, R8, R46, PT ;  /* 0x0000002e0800720c */ /* 0x000fe20003f24070 */
[--C-:B------:R-:W-:Y:S01]  /*9f00*/  @!P5 IMAD.IADD R48, R48, 0x1, -R8.reuse ;  /* 0x000000013030d824 */ /* 0x100fe200078e0a08 */
[----:B------:R-:W-:Y:S01]  /*9f10*/  ISETP.GT.U32.AND P5, PT, R8, R10, PT ;  /* 0x0000000a0800720c */ /* 0x000fe20003fa4070 */
[----:B------:R-:W-:Y:S01]  /*9f20*/  @!P3 IMAD.IADD R50, R50, 0x1, -R8 ;  /* 0x000000013232b824 */ /* 0x000fe200078e0a08 */
[----:B------:R-:W-:Y:S01]  /*9f30*/  ISETP.GT.U32.AND P3, PT, R8, R4, PT ;  /* 0x000000040800720c */ /* 0x000fe20003f64070 */
[----:B------:R-:W-:-:S02]  /*9f40*/  VIADD R5, R0, 0xbf ;  /* 0x000000bf00057836 */ /* 0x000fc40000000000 */
[----:B------:R-:W-:Y:S02]  /*9f50*/  VIADD R3, R0, 0xc0 ;  /* 0x000000c000037836 */ /* 0x000fe40000000000 */
[C---:B------:R-:W-:Y:S01]  /*9f60*/  IMAD.HI.U32 R13, R9.reuse, R11, RZ ;  /* 0x0000000b090d7227 */ /* 0x040fe200078e00ff */
[----:B------:R-:W-:Y:S02]  /*9f70*/  IABS R7, R5 ;  /* 0x0000000500077213 */ /* 0x000fe40000000000 */
[----:B------:R-:W-:Y:S01]  /*9f80*/  IABS R44, R3 ;  /* 0x00000003002c7213 */ /* 0x000fe20000000000 */
[--C-:B------:R-:W-:Y:S01]  /*9f90*/  @!P1 IMAD.IADD R46, R46, 0x1, -R8.reuse ;  /* 0x000000012e2e9824 */ /* 0x100fe200078e0a08 */
[----:B------:R-:W-:Y:S01]  /*9fa0*/  ISETP.GE.AND P1, PT, R12, RZ, PT ;  /* 0x000000ff0c00720c */ /* 0x000fe20003f26270 */
[----:B------:R-:W-:Y:S02]  /*9fb0*/  @!P5 IMAD.IADD R10, R10, 0x1, -R8 ;  /* 0x000000010a0ad824 */ /* 0x000fe400078e0a08 */
[----:B------:R-:W-:-:S03]  /*9fc0*/  IMAD.HI.U32 R12, R9, R7, RZ ;  /* 0x00000007090c7227 */ /* 0x000fc600078e00ff */
[----:B------:R-:W-:Y:S01]  /*9fd0*/  ISETP.GT.U32.AND P5, PT, R8, R10, PT ;  /* 0x0000000a0800720c */ /* 0x000fe20003fa4070 */
[----:B------:R-:W-:Y:S01]  /*9fe0*/  @!P3 IMAD.IADD R4, R4, 0x1, -R8 ;  /* 0x000000010404b824 */ /* 0x000fe200078e0a08 */
[----:B------:R-:W-:Y:S01]  /*9ff0*/  ISETP.GE.AND P3, PT, R6, RZ, PT ;  /* 0x000000ff0600720c */ /* 0x000fe20003f66270 */
[----:B------:R-:W-:-:S04]  /*a000*/  IMAD.HI.U32 R6, R9, R44, RZ ;  /* 0x0000002c09067227 */ /* 0x000fc800078e00ff */
[----:B------:R-:W-:Y:S02]  /*a010*/  IMAD.MOV R12, RZ, RZ, -R12 ;  /* 0x000000ffff0c7224 */ /* 0x000fe400078e0a0c */
[----:B------:R-:W-:Y:S02]  /*a020*/  IMAD.MOV R6, RZ, RZ, -R6 ;  /* 0x000000ffff067224 */ /* 0x000fe400078e0a06 */
[C---:B------:R-:W-:Y:S02]  /*a030*/  IMAD R7, R8.reuse, R12, R7 ;  /* 0x0000000c08077224 */ /* 0x040fe400078e0207 */
[----:B------:R-:W-:Y:S01]  /*a040*/  @!P2 IMAD.MOV R50, RZ, RZ, -R50 ;  /* 0x000000ffff32a224 */ /* 0x000fe200078e0a32 */
[C---:B------:R-:W-:Y:S01]  /*a050*/  ISETP.GT.U32.AND P2, PT, R8.reuse, R4, PT ;  /* 0x000000040800720c */ /* 0x040fe20003f44070 */
[C---:B------:R-:W-:Y:S02]  /*a060*/  IMAD R44, R8.reuse, R6, R44 ;  /* 0x00000006082c7224 */ /* 0x040fe400078e022c */
[----:B------:R-:W-:Y:S01]  /*a070*/  @!P6 IMAD.MOV R46, RZ, RZ, -R46 ;  /* 0x000000ffff2ee224 */ /* 0x000fe200078e0a2e */
[----:B------:R-:W-:Y:S01]  /*a080*/  ISETP.GT.U32.AND P6, PT, R8, R7, PT ;  /* 0x000000070800720c */ /* 0x000fe20003fc4070 */
[----:B------:R-:W-:-:S02]  /*a090*/  IMAD.MOV R13, RZ, RZ, -R13 ;  /* 0x000000ffff0d7224 */ /* 0x000fc400078e0a0d */
[----:B------:R-:W-:Y:S01]  /*a0a0*/  @!P5 IMAD.IADD R10, R10, 0x1, -R8 ;  /* 0x000000010a0ad824 */ /* 0x000fe200078e0a08 */
[----:B------:R-:W-:Y:S01]  /*a0b0*/  ISETP.GT.U32.AND P5, PT, R8, R44, PT ;  /* 0x0000002c0800720c */ /* 0x000fe20003fa4070 */
[----:B------:R-:W-:Y:S02]  /*a0c0*/  VIADD R12, R0, 0xc1 ;  /* 0x000000c1000c7836 */ /* 0x000fe40000000000 */
[----:B------:R-:W-:Y:S02]  /*a0d0*/  IMAD R11, R8, R13, R11 ;  /* 0x0000000d080b7224 */ /* 0x000fe400078e020b */
[----:B------:R-:W-:Y:S01]  /*a0e0*/  @!P0 IMAD.MOV R48, RZ, RZ, -R48 ;  /* 0x000000ffff308224 */ /* 0x000fe200078e0a30 */
[----:B------:R-:W-:Y:S01]  /*a0f0*/  IABS R42, R12 ;  /* 0x0000000c002a7213 */ /* 0x000fe20000000000 */
[--C-:B------:R-:W-:Y:S01]  /*a100*/  @!P2 IMAD.IADD R4, R4, 0x1, -R8.reuse ;  /* 0x000000010404a824 */ /* 0x100fe200078e0a08 */
[----:B------:R-:W-:Y:S01]  /*a110*/  ISETP.GT.U32.AND P0, PT, R8, R11, PT ;  /* 0x0000000b0800720c */ /* 0x000fe20003f04070 */
[----:B------:R-:W-:Y:S01]  /*a120*/  @!P6 IMAD.IADD R7, R7, 0x1, -R8 ;  /* 0x000000010707e824 */ /* 0x000fe200078e0a08 */
[----:B------:R-:W-:Y:S01]  /*a130*/  ISETP.GE.AND P2, PT, R5, RZ, PT ;  /* 0x000000ff0500720c */ /* 0x000fe20003f46270 */
[----:B------:R-:W-:-:S04]  /*a140*/  IMAD.HI.U32 R5, R9, R42, RZ ;  /* 0x0000002a09057227 */ /* 0x000fc800078e00ff */
[----:B------:R-:W-:Y:S02]  /*a150*/  IMAD.MOV.U32 R15, RZ, RZ, R4 ;  /* 0x000000ffff0f7224 */ /* 0x000fe400078e0004 */
[----:B------:R-:W-:Y:S01]  /*a160*/  @!P5 IMAD.IADD R44, R44, 0x1, -R8 ;  /* 0x000000012c2cd824 */ /* 0x000fe200078e0a08 */
[----:B------:R-:W-:Y:S01]  /*a170*/  ISETP.GT.U32.AND P5, PT, R8, R7, PT ;  /* 0x000000070800720c */ /* 0x000fe20003fa4070 */
[----:B------:R-:W-:Y:S02]  /*a180*/  IMAD.MOV R4, RZ, RZ, -R5 ;  /* 0x000000ffff047224 */ /* 0x000fe400078e0a05 */
[----:B------:R-:W-:-:S04]  /*a190*/  IMAD.HI.U32 R5, R9, R41, RZ ;  /* 0x0000002909057227 */ /* 0x000fc800078e00ff */
[--C-:B------:R-:W-:Y:S01]  /*a1a0*/  @!P0 IMAD.IADD R11, R11, 0x1, -R8.reuse ;  /* 0x000000010b0b8824 */ /* 0x100fe200078e0a08 */
[----:B------:R-:W-:Y:S01]  /*a1b0*/  ISETP.GE.AND P0, PT, R3, RZ, PT ;  /* 0x000000ff0300720c */ /* 0x000fe20003f06270 */
[----:B------:R-:W-:Y:S02]  /*a1c0*/  IMAD.MOV R5, RZ, RZ, -R5 ;  /* 0x000000ffff057224 */ /* 0x000fe400078e0a05 */
[----:B------:R-:W-:Y:S01]  /*a1d0*/  @!P4 IMAD.MOV R15, RZ, RZ, -R15 ;  /* 0x000000ffff0fc224 */ /* 0x000fe200078e0a0f */
[C---:B------:R-:W-:Y:S01]  /*a1e0*/  ISETP.GT.U32.AND P6, PT, R8.reuse, R11, PT ;  /* 0x0000000b0800720c */ /* 0x040fe20003fc4070 */
[C---:B------:R-:W-:Y:S01]  /*a1f0*/  IMAD R41, R8.reuse, R5, R41 ;  /* 0x0000000508297224 */ /* 0x040fe200078e0229 */
[C---:B------:R-:W-:Y:S01]  /*a200*/  ISETP.GT.U32.AND P4, PT, R8.reuse, R44, PT ;  /* 0x0000002c0800720c */ /* 0x040fe20003f84070 */
[----:B------:R-:W-:Y:S01]  /*a210*/  @!P5 IMAD.IADD R7, R7, 0x1, -R8 ;  /* 0x000000010707d824 */ /* 0x000fe200078e0a08 */
[----:B------:R0:W-:Y:S01]  /*a220*/  STL [R1+0x570], R15 ;  /* 0x0005700f01007387 */ /* 0x0001e20000100800 */
[C---:B------:R-:W-:Y:S01]  /*a230*/  IMAD R42, R8.reuse, R4, R42 ;  /* 0x00000004082a7224 */ /* 0x040fe200078e022a */
[----:B------:R-:W-:Y:S01]  /*a240*/  ISETP.GT.U32.AND P5, PT, R8, R41, PT ;  /* 0x000000290800720c */ /* 0x000fe20003fa4070 */
[----:B------:R-:W-:-:S02]  /*a250*/  VIADD R4, R0, 0xc4 ;  /* 0x000000c400047836 */ /* 0x000fc40000000000 */
[C---:B------:R-:W-:Y:S02]  /*a260*/  VIADD R5, R0.reuse, 0xc5 ;  /* 0x000000c500057836 */ /* 0x040fe40000000000 */
[----:B------:R-:W-:Y:S01]  /*a270*/  VIADD R3, R0, 0xc3 ;  /* 0x000000c300037836 */ /* 0x000fe20000000000 */
[----:B------:R-:W-:Y:S01]  /*a280*/  IABS R6, R4 ;  /* 0x0000000400067213 */ /* 0x000fe20000000000 */
[--C-:B------:R-:W-:Y:S01]  /*a290*/  @!P6 IMAD.IADD R11, R11, 0x1, -R8.reuse ;  /* 0x000000010b0be824 */ /* 0x100fe200078e0a08 */
[----:B------:R-:W-:Y:S01]  /*a2a0*/  ISETP.GT.U32.AND P6, PT, R8, R42, PT ;  /* 0x0000002a0800720c */ /* 0x000fe20003fc4070 */
[--C-:B------:R-:W-:Y:S01]  /*a2b0*/  @!P4 IMAD.IADD R44, R44, 0x1, -R8.reuse ;  /* 0x000000012c2cc824 */ /* 0x100fe200078e0a08 */
[----:B------:R-:W-:Y:S01]  /*a2c0*/  ISETP.GE.AND P4, PT, R12, RZ, PT ;  /* 0x000000ff0c00720c */ /* 0x000fe20003f86270 */
[----:B------:R-:W-:Y:S01]  /*a2d0*/  IMAD.HI.U32 R13, R9, R6, RZ ;  /* 0x00000006090d7227 */ /* 0x000fe200078e00ff */
[----:B------:R-:W-:Y:S02]  /*a2e0*/  IABS R12, R5 ;  /* 0x00000005000c7213 */ /* 0x000fe40000000000 */
[----:B------:R-:W-:Y:S01]  /*a2f0*/  IABS R40, R3 ;  /* 0x0000000300287213 */ /* 0x000fe20000000000 */
[----:B------:R-:W-:-:S02]  /*a300*/  @!P5 IMAD.IADD R41, R41, 0x1, -R8 ;  /* 0x000000012929d824 */ /* 0x000fc400078e0a08 */
[----:B------:R-:W-:Y:S02]  /*a310*/  IMAD.MOV R13, RZ, RZ, -R13 ;  /* 0x000000ffff0d7224 */ /* 0x000fe400078e0a0d */
[----:B------:R-:W-:Y:S01]  /*a320*/  @!P2 IMAD.MOV R7, RZ, RZ, -R7 ;  /* 0x000000ffff07a224 */ /* 0x000fe200078e0a07 */
[----:B------:R-:W-:Y:S01]  /*a330*/  ISETP.GT.U32.AND P5, PT, R8, R41, PT ;  /* 0x000000290800720c */ /* 0x000fe20003fa4070 */
[----:B------:R-:W-:Y:S01]  /*a340*/  @!P6 IMAD.IADD R42, R42, 0x1, -R8 ;  /* 0x000000012a2ae824 */ /* 0x000fe200078e0a08 */
[----:B------:R-:W-:Y:S01]  /*a350*/  ISETP.GE.AND P6, PT, R14, RZ, PT ;  /* 0x000000ff0e00720c */ /* 0x000fe20003fc6270 */
[----:B0-----:R-:W-:Y:S01]  /*a360*/  IMAD.HI.U32 R15, R9, R40, RZ ;  /* 0x00000028090f7227 */ /* 0x001fe200078e00ff */
[----:B------:R-:W-:-:S03]  /*a370*/  ISETP.GE.AND P2, PT, R3, RZ, PT ;  /* 0x000000ff0300720c */ /* 0x000fc60003f46270 */
[----:B------:R-:W-:-:S04]  /*a380*/  IMAD.HI.U32 R3, R9, R12, RZ ;  /* 0x0000000c09037227 */ /* 0x000fc800078e00ff */
[C---:B------:R-:W-:Y:S02]  /*a390*/  IMAD R6, R8.reuse, R13, R6 ;  /* 0x0000000d08067224 */ /* 0x040fe400078e0206 */
[----:B------:R-:W-:Y:S01]  /*a3a0*/  @!P1 IMAD.MOV R10, RZ, RZ, -R10 ;  /* 0x000000ffff0a9224 */ /* 0x000fe200078e0a0a */
[C---:B------:R-:W-:Y:S01]  /*a3b0*/  ISETP.GT.U32.AND P1, PT, R8.reuse, R42, PT ;  /* 0x0000002a0800720c */ /* 0x040fe20003f24070 */
[----:B------:R-:W-:Y:S02]  /*a3c0*/  IMAD.MOV R3, RZ, RZ, -R3 ;  /* 0x000000ffff037224 */ /* 0x000fe400078e0a03 */
[----:B------:R-:W-:Y:S01]  /*a3d0*/  IMAD.MOV R15, RZ, RZ, -R15 ;  /* 0x000000ffff0f7224 */ /* 0x000fe200078e0a0f */
[----:B------:R0:W-:Y:S01]  /*a3e0*/  STL [R1+0x568], R10 ;  /* 0x0005680a01007387 */ /* 0x0001e20000100800 */
[----:B------:R-:W-:Y:S01]  /*a3f0*/  @!P5 IMAD.IADD R41, R41, 0x1, -R8 ;  /* 0x000000012929d824 */ /* 0x000fe200078e0a08 */
[C---:B------:R-:W-:Y:S01]  /*a400*/  ISETP.GT.U32.AND P5, PT, R8.reuse, R6, PT ;  /* 0x000000060800720c */ /* 0x040fe20003fa4070 */
[----:B------:R-:W-:-:S02]  /*a410*/  IMAD R3, R8, R3, R12 ;  /* 0x0000000308037224 */ /* 0x000fc400078e020c */
[C---:B------:R-:W-:Y:S02]  /*a420*/  IMAD R40, R8.reuse, R15, R40 ;  /* 0x0000000f08287224 */ /* 0x040fe400078e0228 */
[----:B------:R-:W-:Y:S01]  /*a430*/  @!P6 IMAD.MOV R41, RZ, RZ, -R41 ;  /* 0x000000ffff29e224 */ /* 0x000fe200078e0a29 */
[----:B------:R-:W-:Y:S01]  /*a440*/  ISETP.GT.U32.AND P6, PT, R8, R3, PT ;  /* 0x000000030800720c */ /* 0x000fe20003fc4070 */
[----:B------:R-:W-:Y:S01]  /*a450*/  @!P0 IMAD.MOV R44, RZ, RZ, -R44 ;  /* 0x000000ffff2c8224 */ /* 0x000fe200078e0a2c */
[----:B------:R-:W-:Y:S01]  /*a460*/  ISETP.GE.AND P0, PT, R4, RZ, PT ;  /* 0x000000ff0400720c */ /* 0x000fe20003f06270 */
[----:B0-----:R-:W-:Y:S02]  /*a470*/  IMAD.MOV.U32 R10, RZ, RZ, R11 ;  /* 0x000000ffff0a7224 */ /* 0x001fe400078e000b */
[----:B------:R-:W-:Y:S02]  /*a480*/  VIADD R4, R0, 0xc6 ;  /* 0x000000c600047836 */ /* 0x000fe40000000000 */
[----:B------:R-:W-:Y:S01]  /*a490*/  @!P3 IMAD.MOV R10, RZ, RZ, -R10 ;  /* 0x000000ffff0ab224 */ /* 0x000fe200078e0a0a */
[----:B------:R-:W-:Y:S01]  /*a4a0*/  ISETP.GT.U32.AND P3, PT, R8, R40, PT ;  /* 0x000000280800720c */ /* 0x000fe20003f64070 */
[--C-:B------:R-:W-:Y:S01]  /*a4b0*/  @!P1 IMAD.IADD R42, R42, 0x1, -R8.reuse ;  /* 0x000000012a2a9824 */ /* 0x100fe200078e0a08 */
[----:B------:R-:W-:Y:S01]  /*a4c0*/  ISETP.GE.AND P1, PT, R5, RZ, PT ;  /* 0x000000ff0500720c */ /* 0x000fe20003f26270 */
[----:B------:R-:W-:Y:S01]  /*a4d0*/  @!P5 IMAD.IADD R6, R6, 0x1, -R8 ;  /* 0x000000010606d824 */ /* 0x000fe200078e0a08 */
[----:B------:R-:W-:Y:S01]  /*a4e0*/  STL [R1+0x56c], R10 ;  /* 0x00056c0a01007387 */ /* 0x000fe20000100800 */
[----:B------:R-:W-:Y:S01]  /*a4f0*/  @!P4 IMAD.MOV R42, RZ, RZ, -R42 ;  /* 0x000000ffff2ac224 */ /* 0x000fe200078e0a2a */
[----:B------:R-:W-:Y:S01]  /*a500*/  ISETP.GE.AND P4, PT, R4, RZ, PT ;  /* 0x000000ff0400720c */ /* 0x000fe20003f86270 */
[----:B------:R-:W-:Y:S01]  /*a510*/  @!P6 IMAD.IADD R3, R3, 0x1, -R8 ;  /* 0x000000010303e824 */ /* 0x000fe200078e0a08 */
[----:B------:R0:W-:Y:S01]  /*a520*/  STL [R1+0x574], R7 ;  /* 0x0005740701007387 */ /* 0x0001e20000100800 */
[----:B------:R-:W-:Y:S01]  /*a530*/  ISETP.GT.U32.AND P5, PT, R8, R6, PT ;  /* 0x000000060800720c */ /* 0x000fe20003fa4070 */
[----:B------:R-:W-:-:S02]  /*a540*/  VIADD R11, R0, 0xc8 ;  /* 0x000000c8000b7836 */ /* 0x000fc40000000000 */
[----:B------:R-:W-:Y:S01]  /*a550*/  ISETP.GT.U32.AND P6, PT, R8, R3, PT ;  /* 0x000000030800720c */ /* 0x000fe20003fc4070 */
[----:B------:R-:W-:Y:S02]  /*a560*/  @!P3 IMAD.IADD R40, R40, 0x1, -R8 ;  /* 0x000000012828b824 */ /* 0x000fe400078e0a08 */
[----:B------:R-:W-:Y:S01]  /*a570*/  IABS R20, R11 ;  /* 0x0000000b00147213 */ /* 0x000fe20000000000 */
[C---:B------:R-:W-:Y:S01]  /*a580*/  VIADD R117, R0.reuse, 0xd6 ;  /* 0x000000d600757836 */ /* 0x040fe20000000000 */
[----:B0-----:R-:W-:Y:S01]  /*a590*/  IABS R7, R4 ;  /* 0x0000000400077213 */ /* 0x001fe20000000000 */
[----:B------:R-:W-:Y:S01]  /*a5a0*/  VIADD R4, R0, 0xc7 ;  /* 0x000000c700047836 */ /* 0x000fe20000000000 */
[----:B------:R-:W-:Y:S01]  /*a5b0*/  ISETP.GT.U32.AND P3, PT, R8, R40, PT ;  /* 0x000000280800720c */ /* 0x000fe20003f64070 */
[----:B------:R-:W-:-:S03]  /*a5c0*/  IMAD.HI.U32 R13, R9, R20, RZ ;  /* 0x00000014090d7227 */ /* 0x000fc600078e00ff */
[----:B------:R-:W-:Y:S01]  /*a5d0*/  IABS R5, R4 ;  /* 0x0000000400057213 */ /* 0x000fe20000000000 */
[----:B------:R-:W-:-:S04]  /*a5e0*/  IMAD.HI.U32 R10, R9, R7, RZ ;  /* 0x00000007090a7227 */ /* 0x000fc800078e00ff */
[----:B------:R-:W-:Y:S02]  /*a5f0*/  IMAD.MOV R10, RZ, RZ, -R10 ;  /* 0x000000ffff0a7224 */ /* 0x000fe400078e0a0a */
[----:B------:R-:W-:-:S04]  /*a600*/  IMAD.HI.U32 R12, R9, R5, RZ ;  /* 0x00000005090c7227 */ /* 0x000fc800078e00ff */
[----:B------:R-:W-:Y:S02]  /*a610*/  IMAD R7, R8, R10, R7 ;  /* 0x0000000a08077224 */ /* 0x000fe400078e0207 */
[----:B------:R-:W-:Y:S02]  /*a620*/  @!P5 IMAD.IADD R6, R6, 0x1, -R8 ;  /* 0x000000010606d824 */ /* 0x000fe400078e0a08 */
[----:B------:R-:W-:Y:S01]  /*a630*/  IMAD.MOV R12, RZ, RZ, -R12 ;  /* 0x000000ffff0c7224 */ /* 0x000fe200078e0a0c */
[C---:B------:R-:W-:Y:S01]  /*a640*/  ISETP.GT.U32.AND P5, PT, R8.reuse, R7, PT ;  /* 0x000000070800720c */ /* 0x040fe20003fa4070 */
[----:B------:R-:W-:Y:S02]  /*a650*/  IMAD.MOV R13, RZ, RZ, -R13 ;  /* 0x000000ffff0d7224 */ /* 0x000fe400078e0a0d */
[----:B------:R-:W-:Y:S02]  /*a660*/  IMAD R5, R8, R12, R5 ;  /* 0x0000000c08057224 */ /* 0x000fe400078e0205 */
[----:B------:R-:W-:-:S02]  /*a670*/  @!P6 IMAD.IADD R3, R3, 0x1, -R8 ;  /* 0x000000010303e824 */ /* 0x000fc400078e0a08 */
[----:B------:R-:W-:Y:S01]  /*a680*/  @!P3 IMAD.IADD R40, R40, 0x1, -R8 ;  /* 0x000000012828b824 */ /* 0x000fe200078e0a08 */
[----:B------:R-:W-:Y:S01]  /*a690*/  ISETP.GE.AND P3, PT, R4, RZ, PT ;  /* 0x000000ff0400720c */ /* 0x000fe20003f66270 */
[----:B------:R-:W-:Y:S01]  /*a6a0*/  VIADD R4, R0, 0xc9 ;  /* 0x000000c900047836 */ /* 0x000fe20000000000 */
[C---:B------:R-:W-:Y:S01]  /*a6b0*/  ISETP.GT.U32.AND P6, PT, R8.reuse, R5, PT ;  /* 0x000000050800720c */ /* 0x040fe20003fc4070 */
[----:B------:R-:W-:Y:S02]  /*a6c0*/  IMAD R20, R8, R13, R20 ;  /* 0x0000000d08147224 */ /* 0x000fe400078e0214 */
[----:B------:R-:W-:Y:S01]  /*a6d0*/  IMAD.MOV.U32 R12, RZ, RZ, R3 ;  /* 0x000000ffff0c7224 */ /* 0x000fe200078e0003 */
[----:B------:R-:W-:Y:S01]  /*a6e0*/  IABS R10, R4 ;  /* 0x00000004000a7213 */ /* 0x000fe20000000000 */
[----:B------:R-:W-:Y:S02]  /*a6f0*/  IMAD.MOV.U32 R14, RZ, RZ, R6 ;  /* 0x000000ffff0e7224 */ /* 0x000fe400078e0006 */
[----:B------:R-:W-:-:S02]  /*a700*/  @!P5 IMAD.IADD R7, R7, 0x1, -R8 ;  /* 0x000000010707d824 */ /* 0x000fc400078e0a08 */
[----:B------:R-:W-:Y:S01]  /*a710*/  @!P1 IMAD.MOV R12, RZ, RZ, -R12 ;  /* 0x000000ffff0c9224 */ /* 0x000fe200078e0a0c */
[----:B------:R-:W-:Y:S01]  /*a720*/  ISETP.GT.U32.AND P1, PT, R8, R20, PT ;  /* 0x000000140800720c */ /* 0x000fe20003f24070 */
[----:B------:R-:W-:Y:S01]  /*a730*/  @!P0 IMAD.MOV R14, RZ, RZ, -R14 ;  /* 0x000000ffff0e8224 */ /* 0x000fe200078e0a0e */
[----:B------:R-:W-:Y:S01]  /*a740*/  ISETP.GE.AND P0, PT, R4, RZ, PT ;  /* 0x000000ff0400720c */ /* 0x000fe20003f06270 */
[----:B------:R-:W-:Y:S01]  /*a750*/  IMAD.HI.U32 R4, R9, R10, RZ ;  /* 0x0000000a09047227 */ /* 0x000fe200078e00ff */
[----:B------:R-:W-:Y:S02]  /*a760*/  ISETP.GT.U32.AND P5, PT, R8, R7, PT ;  /* 0x000000070800720c */ /* 0x000fe40003fa4070 */
[----:B------:R-:W-:Y:S01]  /*a770*/  STL [R1+0x560], R14 ;  /* 0x0005600e01007387 */ /* 0x000fe20000100800 */
[----:B------:R-:W-:Y:S01]  /*a780*/  @!P2 IMAD.MOV R40, RZ, RZ, -R40 ;  /* 0x000000ffff28a224 */ /* 0x000fe200078e0a28 */
[----:B------:R-:W-:Y:S01]  /*a790*/  ISETP.GE.AND P2, PT, R11, RZ, PT ;  /* 0x000000ff0b00720c */ /* 0x000fe20003f46270 */
[----:B------:R-:W-:Y:S01]  /*a7a0*/  VIADD R11, R0, 0xca ;  /* 0x000000ca000b7836 */ /* 0x000fe20000000000 */
[----:B------:R0:W-:Y:S01]  /*a7b0*/  STL [R1+0x55c], R12 ;  /* 0x00055c0c01007387 */ /* 0x0001e20000100800 */
[----:B------:R-:W-:-:S02]  /*a7c0*/  IMAD.MOV R4, RZ, RZ, -R4 ;  /* 0x000000ffff047224 */ /* 0x000fc400078e0a04 */
[----:B------:R-:W-:Y:S01]  /*a7d0*/  @!P6 IMAD.IADD R5, R5, 0x1, -R8 ;  /* 0x000000010505e824 */ /* 0x000fe200078e0a08 */
[----:B------:R-:W-:Y:S01]  /*a7e0*/  IABS R18, R11 ;  /* 0x0000000b00127213 */ /* 0x000fe20000000000 */
[----:B------:R-:W-:Y:S02]  /*a7f0*/  VIADD R6, R0, 0xcb ;  /* 0x000000cb00067836 */ /* 0x000fe40000000000 */
[C---:B------:R-:W-:Y:S01]  /*a800*/  IMAD R19, R8.reuse, R4, R10 ;  /* 0x0000000408137224 */ /* 0x040fe200078e020a */
[----:B------:R-:W-:Y:S01]  /*a810*/  ISETP.GT.U32.AND P6, PT, R8, R5, PT ;  /* 0x000000050800720c */ /* 0x000fe20003fc4070 */
[--C-:B------:R-:W-:Y:S01]  /*a820*/  @!P1 IMAD.IADD R20, R20, 0x1, -R8.reuse ;  /* 0x0000000114149824 */ /* 0x100fe200078e0a08 */
[----:B------:R-:W-:Y:S01]  /*a830*/  IABS R17, R6 ;  /* 0x0000000600117213 */ /* 0x000fe20000000000 */
[----:B------:R-:W-:Y:S01]  /*a840*/  @!P5 IMAD.IADD R7, R7, 0x1, -R8 ;  /* 0x000000010707d824 */ /* 0x000fe200078e0a08 */
[C---:B------:R-:W-:Y:S01]  /*a850*/  ISETP.GT.U32.AND P5, PT, R8.reuse, R19, PT ;  /* 0x000000130800720c */ /* 0x040fe20003fa4070 */
[----:B------:R-:W-:Y:S01]  /*a860*/  IMAD.HI.U32 R10, R9, R18, RZ ;  /* 0x00000012090a7227 */ /* 0x000fe200078e00ff */
[----:B------:R-:W-:-:S03]  /*a870*/  ISETP.GT.U32.AND P1, PT, R8, R20, PT ;  /* 0x000000140800720c */ /* 0x000fc60003f24070 */
[----:B0-----:R-:W-:Y:S02]  /*a880*/  IMAD.MOV.U32 R12, RZ, RZ, R7 ;  /* 0x000000ffff0c7224 */ /* 0x001fe400078e0007 */
[----:B------:R-:W-:-:S04]  /*a890*/  IMAD.HI.U32 R7, R9, R17, RZ ;  /* 0x0000001109077227 */ /* 0x000fc800078e00ff */
[----:B------:R-:W-:Y:S02]  /*a8a0*/  IMAD.MOV R10, RZ, RZ, -R10 ;  /* 0x000000ffff0a7224 */ /* 0x000fe400078e0a0a */
[----:B------:R-:W-:Y:S01]  /*a8b0*/  @!P4 IMAD.MOV R12, RZ, RZ, -R12 ;  /* 0x000000ffff0cc224 */ /* 0x000fe200078e0a0c */
[----:B------:R-:W-:Y:S01]  /*a8c0*/  ISETP.GE.AND P4, PT, R11, RZ, PT ;  /* 0x000000ff0b00720c */ /* 0x000fe20003f86270 */
[----:B------:R-:W-:Y:S02]  /*a8d0*/  VIADD R3, R0, 0xcc ;  /* 0x000000cc00037836 */ /* 0x000fe40000000000 */
[----:B------:R-:W-:Y:S01]  /*a8e0*/  IMAD.MOV R7, RZ, RZ, -R7 ;  /* 0x000000ffff077224 */ /* 0x000fe200078e0a07 */
[----:B------:R0:W-:Y:S01]  /*a8f0*/  STL [R1+0x554], R12 ;  /* 0x0005540c01007387 */ /* 0x0001e20000100800 */
[----:B------:R-:W-:Y:S01]  /*a900*/  @!P6 IMAD.IADD R5, R5, 0x1, -R8 ;  /* 0x000000010505e824 */ /* 0x000fe200078e0a08 */
[----:B------:R-:W-:Y:S01]  /*a910*/  IABS R4, R3 ;  /* 0x0000000300047213 */ /* 0x000fe20000000000 */
[----:B------:R-:W-:Y:S01]  /*a920*/  IMAD R18, R8, R10, R18 ;  /* 0x0000000a08127224 */ /* 0x000fe200078e0212 */
[----:B------:R-:W-:Y:S01]  /*a930*/  ISETP.GE.AND P6, PT, R6, RZ, PT ;  /* 0x000000ff0600720c */ /* 0x000fe20003fc6270 */
[----:B------:R-:W-:-:S02]  /*a940*/  @!P5 IMAD.IADD R19, R19, 0x1, -R8 ;  /* 0x000000011313d824 */ /* 0x000fc400078e0a08 */
[----:B------:R-:W-:Y:S02]  /*a950*/  IMAD R17, R8, R7, R17 ;  /* 0x0000000708117224 */ /* 0x000fe400078e0211 */
[----:B------:R-:W-:Y:S01]  /*a960*/  @!P1 IMAD.IADD R20, R20, 0x1, -R8 ;  /* 0x0000000114149824 */ /* 0x000fe200078e0a08 */
[C---:B------:R-:W-:Y:S01]  /*a970*/  ISETP.GT.U32.AND P1, PT, R8.reuse, R18, PT ;  /* 0x000000120800720c */ /* 0x040fe20003f24070 */
[----:B0-----:R-:W-:Y:S01]  /*a980*/  IMAD.MOV.U32 R12, RZ, RZ, R5 ;  /* 0x000000ffff0c7224 */ /* 0x001fe200078e0005 */
[----:B------:R-:W-:Y:S01]  /*a990*/  ISETP.GT.U32.AND P5, PT, R8, R19, PT ;  /* 0x000000130800720c */ /* 0x000fe20003fa4070 */
[----:B------:R-:W-:-:S04]  /*a9a0*/  IMAD.HI.U32 R11, R9, R4, RZ ;  /* 0x00000004090b7227 */ /* 0x000fc800078e00ff */
[----:B------:R-:W-:Y:S01]  /*a9b0*/  @!P3 IMAD.MOV R12, RZ, RZ, -R12 ;  /* 0x000000ffff0cb224 */ /* 0x000fe200078e0a0c */
[----:B------:R-:W-:Y:S01]  /*a9c0*/  ISETP.GT.U32.AND P3, PT, R8, R17, PT ;  /* 0x000000110800720c */ /* 0x000fe20003f64070 */
[----:B------:R-:W-:Y:S02]  /*a9d0*/  IMAD.MOV R6, RZ, RZ, -R11 ;  /* 0x000000ffff067224 */ /* 0x000fe400078e0a0b */
[----:B------:R-:W-:Y:S01]  /*a9e0*/  VIADD R5, R0, 0xcd ;  /* 0x000000cd00057836 */ /* 0x000fe20000000000 */
[----:B------:R0:W-:Y:S01]  /*a9f0*/  STL [R1+0x550], R12 ;  /* 0x0005500c01007387 */ /* 0x0001e20000100800 */
[----:B------:R-:W-:Y:S02]  /*aa00*/  IMAD R4, R8, R6, R4 ;  /* 0x0000000608047224 */ /* 0x000fe400078e0204 */
[--C-:B------:R-:W-:Y:S01]  /*aa10*/  @!P1 IMAD.IADD R18, R18, 0x1, -R8.reuse ;  /* 0x0000000112129824 */ /* 0x100fe200078e0a08 */
[----:B------:R-:W-:Y:S01]  /*aa20*/  IABS R10, R5 ;  /* 0x00000005000a7213 */ /* 0x000fe20000000000 */
[--C-:B------:R-:W-:Y:S01]  /*aa30*/  @!P5 IMAD.IADD R19, R19, 0x1, -R8.reuse ;  /* 0x000000011313d824 */ /* 0x100fe200078e0a08 */
[----:B------:R-:W-:Y:S01]  /*aa40*/  ISETP.GT.U32.AND P5, PT, R8, R4, PT ;  /* 0x000000040800720c */ /* 0x000fe20003fa4070 */
[----:B------:R-:W-:Y:S01]  /*aa50*/  VIADD R6, R0, 0xce ;  /* 0x000000ce00067836 */ /* 0x000fe20000000000 */
[----:B------:R-:W-:Y:S01]  /*aa60*/  ISETP.GE.AND P1, PT, R5, RZ, PT ;  /* 0x000000ff0500720c */ /* 0x000fe20003f26270 */
[----:B------:R-:W-:Y:S01]  /*aa70*/  @!P3 IMAD.IADD R17, R17, 0x1, -R8 ;  /* 0x000000011111b824 */ /* 0x000fe200078e0a08 */
[----:B------:R-:W-:Y:S01]  /*aa80*/  ISETP.GT.U32.AND P3, PT, R8, R18, PT ;  /* 0x000000120800720c */ /* 0x000fe20003f64070 */
[----:B------:R-:W-:Y:S01]  /*aa90*/  IMAD.HI.U32 R5, R9, R10, RZ ;  /* 0x0000000a09057227 */ /* 0x000fe200078e00ff */
[----:B------:R-:W-:-:S03]  /*aaa0*/  IABS R7, R6 ;  /* 0x0000000600077213 */ /* 0x000fc60000000000 */
[----:B------:R-:W-:Y:S02]  /*aab0*/  IMAD.MOV R5, RZ, RZ, -R5 ;  /* 0x000000ffff057224 */ /* 0x000fe400078e0a05 */
[----:B------:R-:W-:Y:S01]  /*aac0*/  @!P2 IMAD.MOV R20, RZ, RZ, -R20 ;  /* 0x000000ffff14a224 */ /* 0x000fe200078e0a14 */
[----:B------:R-:W-:Y:S01]  /*aad0*/  ISETP.GE.AND P2, PT, R3, RZ, PT ;  /* 0x000000ff0300720c */ /* 0x000fe20003f46270 */
[----:B------:R-:W-:Y:S02]  /*aae0*/  IMAD R10, R8, R5, R10 ;  /* 0x00000005080a7224 */ /* 0x000fe400078e020a */
[--C-:B------:R-:W-:Y:S01]  /*aaf0*/  @!P5 IMAD.IADD R4, R4, 0x1, -R8.reuse ;  /* 0x000000010404d824 */ /* 0x100fe200078e0a08 */
[----:B------:R-:W-:Y:S01]  /*ab00*/  ISETP.GT.U32.AND P5, PT, R8, R17, PT ;  /* 0x000000110800720c */ /* 0x000fe20003fa4070 */
[----:B------:R-:W-:Y:S01]  /*ab10*/  @!P3 IMAD.IADD R18, R18, 0x1, -R8 ;  /* 0x000000011212b824 */ /* 0x000fe200078e0a08 */
[C---:B------:R-:W-:Y:S01]  /*ab20*/  ISETP.GT.U32.AND P3, PT, R8.reuse, R10, PT ;  /* 0x0000000a0800720c */ /* 0x040fe20003f64070 */
[----:B------:R-:W-:Y:S01]  /*ab30*/  @!P0 IMAD.MOV R19, RZ, RZ, -R19 ;  /* 0x000000ffff138224 */ /* 0x000fe200078e0a13 */
[----:B------:R-:W-:Y:S01]  /*ab40*/  ISETP.GT.U32.AND P0, PT, R8, R4, PT ;  /* 0x000000040800720c */ /* 0x000fe20003f04070 */
[----:B------:R-:W-:-:S02]  /*ab50*/  VIADD R3, R0, 0xcf ;  /* 0x000000cf00037836 */ /* 0x000fc40000000000 */
[----:B------:R-:W-:-:S03]  /*ab60*/  IMAD.HI.U32 R11, R9, R7, RZ ;  /* 0x00000007090b7227 */ /* 0x000fc600078e00ff */
[----:B0-----:R-:W-:Y:S01]  /*ab70*/  IABS R12, R3 ;  /* 0x00000003000c7213 */ /* 0x001fe20000000000 */
[----:B------:R-:W-:Y:S02]  /*ab80*/  VIADD R5, R0, 0xd0 ;  /* 0x000000d000057836 */ /* 0x000fe40000000000 */
[----:B------:R-:W-:Y:S02]  /*ab90*/  IMAD.MOV R11, RZ, RZ, -R11 ;  /* 0x000000ffff0b7224 */ /* 0x000fe400078e0a0b */
[----:B------:R-:W-:Y:S01]  /*aba0*/  @!P3 IMAD.IADD R10, R10, 0x1, -R8 ;  /* 0x000000010a0ab824 */ /* 0x000fe200078e0a08 */
[----:B------:R-:W-:Y:S01]  /*abb0*/  IABS R16, R5 ;  /* 0x0000000500107213 */ /* 0x000fe20000000000 */
[----:B------:R-:W-:Y:S01]  /*abc0*/  IMAD.HI.U32 R13, R9, R12, RZ ;  /* 0x0000000c090d7227 */ /* 0x000fe200078e00ff */
[----:B------:R-:W-:-:S03]  /*abd0*/  ISETP.GE.AND P3, PT, R3, RZ, PT ;  /* 0x000000ff0300720c */ /* 0x000fc60003f66270 */
[----:B------:R-:W-:Y:S02]  /*abe0*/  IMAD R7, R8, R11, R7 ;  /* 0x0000000b08077224 */ /* 0x000fe400078e0207 */
[----:B------:R-:W-:Y:S01]  /*abf0*/  @!P0 IMAD.IADD R4, R4, 0x1, -R8 ;  /* 0x0000000104048824 */ /* 0x000fe200078e0a08 */
[----:B------:R-:W-:Y:S01]  /*ac00*/  ISETP.GE.AND P0, PT, R6, RZ, PT ;  /* 0x000000ff0600720c */ /* 0x000fe20003f06270 */
[----:B------:R-:W-:Y:S01]  /*ac10*/  @!P4 IMAD.MOV R18, RZ, RZ, -R18 ;  /* 0x000000ffff12c224 */ /* 0x000fe200078e0a12 */
[----:B------:R-:W-:Y:S01]  /*ac20*/  ISETP.GT.U32.AND P4, PT, R8, R10, PT ;  /* 0x0000000a0800720c */ /* 0x000fe20003f84070 */
[----:B------:R-:W-:Y:S02]  /*ac30*/  VIADD R11, R0, 0xd1 ;  /* 0x000000d1000b7836 */ /* 0x000fe40000000000 */
[----:B------:R-:W-:Y:S02]  /*ac40*/  IMAD.MOV R13, RZ, RZ, -R13 ;  /* 0x000000ffff0d7224 */ /* 0x000fe400078e0a0d */
[----:B------:R-:W-:Y:S01]  /*ac50*/  IMAD.HI.U32 R6, R9, R16, RZ ;  /* 0x0000001009067227 */ /* 0x000fe200078e00ff */
[----:B------:R-:W-:-:S03]  /*ac60*/  IABS R15, R11 ;  /* 0x0000000b000f7213 */ /* 0x000fc60000000000 */
[----:B------:R-:W-:Y:S01]  /*ac70*/  @!P5 IMAD.IADD R17, R17, 0x1, -R8 ;  /* 0x000000011111d824 */ /* 0x000fe200078e0a08 */
[C---:B------:R-:W-:Y:S01]  /*ac80*/  ISETP.GT.U32.AND P5, PT, R8.reuse, R7, PT ;  /* 0x000000070800720c */ /* 0x040fe20003fa4070 */
[C---:B------:R-:W-:Y:S02]  /*ac90*/  IMAD R3, R8.reuse, R13, R12 ;  /* 0x0000000d08037224 */ /* 0x040fe400078e020c */
[----:B------:R-:W-:Y:S02]  /*aca0*/  IMAD.MOV R12, RZ, RZ, -R6 ;  /* 0x000000ffff0c7224 */ /* 0x000fe400078e0a06 */
[----:B------:R-:W-:Y:S01]  /*acb0*/  @!P6 IMAD.MOV R17, RZ, RZ, -R17 ;  /* 0x000000ffff11e224 */ /* 0x000fe200078e0a11 */
[C---:B------:R-:W-:Y:S01]  /*acc0*/  ISETP.GT.U32.AND P6, PT, R8.reuse, R3, PT ;  /* 0x000000030800720c */ /* 0x040fe20003fc4070 */
[----:B------:R-:W-:Y:S02]  /*acd0*/  IMAD R16, R8, R12, R16 ;  /* 0x0000000c08107224 */ /* 0x000fe400078e0210 */
[----:B------:R-:W-:-:S04]  /*ace0*/  IMAD.HI.U32 R6, R9, R15, RZ ;  /* 0x0000000f09067227 */ /* 0x000fc800078e00ff */
[----:B------:R-:W-:Y:S01]  /*acf0*/  @!P4 IMAD.IADD R10, R10, 0x1, -R8 ;  /* 0x000000010a0ac824 */ /* 0x000fe200078e0a08 */
[C---:B------:R-:W-:Y:S01]  /*ad00*/  ISETP.GT.U32.AND P4, PT, R8.reuse, R16, PT ;  /* 0x000000100800720c */ /* 0x040fe20003f84070 */
[----:B------:R-:W-:Y:S02]  /*ad10*/  IMAD.MOV.U32 R14, RZ, RZ, R4 ;  /* 0x000000ffff0e7224 */ /* 0x000fe400078e0004 */
[----:B------:R-:W-:Y:S02]  /*ad20*/  IMAD.MOV R6, RZ, RZ, -R6 ;  /* 0x000000ffff067224 */ /* 0x000fe400078e0a06 */
[----:B------:R-:W-:Y:S02]  /*ad30*/  @!P5 IMAD.IADD R7, R7, 0x1, -R8 ;  /* 0x000000010707d824 */ /* 0x000fe400078e0a08 */
[----:B------:R-:W-:Y:S01]  /*ad40*/  @!P2 IMAD.MOV R14, RZ, RZ, -R14 ;  /* 0x000000ffff0ea224 */ /* 0x000fe200078e0a0e */
[----:B------:R-:W-:Y:S01]  /*ad50*/  ISETP.GE.AND P2, PT, R5, RZ, PT ;  /* 0x000000ff0500720c */ /* 0x000fe20003f46270 */
[C---:B------:R-:W-:Y:S01]  /*ad60*/  IMAD R15, R8.reuse, R6, R15 ;  /* 0x00000006080f7224 */ /* 0x040fe200078e020f */
[----:B------:R-:W-:Y:S01]  /*ad70*/  ISETP.GT.U32.AND P5, PT, R8, R7, PT ;  /* 0x000000070800720c */ /* 0x000fe20003fa4070 */
[----:B------:R-:W-:Y:S01]  /*ad80*/  VIADD R6, R0, 0xd2 ;  /* 0x000000d200067836 */ /* 0x000fe20000000000 */
[----:B------:R0:W-:Y:S01]  /*ad90*/  STL [R1+0x54c], R14 ;  /* 0x00054c0e01007387 */ /* 0x0001e20000100800 */
[--C-:B------:R-:W-:Y:S01]  /*ada0*/  @!P6 IMAD.IADD R3, R3, 0x1, -R8.reuse ;  /* 0x000000010303e824 */ /* 0x100fe200078e0a08 */
[----:B------:R-:W-:Y:S01]  /*adb0*/  ISETP.GE.AND P6, PT, R11, RZ, PT ;  /* 0x000000ff0b00720c */ /* 0x000fe20003fc6270 */
[----:B------:R-:W-:-:S02]  /*adc0*/  @!P4 IMAD.IADD R16, R16, 0x1, -R8 ;  /* 0x000000011010c824 */ /* 0x000fc400078e0a08 */
[----:B------:R-:W-:Y:S01]  /*add0*/  VIADD R5, R0, 0xd3 ;  /* 0x000000d300057836 */ /* 0x000fe20000000000 */
[----:B------:R-:W-:Y:S01]  /*ade0*/  ISETP.GT.U32.AND P4, PT, R8, R3, PT ;  /* 0x000000030800720c */ /* 0x000fe20003f84070 */
[----:B------:R-:W-:Y:S02]  /*adf0*/  IMAD.MOV.U32 R22, RZ, RZ, R10 ;  /* 0x000000ffff167224 */ /* 0x000fe400078e000a */
[----:B------:R-:W-:Y:S01]  /*ae00*/  VIADD R4, R0, 0xd4 ;  /* 0x000000d400047836 */ /* 0x000fe20000000000 */
[----:B0-----:R-:W-:Y:S01]  /*ae10*/  IABS R14, R6 ;  /* 0x00000006000e7213 */ /* 0x001fe20000000000 */
[----:B------:R-:W-:Y:S01]  /*ae20*/  @!P5 IMAD.IADD R7, R7, 0x1, -R8 ;  /* 0x000000010707d824 */ /* 0x000fe200078e0a08 */
[C---:B------:R-:W-:Y:S01]  /*ae30*/  ISETP.GT.U32.AND P5, PT, R8.reuse, R15, PT ;  /* 0x0000000f0800720c */ /* 0x040fe20003fa4070 */
[----:B------:R-:W-:Y:S01]  /*ae40*/  @!P1 IMAD.MOV R22, RZ, RZ, -R22 ;  /* 0x000000ffff169224 */ /* 0x000fe200078e0a16 */
[----:B------:R-:W-:Y:S01]  /*ae50*/  IABS R13, R5 ;  /* 0x00000005000d7213 */ /* 0x000fe20000000000 */
[----:B------:R-:W-:Y:S01]  /*ae60*/  IMAD.HI.U32 R12, R9, R14, RZ ;  /* 0x0000000e090c7227 */ /* 0x000fe200078e00ff */
[----:B------:R-:W-:-:S02]  /*ae70*/  ISETP.GT.U32.AND P1, PT, R8, R16, PT ;  /* 0x000000100800720c */ /* 0x000fc40003f24070 */
[----:B------:R-:W-:Y:S01]  /*ae80*/  IABS R11, R4 ;  /* 0x00000004000b7213 */ /* 0x000fe20000000000 */
[----:B------:R-:W-:Y:S01]  /*ae90*/  IMAD.MOV R12, RZ, RZ, -R12 ;  /* 0x000000ffff0c7224 */ /* 0x000fe200078e0a0c */
[----:B------:R0:W-:Y:S01]  /*aea0*/  STL [R1+0x548], R22 ;  /* 0x0005481601007387 */ /* 0x0001e20000100800 */
[----:B------:R-:W-:Y:S02]  /*aeb0*/  @!P4 IMAD.IADD R3, R3, 0x1, -R8 ;  /* 0x000000010303c824 */ /* 0x000fe400078e0a08 */
[C---:B------:R-:W-:Y:S02]  /*aec0*/  IMAD R14, R8.reuse, R12, R14 ;  /* 0x0000000c080e7224 */ /* 0x040fe400078e020e */
[----:B------:R-:W-:Y:S02]  /*aed0*/  @!P5 IMAD.IADD R15, R15, 0x1, -R8 ;  /* 0x000000010f0fd824 */ /* 0x000fe400078e0a08 */
[----:B------:R-:W-:Y:S01]  /*aee0*/  IMAD.HI.U32 R10, R9, R13, RZ ;  /* 0x0000000d090a7227 */ /* 0x000fe200078e00ff */
[----:B------:R-:W-:-:S02]  /*aef0*/  ISETP.GT.U32.AND P4, PT, R8, R14, PT ;  /* 0x0000000e0800720c */ /* 0x000fc40003f84070 */
[----:B------:R-:W-:Y:S01]  /*af00*/  ISETP.GT.U32.AND P5, PT, R8, R15, PT ;  /* 0x0000000f0800720c */ /* 0x000fe20003fa4070 */
[----:B------:R-:W-:Y:S02]  /*af10*/  IMAD.MOV R10, RZ, RZ, -R10 ;  /* 0x000000ffff0a7224 */ /* 0x000fe400078e0a0a */
[----:B------:R-:W-:Y:S02]  /*af20*/  IMAD.MOV.U32 R12, RZ, RZ, R3 ;  /* 0x000000ffff0c7224 */ /* 0x000fe400078e0003 */
[----:B------:R-:W-:Y:S01]  /*af30*/  @!P1 IMAD.IADD R16, R16, 0x1, -R8 ;  /* 0x0000000110109824 */ /* 0x000fe200078e0a08 */
[----:B------:R-:W-:Y:S01]  /*af40*/  ISETP.GE.AND P1, PT, R5, RZ, PT ;  /* 0x000000ff0500720c */ /* 0x000fe20003f26270 */
[----:B------:R-:W-:Y:S02]  /*af50*/  IMAD R13, R8, R10, R13 ;  /* 0x0000000a080d7224 */ /* 0x000fe400078e020d */
[----:B------:R-:W-:Y:S02]  /*af60*/  @!P3 IMAD.MOV R12, RZ, RZ, -R12 ;  /* 0x000000ffff0cb224 */ /* 0x000fe400078e0a0c */
[----:B------:R-:W-:-:S02]  /*af70*/  @!P4 IMAD.IADD R14, R14, 0x1, -R8 ;  /* 0x000000010e0ec824 */ /* 0x000fc400078e0a08 */
[----:B0-----:R-:W-:Y:S02]  /*af80*/  IMAD.MOV.U32 R22, RZ, RZ, R7 ;  /* 0x000000ffff167224 */ /* 0x001fe400078e0007 */
[----:B------:R-:W-:Y:S01]  /*af90*/  IMAD.HI.U32 R7, R9, R11, RZ ;  /* 0x0000000b09077227 */ /* 0x000fe200078e00ff */
[----:B------:R-:W-:-:S03]  /*afa0*/  ISETP.GT.U32.AND P3, PT, R8, R14, PT ;  /* 0x0000000e0800720c */ /* 0x000fc60003f64070 */
[----:B------:R-:W-:Y:S01]  /*afb0*/  @!P2 IMAD.MOV R16, RZ, RZ, -R16 ;  /* 0x000000ffff10a224 */ /* 0x000fe200078e0a10 */
[----:B------:R-:W-:Y:S01]  /*afc0*/  ISETP.GT.U32.AND P2, PT, R8, R13, PT ;  /* 0x0000000d0800720c */ /* 0x000fe20003f44070 */
[----:B------:R-:W-:Y:S02]  /*afd0*/  IMAD.MOV R7, RZ, RZ, -R7 ;  /* 0x000000ffff077224 */ /* 0x000fe400078e0a07 */
[--C-:B------:R-:W-:Y:S01]  /*afe0*/  @!P5 IMAD.IADD R15, R15, 0x1, -R8.reuse ;  /* 0x000000010f0fd824 */ /* 0x100fe200078e0a08 */
[----:B------:R-:W-:Y:S01]  /*aff0*/  ISETP.GE.AND P5, PT, R4, RZ, PT ;  /* 0x000000ff0400720c */ /* 0x000fe20003fa6270 */
[----:B------:R-:W-:Y:S02]  /*b000*/  IMAD R4, R8, R7, R11 ;  /* 0x0000000708047224 */ /* 0x000fe400078e020b */
[----:B------:R-:W-:Y:S02]  /*b010*/  VIADD R5, R0, 0xd5 ;  /* 0x000000d500057836 */ /* 0x000fe40000000000 */
[----:B------:R-:W-:Y:S01]  /*b020*/  @!P3 IMAD.IADD R14, R14, 0x1, -R8 ;  /* 0x000000010e0eb824 */ /* 0x000fe200078e0a08 */
[----:B------:R-:W-:Y:S01]  /*b030*/  ISETP.GT.U32.AND P3, PT, R8, R4, PT ;  /* 0x000000040800720c */ /* 0x000fe20003f64070 */
[----:B------:R-:W-:Y:S01]  /*b040*/  @!P0 IMAD.MOV R22, RZ, RZ, -R22 ;  /* 0x000000ffff168224 */ /* 0x000fe200078e0a16 */
[----:B------:R-:W-:Y:S01]  /*b050*/  ISETP.GE.AND P0, PT, R6, RZ, PT ;  /* 0x000000ff0600720c */ /* 0x000fe20003f06270 */
[C---:B------:R-:W-:Y:S01]  /*b060*/  VIADD R6, R0.reuse, 0xd7 ;  /* 0x000000d700067836 */ /* 0x040fe20000000000 */
[----:B------:R-:W-:Y:S01]  /*b070*/  ISETP.GE.AND P4, PT, R5, RZ, PT ;  /* 0x000000ff0500720c */ /* 0x000fe20003f86270 */
[--C-:B------:R-:W-:Y:S01]  /*b080*/  @!P2 IMAD.IADD R13, R13, 0x1, -R8.reuse ;  /* 0x000000010d0da824 */ /* 0x100fe200078e0a08 */
[----:B------:R-:W-:Y:S01]  /*b090*/  IABS R5, R5 ;  /* 0x0000000500057213 */ /* 0x000fe20000000000 */
[----:B------:R-:W-:Y:S01]  /*b0a0*/  STL [R1+0x544], R22 ;  /* 0x0005441601007387 */ /* 0x000fe20000100800 */
[----:B------:R-:W-:Y:S01]  /*b0b0*/  IABS R7, R6 ;  /* 0x0000000600077213 */ /* 0x000fe20000000000 */
[----:B------:R-:W-:Y:S01]  /*b0c0*/  VIADD R3, R0, 0xd8 ;  /* 0x000000d800037836 */ /* 0x000fe20000000000 */
[----:B------:R-:W-:Y:S01]  /*b0d0*/  ISETP.GT.U32.AND P2, PT, R8, R13, PT ;  /* 0x0000000d0800720c */ /* 0x000fe20003f44070 */
[----:B------:R0:W-:Y:S01]  /*b0e0*/  STL [R1+0x540], R12 ;  /* 0x0005400c01007387 */ /* 0x0001e20000100800 */
[----:B------:R-:W-:Y:S01]  /*b0f0*/  @!P6 IMAD.MOV R15, RZ, RZ, -R15 ;  /* 0x000000ffff0fe224 */ /* 0x000fe200078e0a0f */
[----:B------:R-:W-:Y:S01]  /*b100*/  ISETP.GE.AND P6, PT, R117, RZ, PT ;  /* 0x000000ff7500720c */ /* 0x000fe20003fc6270 */
[----:B------:R-:W-:Y:S01]  /*b110*/  @!P3 IMAD.IADD R4, R4, 0x1, -R8 ;  /* 0x000000010404b824 */ /* 0x000fe200078e0a08 */
[----:B------:R1:W-:Y:S01]  /*b120*/  STL [R1+0x238], R6 ;  /* 0x0002380601007387 */ /* 0x0003e20000100800 */
[----:B------:R-:W-:Y:S01]  /*b130*/  IABS R117, R117 ;  /* 0x0000007500757213 */ /* 0x000fe20000000000 */
[----:B------:R-:W-:Y:S01]  /*b140*/  @!P0 IMAD.MOV R14, RZ, RZ, -R14 ;  /* 0x000000ffff0e8224 */ /* 0x000fe200078e0a0e */
[----:B------:R-:W-:Y:S01]  /*b150*/  ISETP.GE.AND P0, PT, R3, RZ, PT ;  /* 0x000000ff0300720c */ /* 0x000fe20003f06270 */
[----:B------:R-:W-:Y:S01]  /*b160*/  IMAD.HI.U32 R10, R9, R7, RZ ;  /* 0x00000007090a7227 */ /* 0x000fe200078e00ff */
[----:B------:R-:W-:-:S02]  /*b170*/  ISETP.GT.U32.AND P3, PT, R8, R4, PT ;  /* 0x000000040800720c */ /* 0x000fc40003f64070 */
[----:B0-----:R-:W-:Y:S01]  /*b180*/  IABS R12, R3 ;  /* 0x00000003000c7213 */ /* 0x001fe20000000000 */
[----:B------:R-:W-:-:S04]  /*b190*/  IMAD.HI.U32 R11, R9, R117, RZ ;  /* 0x00000075090b7227 */ /* 0x000fc800078e00ff */
[----:B-1----:R-:W-:-:S04]  /*b1a0*/  IMAD.HI.U32 R6, R9, R5, RZ ;  /* 0x0000000509067227 */ /* 0x002fc800078e00ff */
[----:B------:R-:W-:Y:S02]  /*b1b0*/  IMAD.MOV R6, RZ, RZ, -R6 ;  /* 0x000000ffff067224 */ /* 0x000fe400078e0a06 */
[----:B------:R-:W-:Y:S02]  /*b1c0*/  @!P2 IMAD.IADD R13, R13, 0x1, -R8 ;  /* 0x000000010d0da824 */ /* 0x000fe400078e0a08 */
[----:B------:R-:W-:Y:S02]  /*b1d0*/  IMAD R3, R8, R6, R5 ;  /* 0x0000000608037224 */ /* 0x000fe400078e0205 */
[----:B------:R-:W-:Y:S02]  /*b1e0*/  IMAD.MOV R11, RZ, RZ, -R11 ;  /* 0x000000ffff0b7224 */ /* 0x000fe400078e0a0b */
[----:B------:R-:W-:Y:S01]  /*b1f0*/  VIADD R5, R0, 0xd9 ;  /* 0x000000d900057836 */ /* 0x000fe20000000000 */
[C---:B------:R-:W-:Y:S01]  /*b200*/  ISETP.GT.U32.AND P2, PT, R8.reuse, R3, PT ;  /* 0x000000030800720c */ /* 0x040fe20003f44070 */
[----:B------:R-:W-:-:S02]  /*b210*/  IMAD R117, R8, R11, R117 ;  /* 0x0000000b08757224 */ /* 0x000fc400078e0275 */
[----:B------:R-:W-:Y:S01]  /*b220*/  @!P3 IMAD.IADD R4, R4, 0x1, -R8 ;  /* 0x000000010404b824 */ /* 0x000fe200078e0a08 */
[----:B------:R-:W-:Y:S01]  /*b230*/  IABS R11, R5 ;  /* 0x00000005000b7213 */ /* 0x000fe20000000000 */
[----:B------:R-:W-:Y:S01]  /*b240*/  IMAD.MOV R10, RZ, RZ, -R10 ;  /* 0x000000ffff0a7224 */ /* 0x000fe200078e0a0a */
[----:B------:R-:W-:Y:S01]  /*b250*/  ISETP.GT.U32.AND P3, PT, R8, R117, PT ;  /* 0x000000750800720c */ /* 0x000fe20003f64070 */
[----:B------:R-:W-:-:S04]  /*b260*/  IMAD.HI.U32 R6, R9, R12, RZ ;  /* 0x0000000c09067227 */ /* 0x000fc800078e00ff */
[----:B------:R-:W-:Y:S02]  /*b270*/  @!P1 IMAD.MOV R13, RZ, RZ, -R13 ;  /* 0x000000ffff0d9224 */ /* 0x000fe400078e0a0d */
[----:B------:R-:W-:Y:S02]  /*b280*/  @!P2 IMAD.IADD R3, R3, 0x1, -R8 ;  /* 0x000000010303a824 */ /* 0x000fe400078e0a08 */
[C---:B------:R-:W-:Y:S02]  /*b290*/  IMAD R26, R8.reuse, R10, R7 ;  /* 0x0000000a081a7224 */ /* 0x040fe400078e0207 */
[----:B------:R-:W-:Y:S01]  /*b2a0*/  IMAD.MOV R6, RZ, RZ, -R6 ;  /* 0x000000ffff067224 */ /* 0x000fe200078e0a06 */
[C---:B------:R-:W-:Y:S01]  /*b2b0*/  ISETP.GT.U32.AND P1, PT, R8.reuse, R3, PT ;  /* 0x000000030800720c */ /* 0x040fe20003f24070 */
[----:B------:R-:W-:Y:S01]  /*b2c0*/  IMAD.HI.U32 R23, R9, R11, RZ ;  /* 0x0000000b09177227 */ /* 0x000fe200078e00ff */
[----:B------:R-:W-:-:S03]  /*b2d0*/  ISETP.GT.U32.AND P2, PT, R8, R26, PT ;  /* 0x0000001a0800720c */ /* 0x000fc60003f44070 */
[----:B------:R-:W-:Y:S02]  /*b2e0*/  VIADD R7, R0, 0xda ;  /* 0x000000da00077836 */ /* 0x000fe40000000000 */
[C---:B------:R-:W-:Y:S02]  /*b2f0*/  IMAD R12, R8.reuse, R6, R12 ;  /* 0x00000006080c7224 */ /* 0x040fe400078e020c */
[----:B------:R-:W-:Y:S01]  /*b300*/  IMAD.MOV.U32 R24, RZ, RZ, R4 ;  /* 0x000000ffff187224 */ /* 0x000fe200078e0004 */
[----:B------:R-:W-:Y:S01]  /*b310*/  IABS R6, R7 ;  /* 0x0000000700067213 */ /* 0x000fe20000000000 */
[----:B------:R-:W-:Y:S02]  /*b320*/  IMAD.MOV R23, RZ, RZ, -R23 ;  /* 0x000000ffff177224 */ /* 0x000fe400078e0a17 */
[----:B------:R-:W-:Y:S02]  /*b330*/  @!P3 IMAD.IADD R117, R117, 0x1, -R8 ;  /* 0x000000017575b824 */ /* 0x000fe400078e0a08 */
[----:B------:R-:W-:Y:S01]  /*b340*/  @!P5 IMAD.MOV R24, RZ, RZ, -R24 ;  /* 0x000000ffff18d224 */ /* 0x000fe200078e0a18 */
[C---:B------:R-:W-:Y:S01]  /*b350*/  ISETP.GT.U32.AND P5, PT, R8.reuse, R12, PT ;  /* 0x0000000c0800720c */ /* 0x040fe20003fa4070 */
[C---:B------:R-:W-:Y:S01]  /*b360*/  IMAD R11, R8.reuse, R23, R11 ;  /* 0x00000017080b7224 */ /* 0x040fe200078e020b */
[C---:B------:R-:W-:Y:S01]  /*b370*/  ISETP.GT.U32.AND P3, PT, R8.reuse, R117, PT ;  /* 0x000000750800720c */ /* 0x040fe20003f64070 */
[----:B------:R-:W-:Y:S01]  /*b380*/  IMAD.HI.U32 R10, R9, R6, RZ ;  /* 0x00000006090a7227 */ /* 0x000fe200078e00ff */
[----:B------:R0:W-:Y:S03]  /*b390*/  STL [R1+0x53c], R24 ;  /* 0x00053c1801007387 */ /* 0x0001e60000100800 */
[----:B------:R-:W-:Y:S01]  /*b3a0*/  @!P1 IMAD.IADD R3, R3, 0x1, -R8 ;  /* 0x0000000103039824 */ /* 0x000fe200078e0a08 */
[----:B------:R-:W-:Y:S01]  /*b3b0*/  ISETP.GT.U32.AND P1, PT, R8, R11, PT ;  /* 0x0000000b0800720c */ /* 0x000fe20003f24070 */
[----:B------:R-:W-:-:S02]  /*b3c0*/  VIADD R22, R0, 0xdb ;  /* 0x000000db00167836 */ /* 0x000fc40000000000 */
[----:B------:R-:W-:Y:S02]  /*b3d0*/  IMAD.MOV R10, RZ, RZ, -R10 ;  /* 0x000000ffff0a7224 */ /* 0x000fe400078e0a0a */
[----:B------:R-:W-:Y:S01]  /*b3e0*/  @!P2 IMAD.IADD R26, R26, 0x1, -R8 ;  /* 0x000000011a1aa824 */ /* 0x000fe200078e0a08 */
[----:B------:R-:W-:Y:S01]  /*b3f0*/  IABS R4, R22 ;  /* 0x0000001600047213 */ /* 0x000fe20000000000 */
[----:B0-----:R-:W-:Y:S01]  /*b400*/  IMAD.MOV.U32 R24, RZ, RZ, R3 ;  /* 0x000000ffff187224 */ /* 0x001fe200078e0003 */
[----:B------:R-:W-:Y:S01]  /*b410*/  ISETP.GE.AND P2, PT, R5, RZ, PT ;  /* 0x000000ff0500720c */ /* 0x000fe20003f46270 */
[C---:B------:R-:W-:Y:S02]  /*b420*/  IMAD R5, R8.reuse, R10, R6 ;  /* 0x0000000a08057224 */ /* 0x040fe400078e0206 */
[----:B------:R-:W-:Y:S01]  /*b430*/  @!P4 IMAD.MOV R24, RZ, RZ, -R24 ;  /* 0x000000ffff18c224 */ /* 0x000fe200078e0a18 */
[----:B------:R-:W-:Y:S01]  /*b440*/  ISETP.GT.U32.AND P4, PT, R8, R26, PT ;  /* 0x0000001a0800720c */ /* 0x000fe20003f84070 */
[----:B------:R-:W-:-:S02]  /*b450*/  @!P5 IMAD.IADD R12, R12, 0x1, -R8 ;  /* 0x000000010c0cd824 */ /* 0x000fc400078e0a08 */
[----:B------:R-:W-:Y:S01]  /*b460*/  IMAD.HI.U32 R3, R9, R4, RZ ;  /* 0x0000000409037227 */ /* 0x000fe200078e00ff */
[----:B------:R0:W-:Y:S02]  /*b470*/  STL [R1+0x538], R24 ;  /* 0x0005381801007387 */ /* 0x0001e40000100800 */
[C---:B------:R-:W-:Y:S01]  /*b480*/  ISETP.GT.U32.AND P5, PT, R8.reuse, R12, PT ;  /* 0x0000000c0800720c */ /* 0x040fe20003fa4070 */
[--C-:B------:R-:W-:Y:S01]  /*b490*/  @!P3 IMAD.IADD R117, R117, 0x1, -R8.reuse ;  /* 0x000000017575b824 */ /* 0x100fe200078e0a08 */
[----:B------:R-:W-:Y:S01]  /*b4a0*/  ISETP.GT.U32.AND P3, PT, R8, R5, PT ;  /* 0x000000050800720c */ /* 0x000fe20003f64070 */
[----:B------:R-:W-:Y:S02]  /*b4b0*/  @!P1 IMAD.IADD R11, R11, 0x1, -R8 ;  /* 0x000000010b0b9824 */ /* 0x000fe400078e0a08 */
[----:B------:R-:W-:Y:S02]  /*b4c0*/  IMAD.MOV R3, RZ, RZ, -R3 ;  /* 0x000000ffff037224 */ /* 0x000fe400078e0a03 */
[----:B------:R-:W-:Y:S01]  /*b4d0*/  VIADD R10, R0, 0xe0 ;  /* 0x000000e0000a7836 */ /* 0x000fe20000000000 */
[C---:B------:R-:W-:Y:S01]  /*b4e0*/  ISETP.GT.U32.AND P1, PT, R8.reuse, R11, PT ;  /* 0x0000000b0800720c */ /* 0x040fe20003f24070 */
[----:B------:R-:W-:-:S02]  /*b4f0*/  IMAD R4, R8, R3, R4 ;  /* 0x0000000308047224 */ /* 0x000fc400078e0204 */
[--C-:B------:R-:W-:Y:S01]  /*b500*/  @!P4 IMAD.IADD R26, R26, 0x1, -R8.reuse ;  /* 0x000000011a1ac824 */ /* 0x100fe200078e0a08 */
[----:B0-----:R-:W-:Y:S01]  /*b510*/  IABS R24, R10 ;  /* 0x0000000a00187213 */ /* 0x001fe20000000000 */
[----:B------:R-:W-:Y:S01]  /*b520*/  VIADD R3, R0, 0xe1 ;  /* 0x000000e100037836 */ /* 0x000fe20000000000 */
[----:B------:R-:W-:Y:S01]  /*b530*/  ISETP.GT.U32.AND P4, PT, R8, R4, PT ;  /* 0x000000040800720c */ /* 0x000fe20003f84070 */
[--C-:B------:R-:W-:Y:S01]  /*b540*/  @!P3 IMAD.IADD R5, R5, 0x1, -R8.reuse ;  /* 0x000000010505b824 */ /* 0x100fe200078e0a08 */
[----:B------:R0:W-:Y:S01]  /*b550*/  STL [R1+0x208], R26 ;  /* 0x0002081a01007387 */ /* 0x0001e20000100800 */
[--C-:B------:R-:W-:Y:S01]  /*b560*/  @!P5 IMAD.IADD R12, R12, 0x1, -R8.reuse ;  /* 0x000000010c0cd824 */ /* 0x100fe200078e0a08 */
[----:B------:R-:W-:Y:S01]  /*b570*/  ISETP.GE.AND P5, PT, R7, RZ, PT ;  /* 0x000000ff0700720c */ /* 0x000fe20003fa6270 */
[----:B------:R-:W-:Y:S01]  /*b580*/  IMAD.HI.U32 R7, R9, R24, RZ ;  /* 0x0000001809077227 */ /* 0x000fe200078e00ff */
[----:B------:R-:W-:Y:S02]  /*b590*/  IABS R25, R3 ;  /* 0x0000000300197213 */ /* 0x000fe40000000000 */
[----:B------:R-:W-:Y:S01]  /*b5a0*/  ISETP.GT.U32.AND P3, PT, R8, R5, PT ;  /* 0x000000050800720c */ /* 0x000fe20003f64070 */
[----:B------:R-:W-:Y:S01]  /*b5b0*/  @!P1 IMAD.IADD R11, R11, 0x1, -R8 ;  /* 0x000000010b0b9824 */ /* 0x000fe200078e0a08 */
[----:B------:R-:W-:Y:S01]  /*b5c0*/  ISETP.GE.AND P1, PT, R22, RZ, PT ;  /* 0x000000ff1600720c */ /* 0x000fe20003f26270 */
[----:B------:R-:W-:-:S02]  /*b5d0*/  IMAD.MOV R22, RZ, RZ, -R7 ;  /* 0x000000ffff167224 */ /* 0x000fc400078e0a07 */
[----:B------:R-:W-:-:S04]  /*b5e0*/  IMAD.HI.U32 R7, R9, R25, RZ ;  /* 0x0000001909077227 */ /* 0x000fc800078e00ff */
[----:B------:R-:W-:Y:S01]  /*b5f0*/  @!P4 IMAD.IADD R4, R4, 0x1, -R8 ;  /* 0x000000010404c824 */ /* 0x000fe200078e0a08 */
[----:B------:R-:W-:Y:S01]  /*b600*/  ISETP.GE.AND P4, PT, R10, RZ, PT ;  /* 0x000000ff0a00720c */ /* 0x000fe20003f86270 */
[----:B------:R-:W-:Y:S02]  /*b610*/  IMAD R24, R8, R22, R24 ;  /* 0x0000001608187224 */ /* 0x000fe400078e0218 */
[----:B------:R-:W-:Y:S02]  /*b620*/  IMAD.MOV R10, RZ, RZ, -R7 ;  /* 0x000000ffff0a7224 */ /* 0x000fe400078e0a07 */
[----:B------:R-:W-:Y:S02]  /*b630*/  VIADD R6, R0, 0xe2 ;  /* 0x000000e200067836 */ /* 0x000fe40000000000 */
[----:B------:R-:W-:Y:S01]  /*b640*/  @!P3 IMAD.IADD R5, R5, 0x1, -R8 ;  /* 0x000000010505b824 */ /* 0x000fe200078e0a08 */
[C---:B------:R-:W-:Y:S01]  /*b650*/  ISETP.GT.U32.AND P3, PT, R8.reuse, R24, PT ;  /* 0x000000180800720c */ /* 0x040fe20003f64070 */
[----:B------:R-:W-:Y:S01]  /*b660*/  IMAD R25, R8, R10, R25 ;  /* 0x0000000a08197224 */ /* 0x000fe200078e0219 */
[----:B0-----:R-:W-:Y:S01]  /*b670*/  IABS R26, R6 ;  /* 0x00000006001a7213 */ /* 0x001fe20000000000 */
[----:B------:R-:W-:-:S02]  /*b680*/  @!P5 IMAD.MOV R5, RZ, RZ, -R5 ;  /* 0x000000ffff05d224 */ /* 0x000fc400078e0a05 */
[----:B------:R-:W-:Y:S01]  /*b690*/  @!P2 IMAD.MOV R11, RZ, RZ, -R11 ;  /* 0x000000ffff0ba224 */ /* 0x000fe200078e0a0b */
[----:B------:R-:W-:Y:S01]  /*b6a0*/  ISETP.GT.U32.AND P5, PT, R8, R25, PT ;  /* 0x000000190800720c */ /* 0x000fe20003fa4070 */
[----:B------:R-:W-:Y:S01]  /*b6b0*/  IMAD.HI.U32 R7, R9, R26, RZ ;  /* 0x0000001a09077227 */ /* 0x000fe200078e00ff */
[----:B------:R-:W-:-:S03]  /*b6c0*/  ISETP.GE.AND P2, PT, R3, RZ, PT ;  /* 0x000000ff0300720c */ /* 0x000fc60003f46270 */
[----:B------:R-:W-:Y:S02]  /*b6d0*/  IMAD.MOV R3, RZ, RZ, -R7 ;  /* 0x000000ffff037224 */ /* 0x000fe400078e0a07 */
[----:B------:R-:W-:Y:S02]  /*b6e0*/  VIADD R7, R0, 0xe3 ;  /* 0x000000e300077836 */ /* 0x000fe40000000000 */
[----:B------:R-:W-:Y:S02]  /*b6f0*/  @!P3 IMAD.IADD R24, R24, 0x1, -R8 ;  /* 0x000000011818b824 */ /* 0x000fe400078e0a08 */
[----:B------:R-:W-:Y:S01]  /*b700*/  @!P0 IMAD.MOV R12, RZ, RZ, -R12 ;  /* 0x000000ffff0c8224 */ /* 0x000fe200078e0a0c */
[----:B------:R-:W-:Y:S01]  /*b710*/  IABS R27, R7 ;  /* 0x00000007001b7213 */ /* 0x000fe20000000000 */
[----:B------:R-:W-:Y:S01]  /*b720*/  @!P5 IMAD.IADD R25, R25, 0x1, -R8 ;  /* 0x000000011919d824 */ /* 0x000fe200078e0a08 */
[C---:B------:R-:W-:Y:S01]  /*b730*/  ISETP.GT.U32.AND P3, PT, R8.reuse, R24, PT ;  /* 0x000000180800720c */ /* 0x040fe20003f64070 */
[C---:B------:R-:W-:Y:S01]  /*b740*/  IMAD R26, R8.reuse, R3, R26 ;  /* 0x00000003081a7224 */ /* 0x040fe200078e021a */
[C---:B------:R-:W-:Y:S01]  /*b750*/  ISETP.GT.U32.AND P0, PT, R8.reuse, R4, PT ;  /* 0x000000040800720c */ /* 0x040fe20003f04070 */
[----:B------:R-:W-:Y:S01]  /*b760*/  IMAD.HI.U32 R22, R9, R27, RZ ;  /* 0x0000001b09167227 */ /* 0x000fe200078e00ff */
[----:B------:R-:W-:-:S03]  /*b770*/  ISETP.GT.U32.AND P5, PT, R8, R25, PT ;  /* 0x000000190800720c */ /* 0x000fc60003fa4070 */
[----:B------:R-:W-:Y:S02]  /*b780*/  IMAD.MOV R22, RZ, RZ, -R22 ;  /* 0x000000ffff167224 */ /* 0x000fe400078e0a16 */
[----:B------:R-:W-:Y:S02]  /*b790*/  VIADD R23, R0, 0xe9 ;  /* 0x000000e900177836 */ /* 0x000fe40000000000 */
[----:B------:R-:W-:Y:S02]  /*b7a0*/  IMAD R27, R8, R22, R27 ;  /* 0x00000016081b7224 */ /* 0x000fe400078e021b */
[--C-:B------:R-:W-:Y:S01]  /*b7b0*/  @!P3 IMAD.IADD R24, R24, 0x1, -R8.reuse ;  /* 0x000000011818b824 */ /* 0x100fe200078e0a08 */
[----:B------:R-:W-:Y:S01]  /*b7c0*/  ISETP.GT.U32.AND P3, PT, R8, R26, PT ;  /* 0x0000001a0800720c */ /* 0x000fe20003f64070 */
[--C-:B------:R-:W-:Y:S01]  /*b7d0*/  @!P0 IMAD.IADD R4, R4, 0x1, -R8.reuse ;  /* 0x0000000104048824 */ /* 0x100fe200078e0a08 */
[----:B------:R-:W-:Y:S01]  /*b7e0*/  ISETP.GE.AND P0, PT, R6, RZ, PT ;  /* 0x000000ff0600720c */ /* 0x000fe20003f06270 */
[----:B------:R-:W-:Y:S01]  /*b7f0*/  @!P5 IMAD.IADD R25, R25, 0x1, -R8 ;  /* 0x000000011919d824 */ /* 0x000fe200078e0a08 */
[----:B------:R-:W-:Y:S01]  /*b800*/  ISETP.GT.U32.AND P5, PT, R8, R27, PT ;  /* 0x0000001b0800720c */ /* 0x000fe20003fa4070 */
[C---:B------:R-:W-:Y:S01]  /*b810*/  VIADD R6, R0.reuse, 0xe8 ;  /* 0x000000e800067836 */ /* 0x040fe20000000000 */
[----:B------:R-:W-:Y:S01]  /*b820*/  IABS R29, R23 ;  /* 0x00000017001d7213 */ /* 0x000fe20000000000 */
[----:B------:R-:W-:-:S02]  /*b830*/  VIADD R23, R0, 0xea ;  /* 0x000000ea00177836 */ /* 0x000fc40000000000 */
[----:B------:R-:W-:Y:S01]  /*b840*/  VIADD R22, R0, 0xeb ;  /* 0x000000eb00167836 */ /* 0x000fe20000000000 */
[----:B------:R-:W-:Y:S01]  /*b850*/  IABS R28, R6 ;  /* 0x00000006001c7213 */ /* 0x000fe20000000000 */
[----:B------:R-:W-:Y:S01]  /*b860*/  IMAD.HI.U32 R3, R9, R29, RZ ;  /* 0x0000001d09037227 */ /* 0x000fe200078e00ff */
[----:B------:R-:W-:Y:S02]  /*b870*/  STL [R1+0x20c], R23 ;  /* 0x00020c1701007387 */ /* 0x000fe40000100800 */
[----:B------:R-:W-:Y:S01]  /*b880*/  IABS R31, R22 ;  /* 0x00000016001f7213 */ /* 0x000fe20000000000 */
[--C-:B------:R-:W-:Y:S01]  /*b890*/  @!P3 IMAD.IADD R26, R26, 0x1, -R8.reuse ;  /* 0x000000011a1ab824 */ /* 0x100fe200078e0a08 */
[----:B------:R0:W-:Y:S01]  /*b8a0*/  STL [R1+0x204], R22 ;  /* 0x0002041601007387 */ /* 0x0001e20000100800 */
[----:B------:R-:W-:Y:S02]  /*b8b0*/  @!P5 IMAD.IADD R27, R27, 0x1, -R8 ;  /* 0x000000011b1bd824 */ /* 0x000fe400078e0a08 */
[----:B------:R-:W-:Y:S01]  /*b8c0*/  IMAD.HI.U32 R10, R9, R28, RZ ;  /* 0x0000001c090a7227 */ /* 0x000fe200078e00ff */
[----:B------:R-:W-:-:S02]  /*b8d0*/  ISETP.GT.U32.AND P3, PT, R8, R26, PT ;  /* 0x0000001a0800720c */ /* 0x000fc40003f64070 */
[C---:B------:R-:W-:Y:S01]  /*b8e0*/  ISETP.GT.U32.AND P5, PT, R8.reuse, R27, PT ;  /* 0x0000001b0800720c */ /* 0x040fe20003fa4070 */
[----:B------:R-:W-:Y:S02]  /*b8f0*/  IMAD.MOV R10, RZ, RZ, -R10 ;  /* 0x000000ffff0a7224 */ /* 0x000fe400078e0a0a */
[----:B------:R-:W-:Y:S02]  /*b900*/  IMAD.MOV R3, RZ, RZ, -R3 ;  /* 0x000000ffff037224 */ /* 0x000fe400078e0a03 */
[C---:B------:R-:W-:Y:S01]  /*b910*/  IMAD R28, R8.reuse, R10, R28 ;  /* 0x0000000a081c7224 */ /* 0x040fe200078e021c */
[----:B------:R-:W-:Y:S01]  /*b920*/  SHF.R.U32.HI R10, RZ, 0x6, R30 ;  /* 0x00000006ff0a7819 */ /* 0x000fe2000001161e */
[----:B------:R-:W-:Y:S01]  /*b930*/  IMAD R29, R8, R3, R29 ;  /* 0x00000003081d7224 */ /* 0x000fe200078e021d */
[----:B------:R-:W-:Y:S01]  /*b940*/  IABS R30, R23 ;  /* 0x00000017001e7213 */ /* 0x000fe20000000000 */
[----:B------:R-:W-:Y:S01]  /*b950*/  IMAD.HI.U32 R3, R9, R31, RZ ;  /* 0x0000001f09037227 */ /* 0x000fe200078e00ff */
[----:B------:R-:W-:-:S03]  /*b960*/  SGXT.U32 R10, R10, 0x1 ;  /* 0x000000010a0a781a */ /* 0x000fc60000000000 */
[--C-:B------:R-:W-:Y:S01]  /*b970*/  @!P3 IMAD.IADD R26, R26, 0x1, -R8.reuse ;  /* 0x000000011a1ab824 */ /* 0x100fe200078e0a08 */
[C---:B------:R-:W-:Y:S01]  /*b980*/  ISETP.GT.U32.AND P3, PT, R8.reuse, R28, PT ;  /* 0x0000001c0800720c */ /* 0x040fe20003f64070 */
[----:B------:R-:W-:Y:S01]  /*b990*/  @!P5 IMAD.IADD R27, R27, 0x1, -R8 ;  /* 0x000000011b1bd824 */ /* 0x000fe200078e0a08 */
[----:B------:R-:W-:Y:S01]  /*b9a0*/  ISETP.GT.U32.AND P5, PT, R8, R29, PT ;  /* 0x0000001d0800720c */ /* 0x000fe20003fa4070 */
[----:B0-----:R-:W-:-:S04]  /*b9b0*/  IMAD.HI.U32 R22, R9, R30, RZ ;  /* 0x0000001e09167227 */ /* 0x001fc800078e00ff */
[----:B------:R-:W-:Y:S02]  /*b9c0*/  IMAD.MOV R22, RZ, RZ, -R22 ;  /* 0x000000ffff167224 */ /* 0x000fe400078e0a16 */
[----:B------:R-:W-:Y:S02]  /*b9d0*/  IMAD.MOV R3, RZ, RZ, -R3 ;  /* 0x000000ffff037224 */ /* 0x000fe400078e0a03 */
[----:B------:R-:W-:Y:S02]  /*b9e0*/  IMAD R30, R8, R22, R30 ;  /* 0x00000016081e7224 */ /* 0x000fe400078e021e */
[--C-:B------:R-:W-:Y:S02]  /*b9f0*/  @!P3 IMAD.IADD R28, R28, 0x1, -R8.reuse ;  /* 0x000000011c1cb824 */ /* 0x100fe400078e0a08 */
[----:B------:R-:W-:Y:S02]  /*ba00*/  @!P5 IMAD.IADD R29, R29, 0x1, -R8 ;  /* 0x000000011d1dd824 */ /* 0x000fe400078e0a08 */
[C---:B------:R-:W-:Y:S01]  /*ba10*/  IMAD R31, R8.reuse, R3, R31 ;  /* 0x00000003081f7224 */ /* 0x040fe200078e021f */
[----:B------:R-:W-:Y:S01]  /*ba20*/  ISETP.GT.U32.AND P3, PT, R8, R28, PT ;  /* 0x0000001c0800720c */ /* 0x000fe20003f64070 */
[----:B------:R-:W-:Y:S01]  /*ba30*/  VIADD R32, R0, 0xf0 ;  /* 0x000000f000207836 */ /* 0x000fe20000000000 */
[----:B------:R-:W-:Y:S01]  /*ba40*/  ISETP.GT.U32.AND P5, PT, R8, R29, PT ;  /* 0x0000001d0800720c */ /* 0x000fe20003fa4070 */
[----:B------:R-:W-:-:S02]  /*ba50*/  VIADD R23, R0, 0xf1 ;  /* 0x000000f100177836 */ /* 0x000fc40000000000 */
[----:B------:R-:W-:Y:S01]  /*ba60*/  IMAD R141, R10, UR8, RZ ;  /* 0x000000080a8d7c24 */ /* 0x000fe2000f8e02ff */
[----:B------:R0:W-:Y:S01]  /*ba70*/  STL [R1+0x210], R32 ;  /* 0x0002102001007387 */ /* 0x0001e20000100800 */
[----:B------:R-:W-:Y:S01]  /*ba80*/  VIADD R10, R0, 0xf3 ;  /* 0x000000f3000a7836 */ /* 0x000fe20000000000 */
[----:B------:R-:W-:Y:S01]  /*ba90*/  IABS R33, R23 ;  /* 0x0000001700217213 */ /* 0x000fe20000000000 */
[----:B------:R-:W-:Y:S01]  /*baa0*/  @!P1 IMAD.MOV R4, RZ, RZ, -R4 ;  /* 0x000000ffff049224 */ /* 0x000fe200078e0a04 */
[----:B------:R1:W-:Y:S01]  /*bab0*/  STL [R1+0x214], R23 ;  /* 0x0002141701007387 */ /* 0x0003e20000100800 */
[----:B------:R-:W-:Y:S01]  /*bac0*/  IMAD R143, R143, 0x2, R141 ;  /* 0x000000028f8f7824 */ /* 0x000fe200078e028d */
[----:B------:R-:W-:Y:S01]  /*bad0*/  IABS R35, R10 ;  /* 0x0000000a00237213 */ /* 0x000fe20000000000 */
[--C-:B------:R-:W-:Y:S01]  /*bae0*/  @!P3 IMAD.IADD R28, R28, 0x1, -R8.reuse ;  /* 0x000000011c1cb824 */ /* 0x100fe200078e0a08 */
[C---:B------:R-:W-:Y:S01]  /*baf0*/  ISETP.GT.U32.AND P3, PT, R8.reuse, R30, PT ;  /* 0x0000001e0800720c */ /* 0x040fe20003f64070 */
[----:B------:R-:W-:Y:S01]  /*bb00*/  @!P5 IMAD.IADD R29, R29, 0x1, -R8 ;  /* 0x000000011d1dd824 */ /* 0x000fe200078e0a08 */
[----:B------:R-:W-:Y:S01]  /*bb10*/  ISETP.GT.U32.AND P5, PT, R8, R31, PT ;  /* 0x0000001f0800720c */ /* 0x000fe20003fa4070 */
[----:B------:R-:W-:Y:S01]  /*bb20*/  IMAD.HI.U32 R3, R9, R33, RZ ;  /* 0x0000002109037227 */ /* 0x000fe200078e00ff */
[----:B0-----:R-:W-:-:S03]  /*bb30*/  IABS R32, R32 ;  /* 0x0000002000207213 */ /* 0x001fc60000000000 */
[----:B------:R-:W-:Y:S02]  /*bb40*/  IMAD.MOV R3, RZ, RZ, -R3 ;  /* 0x000000ffff037224 */ /* 0x000fe400078e0a03 */
[----:B------:R-:W-:-:S04]  /*bb50*/  IMAD.HI.U32 R22, R9, R32, RZ ;  /* 0x0000002009167227 */ /* 0x000fc800078e00ff */
[--C-:B------:R-:W-:Y:S02]  /*bb60*/  @!P3 IMAD.IADD R30, R30, 0x1, -R8.reuse ;  /* 0x000000011e1eb824 */ /* 0x100fe400078e0a08 */
[----:B------:R-:W-:Y:S02]  /*bb70*/  @!P5 IMAD.IADD R31, R31, 0x1, -R8 ;  /* 0x000000011f1fd824 */ /* 0x000fe400078e0a08 */
[----:B------:R-:W-:Y:S01]  /*bb80*/  IMAD.MOV R22, RZ, RZ, -R22 ;  /* 0x000000ffff167224 */ /* 0x000fe200078e0a16 */
[C---:B------:R-:W-:Y:S01]  /*bb90*/  ISETP.GT.U32.AND P3, PT, R8.reuse, R30, PT ;  /* 0x0000001e0800720c */ /* 0x040fe20003f64070 */
[C---:B------:R-:W-:Y:S01]  /*bba0*/  IMAD R33, R8.reuse, R3, R33 ;  /* 0x0000000308217224 */ /* 0x040fe200078e0221 */
[C---:B------:R-:W-:Y:S01]  /*bbb0*/  ISETP.GT.U32.AND P5, PT, R8.reuse, R31, PT ;  /* 0x0000001f0800720c */ /* 0x040fe20003fa4070 */
[----:B------:R-:W-:Y:S02]  /*bbc0*/  IMAD R32, R8, R22, R32 ;  /* 0x0000001608207224 */ /* 0x000fe400078e0220 */
[----:B------:R-:W-:-:S04]  /*bbd0*/  IMAD.HI.U32 R3, R9, R35, RZ ;  /* 0x0000002309037227 */ /* 0x000fc800078e00ff */
[----:B-1----:R-:W-:Y:S02]  /*bbe0*/  VIADD R23, R0, 0xf2 ;  /* 0x000000f200177836 */ /* 0x002fe40000000000 */
[----:B------:R-:W-:Y:S02]  /*bbf0*/  IMAD.MOV R3, RZ, RZ, -R3 ;  /* 0x000000ffff037224 */ /* 0x000fe400078e0a03 */
[--C-:B------:R-:W-:Y:S01]  /*bc00*/  @!P3 IMAD.IADD R30, R30, 0x1, -R8.reuse ;  /* 0x000000011e1eb824 */ /* 0x100fe200078e0a08 */
[C---:B------:R-:W-:Y:S01]  /*bc10*/  ISETP.GT.U32.AND P3, PT, R8.reuse, R32, PT ;  /* 0x000000200800720c */ /* 0x040fe20003f64070 */
[----:B------:R-:W-:Y:S01]  /*bc20*/  @!P5 IMAD.IADD R31, R31, 0x1, -R8 ;  /* 0x000000011f1fd824 */ /* 0x000fe200078e0a08 */
[C---:B------:R-:W-:Y:S01]  /*bc30*/  ISETP.GT.U32.AND P5, PT, R8.reuse, R33, PT ;  /* 0x000000210800720c */ /* 0x040fe20003fa4070 */
[----:B------:R-:W-:Y:S01]  /*bc40*/  IMAD R35, R8, R3, R35 ;  /* 0x0000000308237224 */ /* 0x000fe200078e0223 */
[----:B------:R-:W-:Y:S01]  /*bc50*/  IABS R34, R23 ;  /* 0x0000001700227213 */ /* 0x000fe20000000000 */
[----:B------:R-:W-:Y:S01]  /*bc60*/  STL [R1+0x220], R23 ;  /* 0x0002201701007387 */ /* 0x000fe20000100800 */
[----:B------:R-:W-:-:S02]  /*bc70*/  IMAD R145, R145, 0x2, R143 ;  /* 0x0000000291917824 */ /* 0x000fc400078e028f */
[----:B-----5:R-:W-:Y:S01]  /*bc80*/  IMAD R2, R2, UR23, RZ ;  /* 0x0000001702027c24 */ /* 0x020fe2000f8e02ff */
[----:B------:R0:W-:Y:S01]  /*bc90*/  STL [R1+0x224], R10 ;  /* 0x0002240a01007387 */ /* 0x0001e20000100800 */
[----:B------:R-:W-:-:S04]  /*bca0*/  IMAD.HI.U32 R22, R9, R34, RZ ;  /* 0x0000002209167227 */ /* 0x000fc800078e00ff */
[--C-:B------:R-:W-:Y:S02]  /*bcb0*/  @!P3 IMAD.IADD R32, R32, 0x1, -R8.reuse ;  /* 0x000000012020b824 */ /* 0x100fe400078e0a08 */
[----:B------:R-:W-:Y:S02]  /*bcc0*/  @!P5 IMAD.IADD R33, R33, 0x1, -R8 ;  /* 0x000000012121d824 */ /* 0x000fe400078e0a08 */
[----:B------:R-:W-:Y:S01]  /*bcd0*/  IMAD.MOV R22, RZ, RZ, -R22 ;  /* 0x000000ffff167224 */ /* 0x000fe200078e0a16 */
[----:B------:R-:W-:Y:S01]  /*bce0*/  ISETP.GT.U32.AND P5, PT, R8, R32, PT ;  /* 0x000000200800720c */ /* 0x000fe20003fa4070 */
[----:B0-----:R-:W-:Y:S01]  /*bcf0*/  VIADD R10, R0, 0xf8 ;  /* 0x000000f8000a7836 */ /* 0x001fe20000000000 */
[C---:B------:R-:W-:Y:S01]  /*bd00*/  ISETP.GT.U32.AND P1, PT, R8.reuse, R33, PT ;  /* 0x000000210800720c */ /* 0x040fe20003f24070 */
[C---:B------:R-:W-:Y:S02]  /*bd10*/  IMAD R34, R8.reuse, R22, R34 ;  /* 0x0000001608227224 */ /* 0x040fe400078e0222 */
[----:B------:R-:W-:Y:S01]  /*bd20*/  IMAD.HI.U32 R22, R9, R39, RZ ;  /* 0x0000002709167227 */ /* 0x000fe200078e00ff */
[----:B------:R-:W-:Y:S01]  /*bd30*/  IABS R36, R10 ;  /* 0x0000000a00247213 */ /* 0x000fe20000000000 */
[----:B------:R0:W-:Y:S01]  /*bd40*/  STL [R1+0x22c], R10 ;  /* 0x00022c0a01007387 */ /* 0x0001e20000100800 */
[----:B------:R-:W-:Y:S01]  /*bd50*/  ISETP.GT.U32.AND P3, PT, R8, R34, PT ;  /* 0x000000220800720c */ /* 0x000fe20003f64070 */
[----:B------:R-:W-:-:S02]  /*bd60*/  IMAD R147, R147, 0x2, R145 ;  /* 0x0000000293937824 */ /* 0x000fc400078e0291 */
[----:B------:R-:W-:-:S04]  /*bd70*/  IMAD.HI.U32 R3, R9, R36, RZ ;  /* 0x0000002409037227 */ /* 0x000fc800078e00ff */
[--C-:B------:R-:W-:Y:S01]  /*bd80*/  @!P5 IMAD.IADD R32, R32, 0x1, -R8.reuse ;  /* 0x000000012020d824 */ /* 0x100fe200078e0a08 */
[----:B------:R-:W-:Y:S01]  /*bd90*/  ISETP.GT.U32.AND P5, PT, R8, R35, PT ;  /* 0x000000230800720c */ /* 0x000fe20003fa4070 */
[----:B------:R-:W-:Y:S02]  /*bda0*/  IMAD.MOV R3, RZ, RZ, -R3 ;  /* 0x000000ffff037224 */ /* 0x000fe400078e0a03 */
[----:B0-----:R-:W-:Y:S02]  /*bdb0*/  VIADD R10, R0, 0xf9 ;  /* 0x000000f9000a7836 */ /* 0x001fe40000000000 */
[----:B------:R-:W-:Y:S02]  /*bdc0*/  @!P3 IMAD.IADD R34, R34, 0x1, -R8 ;  /* 0x000000012222b824 */ /* 0x000fe400078e0a08 */
[----:B------:R-:W-:Y:S01]  /*bdd0*/  IMAD R36, R8, R3, R36 ;  /* 0x0000000308247224 */ /* 0x000fe200078e0224 */
[----:B------:R-:W-:Y:S01]  /*bde0*/  IABS R37, R10 ;  /* 0x0000000a00257213 */ /* 0x000fe20000000000 */
[----:B------:R-:W-:Y:S01]  /*bdf0*/  VIADD R3, R0, 0xfb ;  /* 0x000000fb00037836 */ /* 0x000fe20000000000 */
[----:B------:R-:W-:Y:S01]  /*be00*/  ISETP.GT.U32.AND P3, PT, R8, R34, PT ;  /* 0x000000220800720c */ /* 0x000fe20003f64070 */
[----:B------:R-:W-:Y:S01]  /*be10*/  STL [R1+0x228], R10 ;  /* 0x0002280a01007387 */ /* 0x000fe20000100800 */
[--C-:B------:R-:W-:Y:S01]  /*be20*/  @!P1 IMAD.IADD R33, R33, 0x1, -R8.reuse ;  /* 0x0000000121219824 */ /* 0x100fe200078e0a08 */
[----:B------:R-:W-:Y:S01]  /*be30*/  ISETP.GE.AND P1, PT, R7, RZ, PT ;  /* 0x000000ff0700720c */ /* 0x000fe20003f26270 */
[----:B------:R-:W-:Y:S01]  /*be40*/  @!P5 IMAD.IADD R35, R35, 0x1, -R8 ;  /* 0x000000012323d824 */ /* 0x000fe200078e0a08 */
[----:B------:R-:W-:Y:S01]  /*be50*/  IABS R23, R3 ;  /* 0x0000000300177213 */ /* 0x000fe20000000000 */
[----:B------:R-:W-:-:S02]  /*be60*/  IMAD.MOV R7, RZ, RZ, -R22 ;  /* 0x000000ffff077224 */ /* 0x000fc400078e0a16 */
[----:B------:R-:W-:Y:S01]  /*be70*/  IMAD R149, R149, 0x2, R147 ;  /* 0x0000000295957824 */ /* 0x000fe200078e0293 */
[----:B------:R-:W-:Y:S01]  /*be80*/  ISETP.GT.U32.AND P5, PT, R8, R35, PT ;  /* 0x000000230800720c */ /* 0x000fe20003fa4070 */
[----:B------:R-:W-:Y:S02]  /*be90*/  @!P4 IMAD.MOV R24, RZ, RZ, -R24 ;  /* 0x000000ffff18c224 */ /* 0x000fe400078e0a18 */
[----:B------:R-:W-:Y:S02]  /*bea0*/  IMAD R151, R151, 0x2, R149 ;  /* 0x0000000297977824 */ /* 0x000fe400078e0295 */
[----:B------:R-:W-:Y:S01]  /*beb0*/  @!P3 IMAD.IADD R34, R34, 0x1, -R8 ;  /* 0x000000012222b824 */ /* 0x000fe200078e0a08 */
[----:B------:R-:W-:Y:S01]  /*bec0*/  ISETP.GE.AND P3, PT, R6, RZ, PT ;  /* 0x000000ff0600720c */ /* 0x000fe20003f66270 */
[----:B------:R-:W-:Y:S02]  /*bed0*/  VIADD R6, R0, 0xfa ;  /* 0x000000fa00067836 */ /* 0x000fe40000000000 */
[----:B------:R-:W-:-:S02]  /*bee0*/  IMAD R153, R153, 0x2, R151 ;  /* 0x0000000299997824 */ /* 0x000fc400078e0297 */
[----:B------:R-:W-:Y:S01]  /*bef0*/  @!P2 IMAD.MOV R25, RZ, RZ, -R25 ;  /* 0x000000ffff19a224 */ /* 0x000fe200078e0a19 */
[----:B------:R0:W-:Y:S01]  /*bf00*/  STL [R1+0x230], R6 ;  /* 0x0002300601007387 */ /* 0x0001e20000100800 */
[----:B------:R-:W-:Y:S01]  /*bf10*/  @!P5 IMAD.IADD R35, R35, 0x1, -R8 ;  /* 0x000000012323d824 */ /* 0x000fe200078e0a08 */
[----:B------:R-:W-:Y:S01]  /*bf20*/  ISETP.GT.U32.AND P5, PT, R8, R36, PT ;  /* 0x000000240800720c */ /* 0x000fe20003fa4070 */
[----:B------:R-:W-:Y:S01]  /*bf30*/  IMAD R155, R155, 0x4, R153 ;  /* 0x000000049b9b7824 */ /* 0x000fe200078e0299 */
[----:B------:R1:W-:Y:S01]  /*bf40*/  STL [R1+0x234], R3 ;  /* 0x0002340301007387 */ /* 0x0003e20000100800 */
[----:B------:R-:W-:Y:S01]  /*bf50*/  IABS R22, R6 ;  /* 0x0000000600167213 */ /* 0x000fe20000000000 */
[----:B------:R-:W-:Y:S02]  /*bf60*/  IMAD.U32 R160, RZ, RZ, UR4 ;  /* 0x00000004ffa07e24 */ /* 0x000fe4000f8e00ff */
[----:B------:R-:W-:Y:S02]  /*bf70*/  IMAD R157, R157, 0x2, R155 ;  /* 0x000000029d9d7824 */ /* 0x000fe400078e029b */
[----:B0-----:R-:W-:-:S04]  /*bf80*/  IMAD.HI.U32 R6, R9, R22, RZ ;  /* 0x0000001609067227 */ /* 0x001fc800078e00ff */
[----:B-1----:R-:W-:-:S04]  /*bf90*/  IMAD.HI.U32 R3, R9, R37, RZ ;  /* 0x0000002509037227 */ /* 0x002fc800078e00ff */
[----:B------:R-:W-:Y:S02]  /*bfa0*/  @!P5 IMAD.IADD R36, R36, 0x1, -R8 ;  /* 0x000000012424d824 */ /* 0x000fe400078e0a08 */
[----:B------:R-:W-:Y:S02]  /*bfb0*/  IMAD.MOV R3, RZ, RZ, -R3 ;  /* 0x000000ffff037224 */ /* 0x000fe400078e0a03 */
[----:B------:R-:W-:Y:S01]  /*bfc0*/  IMAD.MOV R6, RZ, RZ, -R6 ;  /* 0x000000ffff067224 */ /* 0x000fe200078e0a06 */
[----:B------:R-:W-:Y:S01]  /*bfd0*/  BAR.SYNC.DEFER_BLOCKING 0x0 ;  /* 0x0000000000007b1d */ /* 0x000fe20000010000 */
[C---:B------:R-:W-:Y:S01]  /*bfe0*/  ISETP.GT.U32.AND P5, PT, R8.reuse, R36, PT ;  /* 0x000000240800720c */ /* 0x040fe20003fa4070 */
[C---:B------:R-:W-:Y:S02]  /*bff0*/  IMAD R37, R8.reuse, R3, R37 ;  /* 0x0000000308257224 */ /* 0x040fe400078e0225 */
[----:B------:R-:W-:Y:S02]  /*c000*/  IMAD R22, R8, R6, R22 ;  /* 0x0000000608167224 */ /* 0x000fe400078e0216 */
[----:B------:R-:W-:-:S04]  /*c010*/  IMAD.HI.U32 R3, R9, R23, RZ ;  /* 0x0000001709037227 */ /* 0x000fc800078e00ff */
[----:B------:R-:W-:Y:S02]  /*c020*/  IMAD.MOV R3, RZ, RZ, -R3 ;  /* 0x000000ffff037224 */ /* 0x000fe400078e0a03 */
[----:B------:R-:W-:Y:S02]  /*c030*/  IMAD R159, R159, 0x2, R157 ;  /* 0x000000029f9f7824 */ /* 0x000fe400078e029d */
[----:B------:R-:W-:Y:S01]  /*c040*/  @!P5 IMAD.IADD R36, R36, 0x1, -R8 ;  /* 0x000000012424d824 */ /* 0x000fe200078e0a08 */
[C---:B------:R-:W-:Y:S01]  /*c050*/  ISETP.GT.U32.AND P5, PT, R8.reuse, R37, PT ;  /* 0x000000250800720c */ /* 0x040fe20003fa4070 */
[C---:B------:R-:W-:Y:S02]  /*c060*/  IMAD R23, R8.reuse, R3, R23 ;  /* 0x0000000308177224 */ /* 0x040fe400078e0217 */
[----:B------:R-:W-:Y:S01]  /*c070*/  IMAD R161, R161, 0x2, R159 ;  /* 0x00000002a1a17824 */ /* 0x000fe200078e029f */
[----:B------:R-:W0:Y:S01]  /*c080*/  LDC R3, c[0x0][0x3a0] ;  /* 0x0000e800ff037b82 */ /* 0x000e220000000800 */
[----:B------:R-:W-:-:S02]  /*c090*/  IMAD R39, R8, R7, R39 ;  /* 0x0000000708277224 */ /* 0x000fc400078e0227 */
[----:B------:R-:W-:Y:S02]  /*c0a0*/  IMAD R163, R163, 0x2, R161 ;  /* 0x00000002a3a37824 */ /* 0x000fe400078e02a1 */
[----:B------:R-:W-:Y:S02]  /*c0b0*/  IMAD.U32 R7, RZ, RZ, UR8 ;  /* 0x00000008ff077e24 */ /* 0x000fe4000f8e00ff */
[----:B------:R-:W-:Y:S02]  /*c0c0*/  IMAD R165, R165, 0x2, R163 ;  /* 0x00000002a5a57824 */ /* 0x000fe400078e02a3 */
[----:B------:R-:W-:Y:S02]  /*c0d0*/  @!P5 IMAD.IADD R37, R37, 0x1, -R8 ;  /* 0x000000012525d824 */ /* 0x000fe400078e0a08 */
[----:B------:R-:W-:Y:S02]  /*c0e0*/  IMAD R134, R134, 0x2, R165 ;  /* 0x0000000286867824 */ /* 0x000fe400078e02a5 */
[----:B------:R-:W-:Y:S01]  /*c0f0*/  @!P0 IMAD.MOV R26, RZ, RZ, -R26 ;  /* 0x000000ffff1a8224 */ /* 0x000fe200078e0a1a */
[----:B------:R-:W-:Y:S01]  /*c100*/  ISETP.GT.U32.AND P5, PT, R8, R37, PT ;  /* 0x000000250800720c */ /* 0x000fe20003fa4070 */
[----:B------:R-:W-:-:S02]  /*c110*/  IMAD R130, R130, 0x4, R134 ;  /* 0x0000000482827824 */ /* 0x000fc400078e0286 */
[----:B------:R-:W-:Y:S02]  /*c120*/  @!P1 IMAD.MOV R27, RZ, RZ, -R27 ;  /* 0x000000ffff1b9224 */ /* 0x000fe400078e0a1b */
[----:B------:R-:W-:-:S04]  /*c130*/  IMAD R128, R128, 0x2, R130 ;  /* 0x0000000280807824 */ /* 0x000fc800078e0282 */
[----:B------:R-:W-:-:S04]  /*c140*/  IMAD R126, R126, 0x2, R128 ;  /* 0x000000027e7e7824 */ /* 0x000fc800078e0280 */
[----:B------:R-:W-:Y:S01]  /*c150*/  @!P5 IMAD.IADD R37, R37, 0x1, -R8 ;  /* 0x000000012525d824 */ /* 0x000fe200078e0a08 */
[----:B------:R-:W-:Y:S01]  /*c160*/  ISETP.GT.U32.AND P5, PT, R8, R22, PT ;  /* 0x000000160800720c */ /* 0x000fe20003fa4070 */
[----:B------:R-:W-:-:S04]  /*c170*/  IMAD R124, R124, 0x2, R126 ;  /* 0x000000027c7c7824 */ /* 0x000fc800078e027e */
        /* <DEDUP_REMOVED lines=9> */
[----:B------:R-:W-:-:S03]  /*c210*/  IMAD R110, R110, 0x2, R112 ;  /* 0x000000026e6e7824 */ /* 0x000fc600078e0270 */
[----:B------:R-:W-:Y:S01]  /*c220*/  ISETP.GT.U32.AND P4, PT, R8, R23, PT ;  /* 0x000000170800720c */ /* 0x000fe20003f84070 */
[----:B------:R-:W-:-:S04]  /*c230*/  IMAD R108, R108, 0x2, R110 ;  /* 0x000000026c6c7824 */ /* 0x000fc800078e026e */
[----:B------:R-:W-:-:S04]  /*c240*/  IMAD R106, R106, 0x2, R108 ;  /* 0x000000026a6a7824 */ /* 0x000fc800078e026c */
[----:B------:R-:W-:Y:S01]  /*c250*/  @!P5 IMAD.IADD R22, R22, 0x1, -R8 ;  /* 0x000000011616d824 */ /* 0x000fe200078e0a08 */
[----:B------:R-:W-:Y:S01]  /*c260*/  IADD3 R6, P5, PT, R2, UR16, RZ ;  /* 0x0000001002067c10 */ /* 0x000fe2000ffbe0ff */
[----:B------:R-:W-:Y:S02]  /*c270*/  IMAD R104, R104, 0x2, R106 ;  /* 0x0000000268687824 */ /* 0x000fe400078e026a */
[----:B------:R-:W-:Y:S01]  /*c280*/  @!P4 IMAD.IADD R23, R23, 0x1, -R8 ;  /* 0x000000011717c824 */ /* 0x000fe200078e0a08 */
[----:B------:R-:W-:Y:S01]  /*c290*/  LEA.HI.X.SX32 R2, R2, UR17, 0x1, P5 ;  /* 0x0000001102027c11 */ /* 0x000fe2000a8f0eff */
[----:B------:R-:W-:Y:S01]  /*c2a0*/  IMAD R102, R102, 0x2, R104 ;  /* 0x0000000266667824 */ /* 0x000fe200078e0268 */
[-C--:B------:R-:W-:Y:S02]  /*c2b0*/  IADD3 R144, P5, PT, R143, R6.reuse, RZ ;  /* 0x000000068f907210 */ /* 0x080fe40007fbe0ff */
[----:B------:R-:W-:Y:S01]  /*c2c0*/  IADD3 R146, P2, PT, R145, R6, RZ ;  /* 0x0000000691927210 */ /* 0x000fe20007f5e0ff */
[----:B------:R-:W-:Y:S01]  /*c2d0*/  IMAD R98, R98, 0x4, R102 ;  /* 0x0000000462627824 */ /* 0x000fe200078e0266 */
[----:B------:R-:W-:-:S02]  /*c2e0*/  LEA.HI.X.SX32 R143, R143, R2, 0x1, P5 ;  /* 0x000000028f8f7211 */ /* 0x000fc400028f0eff */
[-C--:B------:R-:W-:Y:S01]  /*c2f0*/  IADD3 R150, P5, PT, R149, R6.reuse, RZ ;  /* 0x0000000695967210 */ /* 0x080fe20007fbe0ff */
[----:B------:R-:W-:Y:S01]  /*c300*/  IMAD R96, R96, 0x2, R98 ;  /* 0x0000000260607824 */ /* 0x000fe200078e0262 */
[----:B------:R-:W-:Y:S02]  /*c310*/  IADD3 R142, P4, PT, R141, R6, RZ ;  /* 0x000000068d8e7210 */ /* 0x000fe40007f9e0ff */
[-C--:B------:R-:W-:Y:S01]  /*c320*/  LEA.HI.X.SX32 R149, R149, R2.reuse, 0x1, P5 ;  /* 0x0000000295957211 */ /* 0x080fe200028f0eff */
[----:B------:R-:W-:Y:S01]  /*c330*/  IMAD R94, R94, 0x2, R96 ;  /* 0x000000025e5e7824 */ /* 0x000fe200078e0260 */
[----:B------:R-:W-:Y:S01]  /*c340*/  IADD3 R10, P5, PT, R6, UR4, RZ ;  /* 0x00000004060a7c10 */ /* 0x000fe2000ffbe0ff */
[----:B------:R-:W-:Y:S01]  /*c350*/  UIMAD UR4, UR27, UR8, URZ ;  /* 0x000000081b0472a4 */ /* 0x000fe2000f8e02ff */
[-C--:B------:R-:W-:Y:S01]  /*c360*/  LEA.HI.X.SX32 R145, R145, R2.reuse, 0x1, P2 ;  /* 0x0000000291917211 */ /* 0x080fe200010f0eff */
[----:B------:R-:W-:Y:S01]  /*c370*/  IMAD R92, R92, 0x2, R94 ;  /* 0x000000025c5c7824 */ /* 0x000fe200078e025e */
[----:B------:R-:W-:Y:S01]  /*c380*/  LEA.HI.X.SX32 R141, R141, R2, 0x1, P4 ;  /* 0x000000028d8d7211 */ /* 0x000fe200020f0eff */
[----:B------:R1:W-:Y:S01]  /*c390*/  STL [R1+0x960], R10 ;  /* 0x0009600a01007387 */ /* 0x0003e20000100800 */
[-C--:B------:R-:W-:Y:S01]  /*c3a0*/  IADD3 R152, P2, PT, R151, R6.reuse, RZ ;  /* 0x0000000697987210 */ /* 0x080fe20007f5e0ff */
[----:B------:R-:W-:Y:S01]  /*c3b0*/  IMAD R90, R90, 0x2, R92 ;  /* 0x000000025a5a7824 */ /* 0x000fe200078e025c */
[----:B------:R-:W-:-:S02]  /*c3c0*/  IADD3 R148, P4, PT, R147, R6, RZ ;  /* 0x0000000693947210 */ /* 0x000fc40007f9e0ff */
[-C--:B------:R-:W-:Y:S01]  /*c3d0*/  LEA.HI.X.SX32 R151, R151, R2.reuse, 0x1, P2 ;  /* 0x0000000297977211 */ /* 0x080fe200010f0eff */
[----:B------:R-:W-:Y:S01]  /*c3e0*/  IMAD R88, R88, 0x2, R90 ;  /* 0x0000000258587824 */ /* 0x000fe200078e025a */
[----:B------:R-:W-:Y:S02]  /*c3f0*/  LEA.HI.X.SX32 R147, R147, R2, 0x1, P4 ;  /* 0x0000000293937211 */ /* 0x000fe400020f0eff */
[----:B------:R-:W-:Y:S01]  /*c400*/  IADD3 R156, P2, PT, R155, R6, RZ ;  /* 0x000000069b9c7210 */ /* 0x000fe20007f5e0ff */
[----:B------:R-:W-:Y:S01]  /*c410*/  IMAD R86, R86, 0x2, R88 ;  /* 0x0000000256567824 */ /* 0x000fe200078e0258 */
[----:B-1----:R-:W-:Y:S02]  /*c420*/  LEA.HI.X.SX32 R10, R160, R2, 0x1, P5 ;  /* 0x00000002a00a7211 */ /* 0x002fe400028f0eff */
[-C--:B------:R-:W-:Y:S01]  /*c430*/  IADD3 R160, P5, PT, R159, R6.reuse, RZ ;  /* 0x000000069fa07210 */ /* 0x080fe20007fbe0ff */
[----:B------:R-:W-:Y:S01]  /*c440*/  IMAD R82, R82, 0x4, R86 ;  /* 0x0000000452527824 */ /* 0x000fe200078e0256 */
[----:B------:R-:W-:Y:S01]  /*c450*/  IADD3 R154, P4, PT, R153, R6, RZ ;  /* 0x00000006999a7210 */ /* 0x000fe20007f9e0ff */
[----:B------:R1:W-:Y:S01]  /*c460*/  STL [R1+0x95c], R10 ;  /* 0x00095c0a01007387 */ /* 0x0003e20000100800 */
[-C--:B------:R-:W-:Y:S01]  /*c470*/  LEA.HI.X.SX32 R159, R159, R2.reuse, 0x1, P5 ;  /* 0x000000029f9f7211 */ /* 0x080fe200028f0eff */
[----:B------:R-:W-:Y:S01]  /*c480*/  IMAD R80, R80, 0x2, R82 ;  /* 0x0000000250507824 */ /* 0x000fe200078e0252 */
[----:B------:R-:W-:-:S02]  /*c490*/  LEA.HI.X.SX32 R155, R155, R2, 0x1, P2 ;  /* 0x000000029b9b7211 */ /* 0x000fc400010f0eff */
[----:B------:R-:W-:Y:S01]  /*c4a0*/  LEA.HI.X.SX32 R153, R153, R2, 0x1, P4 ;  /* 0x0000000299997211 */ /* 0x000fe200020f0eff */
[----:B------:R-:W-:Y:S01]  /*c4b0*/  IMAD R78, R78, 0x2, R80 ;  /* 0x000000024e4e7824 */ /* 0x000fe200078e0250 */
[-C--:B------:R-:W-:Y:S02]  /*c4c0*/  IADD3 R162, P2, PT, R161, R6.reuse, RZ ;  /* 0x00000006a1a27210 */ /* 0x080fe40007f5e0ff */
[-C--:B------:R-:W-:Y:S01]  /*c4d0*/  IADD3 R158, P4, PT, R157, R6.reuse, RZ ;  /* 0x000000069d9e7210 */ /* 0x080fe20007f9e0ff */
[----:B------:R-:W-:Y:S01]  /*c4e0*/  IMAD R76, R76, 0x2, R78 ;  /* 0x000000024c4c7824 */ /* 0x000fe200078e024e */
[----:B-1----:R-:W-:Y:S02]  /*c4f0*/  IADD3 R10, P5, PT, R165, R6, RZ ;  /* 0x00000006a50a7210 */ /* 0x002fe40007fbe0ff */
[-C--:B------:R-:W-:Y:S01]  /*c500*/  LEA.HI.X.SX32 R161, R161, R2.reuse, 0x1, P2 ;  /* 0x00000002a1a17211 */ /* 0x080fe200010f0eff */
[----:B------:R-:W-:Y:S01]  /*c510*/  IMAD R74, R74, 0x2, R76 ;  /* 0x000000024a4a7824 */ /* 0x000fe200078e024c */
[----:B------:R-:W-:Y:S01]  /*c520*/  LEA.HI.X.SX32 R157, R157, R2, 0x1, P4 ;  /* 0x000000029d9d7211 */ /* 0x000fe200020f0eff */
[----:B------:R1:W-:Y:S01]  /*c530*/  STL [R1], R10 ;  /* 0x0000000a01007387 */ /* 0x0003e20000100800 */
[----:B------:R-:W-:Y:S01]  /*c540*/  IADD3 R164, P4, PT, R163, R6, RZ ;  /* 0x00000006a3a47210 */ /* 0x000fe20007f9e0ff */
[----:B------:R-:W-:Y:S01]  /*c550*/  IMAD R72, R72, 0x2, R74 ;  /* 0x0000000248487824 */ /* 0x000fe200078e024a */
[----:B------:R-:W-:-:S02]  /*c560*/  LEA.HI.X.SX32 R165, R165, R2, 0x1, P5 ;  /* 0x00000002a5a57211 */ /* 0x000fc400028f0eff */
[----:B------:R-:W-:Y:S01]  /*c570*/  LEA.HI.X.SX32 R163, R163, R2, 0x1, P4 ;  /* 0x00000002a3a37211 */ /* 0x000fe200020f0eff */
[----:B------:R-:W-:Y:S01]  /*c580*/  IMAD R70, R70, 0x2, R72 ;  /* 0x0000000246467824 */ /* 0x000fe200078e0248 */
[----:B-1----:R-:W-:-:S03]  /*c590*/  IADD3 R10, P2, PT, R134, R6, RZ ;  /* 0x00000006860a7210 */ /* 0x002fc60007f5e0ff */
[----:B------:R-:W-:Y:S02]  /*c5a0*/  IMAD R47, R47, 0x4, R70 ;  /* 0x000000042f2f7824 */ /* 0x000fe400078e0246 */
[----:B------:R1:W-:Y:S02]  /*c5b0*/  STL [R1+0x8], R10 ;  /* 0x0000080a01007387 */ /* 0x0003e40000100800 */
[----:B------:R-:W-:-:S04]  /*c5c0*/  IMAD R65, R65, 0x2, R47 ;  /* 0x0000000241417824 */ /* 0x000fc800078e022f */
[----:B------:R-:W-:-:S04]  /*c5d0*/  IMAD R45, R45, 0x2, R65 ;  /* 0x000000022d2d7824 */ /* 0x000fc800078e0241 */
[----:B------:R-:W-:Y:S01]  /*c5e0*/  IMAD R61, R61, 0x2, R45 ;  /* 0x000000023d3d7824 */ /* 0x000fe200078e022d */
[----:B-1----:R-:W-:-:S03]  /*c5f0*/  IADD3 R10, P4, PT, R6, UR6, RZ ;  /* 0x00000006060a7c10 */ /* 0x002fc6000ff9e0ff */
[----:B------:R-:W-:Y:S02]  /*c600*/  IMAD R59, R59, 0x2, R61 ;  /* 0x000000023b3b7824 */ /* 0x000fe400078e023d */
[----:B------:R1:W-:Y:S02]  /*c610*/  STL [R1+0x968], R10 ;  /* 0x0009680a01007387 */ /* 0x0003e40000100800 */
[----:B------:R-:W-:-:S04]  /*c620*/  IMAD R57, R57, 0x2, R59 ;  /* 0x0000000239397824 */ /* 0x000fc800078e023b */
[----:B------:R-:W-:Y:S01]  /*c630*/  IMAD R43, R43, 0x2, R57 ;  /* 0x000000022b2b7824 */ /* 0x000fe200078e0239 */
[----:B-1----:R-:W-:-:S03]  /*c640*/  IADD3 R10, P5, PT, R130, R6, RZ ;  /* 0x00000006820a7210 */ /* 0x002fc60007fbe0ff */
[----:B------:R-:W-:Y:S02]  /*c650*/  IMAD R7, R7, 0x4, R43 ;  /* 0x0000000407077824 */ /* 0x000fe400078e022b */
[----:B------:R1:W-:Y:S02]  /*c660*/  STL [R1+0x10], R10 ;  /* 0x0000100a01007387 */ /* 0x0003e40000100800 */
[----:B------:R-:W-:Y:S01]  /*c670*/  IMAD R49, R49, 0x2, R7 ;  /* 0x0000000231317824 */ /* 0x000fe200078e0207 */
[----:B-1----:R-:W-:Y:S01]  /*c680*/  LEA.HI.X.SX32 R10, R134, R2, 0x1, P2 ;  /* 0x00000002860a7211 */ /* 0x002fe200010f0eff */
[----:B------:R-:W-:Y:S01]  /*c690*/  IMAD.U32 R134, RZ, RZ, UR4 ;  /* 0x00000004ff867e24 */ /* 0x000fe2000f8e00ff */
[----:B------:R-:W-:-:S03]  /*c6a0*/  UIMAD UR4, UR28, UR8, URZ ;  /* 0x000000081c0472a4 */ /* 0x000fc6000f8e02ff */
[----:B------:R1:W-:Y:S01]  /*c6b0*/  STL [R1+0x4], R10 ;  /* 0x0000040a01007387 */ /* 0x0003e20000100800 */
[----:B------:R-:W-:Y:S02]  /*c6c0*/  LEA.HI.X.SX32 R134, R134, R2, 0x1, P4 ;  /* 0x0000000286867211 */ /* 0x000fe400020f0eff */
[----:B-1----:R-:W-:-:S05]  /*c6d0*/  IADD3 R10, P2, PT, R128, R6, RZ ;  /* 0x00000006800a7210 */ /* 0x002fca0007f5e0ff */
[----:B------:R1:W-:Y:S04]  /*c6e0*/  STL [R1+0x18], R10 ;  /* 0x0000180a01007387 */ /* 0x0003e80000100800 */
[----:B------:R2:W-:Y:S01]  /*c6f0*/  STL [R1+0x964], R134 ;  /* 0x0009648601007387 */ /* 0x0005e20000100800 */
[----:B-1----:R-:W1:Y:S01]  /*c700*/  S2R R10, SR_TID.X ;  /* 0x00000000000a7919 */ /* 0x002e620000002100 */
[----:B--2---:R-:W-:-:S05]  /*c710*/  IADD3 R134, P4, PT, R126, R6, RZ ;  /* 0x000000067e867210 */ /* 0x004fca0007f9e0ff */
[----:B------:R2:W-:Y:S02]  /*c720*/  STL [R1+0x20], R134 ;  /* 0x0000208601007387 */ /* 0x0005e40000100800 */
[----:B--2---:R-:W-:Y:S02]  /*c730*/  LEA.HI.X.SX32 R134, R130, R2, 0x1, P5 ;  /* 0x0000000282867211 */ /* 0x004fe400028f0eff */
[----:B------:R-:W-:-:S03]  /*c740*/  IADD3 R130, P5, PT, R124, R6, RZ ;  /* 0x000000067c827210 */ /* 0x000fc60007fbe0ff */
[----:B------:R2:W-:Y:S04]  /*c750*/  STL [R1+0xc], R134 ;  /* 0x00000c8601007387 */ /* 0x0005e80000100800 */
[----:B------:R3:W-:Y:S01]  /*c760*/  STL [R1+0x28], R130 ;  /* 0x0000288201007387 */ /* 0x0007e20000100800 */
[----:B-1----:R-:W-:Y:S02]  /*c770*/  SHF.R.U32.HI R10, RZ, 0x6, R10 ;  /* 0x00000006ff0a7819 */ /* 0x002fe4000001160a */
[----:B--2---:R-:W-:Y:S02]  /*c780*/  LEA.HI.X.SX32 R134, R128, R2, 0x1, P2 ;  /* 0x0000000280867211 */ /* 0x004fe400010f0eff */
[----:B------:R-:W-:Y:S02]  /*c790*/  IADD3 R128, P2, PT, R122, R6, RZ ;  /* 0x000000067a807210 */ /* 0x000fe40007f5e0ff */
[----:B---3--:R-:W-:Y:S01]  /*c7a0*/  LEA.HI.X.SX32 R130, R126, R2, 0x1, P4 ;  /* 0x000000027e827211 */ /* 0x008fe200020f0eff */
[----:B------:R1:W-:Y:S01]  /*c7b0*/  STL [R1+0x14], R134 ;  /* 0x0000148601007387 */ /* 0x0003e20000100800 */
[----:B------:R-:W-:-:S02]  /*c7c0*/  IADD3 R126, P4, PT, R120, R6, RZ ;  /* 0x00000006787e7210 */ /* 0x000fc40007f9e0ff */
[----:B------:R-:W-:Y:S01]  /*c7d0*/  LEA.HI.X.SX32 R122, R122, R2, 0x1, P2 ;  /* 0x000000027a7a7211 */ /* 0x000fe200010f0eff */
[----:B------:R2:W-:Y:S01]  /*c7e0*/  STL [R1+0x30], R128 ;  /* 0x0000308001007387 */ /* 0x0005e20000100800 */
[----:B------:R-:W-:-:S03]  /*c7f0*/  SGXT.U32 R10, R10, 0x1 ;  /* 0x000000010a0a781a */ /* 0x000fc60000000000 */
[----:B------:R3:W-:Y:S01]  /*c800*/  STL [R1+0x1c], R130 ;  /* 0x00001c8201007387 */ /* 0x0007e20000100800 */
[----:B-1----:R-:W-:-:S03]  /*c810*/  IADD3 R134, P2, PT, R6, UR12, RZ ;  /* 0x0000000c06867c10 */ /* 0x002fc6000ff5e0ff */
[----:B------:R1:W-:Y:S01]  /*c820*/  STL [R1+0x38], R126 ;  /* 0x0000387e01007387 */ /* 0x0003e20000100800 */
[----:B--2---:R-:W-:Y:S02]  /*c830*/  LEA.HI.X.SX32 R128, R124, R2, 0x1, P5 ;  /* 0x000000027c807211 */ /* 0x004fe400028f0eff */
[C---:B------:R-:W-:Y:S01]  /*c840*/  IADD3 R124, P5, PT, R118.reuse, R6, RZ ;  /* 0x00000006767c7210 */ /* 0x040fe20007fbe0ff */
[----:B---3--:R-:W-:Y:S01]  /*c850*/  IMAD.U32 R130, RZ, RZ, UR4 ;  /* 0x00000004ff827e24 */ /* 0x008fe2000f8e00ff */
[----:B------:R-:W-:Y:S02]  /*c860*/  UIMAD UR4, UR29, UR8, URZ ;  /* 0x000000081d0472a4 */ /* 0x000fe4000f8e02ff */
[-C--:B------:R-:W-:Y:S01]  /*c870*/  LEA.HI.X.SX32 R118, R118, R2.reuse, 0x1, P5 ;  /* 0x0000000276767211 */ /* 0x080fe200028f0eff */
[----:B------:R-:W-:Y:S01]  /*c880*/  STL [R1+0x40], R124 ;  /* 0x0000407c01007387 */ /* 0x000fe20000100800 */
[----:B------:R-:W-:-:S03]  /*c890*/  LEA.HI.X.SX32 R130, R130, R2, 0x1, P2 ;  /* 0x0000000282827211 */ /* 0x000fc600010f0eff */
[----:B------:R-:W-:Y:S01]  /*c8a0*/  STL [R1+0x24], R128 ;  /* 0x0000248001007387 */ /* 0x000fe20000100800 */
[----:B-1----:R-:W-:Y:S01]  /*c8b0*/  IMAD.U32 R126, RZ, RZ, UR4 ;  /* 0x00000004ff7e7e24 */ /* 0x002fe2000f8e00ff */
[----:B------:R-:W-:Y:S02]  /*c8c0*/  UIMAD UR4, UR30, UR8, URZ ;  /* 0x000000081e0472a4 */ /* 0x000fe4000f8e02ff */
[----:B------:R1:W-:Y:S02]  /*c8d0*/  STL [R1+0x2c], R122 ;  /* 0x00002c7a01007387 */ /* 0x0003e40000100800 */
[----:B-1----:R-:W-:Y:S02]  /*c8e0*/  LEA.HI.X.SX32 R122, R120, R2, 0x1, P4 ;  /* 0x00000002787a7211 */ /* 0x002fe400020f0eff */
[----:B------:R-:W-:-:S03]  /*c8f0*/  IADD3 R120, P4, PT, R114, R6, RZ ;  /* 0x0000000672787210 */ /* 0x000fc60007f9e0ff */
[----:B------:R1:W-:Y:S01]  /*c900*/  STL [R1+0x34], R122 ;  /* 0x0000347a01007387 */ /* 0x0003e20000100800 */
[----:B------:R-:W-:-:S03]  /*c910*/  LEA.HI.X.SX32 R114, R114, R2, 0x1, P4 ;  /* 0x0000000272727211 */ /* 0x000fc600020f0eff */
[----:B------:R2:W-:Y:S04]  /*c920*/  STL [R1+0x48], R120 ;  /* 0x0000487801007387 */ /* 0x0005e80000100800 */
[----:B------:R-:W-:Y:S01]  /*c930*/  STL [R1+0x970], R134 ;  /* 0x0009708601007387 */ /* 0x000fe20000100800 */
[----:B-1----:R-:W-:-:S03]  /*c940*/  IADD3 R122, P4, PT, R108, R6, RZ ;  /* 0x000000066c7a7210 */ /* 0x002fc60007f9e0ff */
[----:B------:R1:W-:Y:S01]  /*c950*/  STL [R1+0x3c], R118 ;  /* 0x00003c7601007387 */ /* 0x0003e20000100800 */
[----:B--2---:R-:W-:Y:S02]  /*c960*/  IADD3 R120, P5, PT, R112, R6, RZ ;  /* 0x0000000670787210 */ /* 0x004fe40007fbe0ff */
[----:B------:R-:W-:Y:S02]  /*c970*/  LEA.HI.X.SX32 R124, R108, R2, 0x1, P4 ;  /* 0x000000026c7c7211 */ /* 0x000fe400020f0eff */
[-C--:B------:R-:W-:Y:S01]  /*c980*/  IADD3 R108, P4, PT, R102, R6.reuse, RZ ;  /* 0x00000006666c7210 */ /* 0x080fe20007f9e0ff */
[----:B------:R-:W-:Y:S01]  /*c990*/  STL [R1+0x50], R120 ;  /* 0x0000507801007387 */ /* 0x000fe20000100800 */
[----:B-1----:R-:W-:Y:S02]  /*c9a0*/  IADD3 R118, P2, PT, R110, R6, RZ ;  /* 0x000000066e767210 */ /* 0x002fe40007f5e0ff */
[----:B------:R-:W-:-:S03]  /*c9b0*/  LEA.HI.X.SX32 R102, R102, R2, 0x1, P4 ;  /* 0x0000000266667211 */ /* 0x000fc600020f0eff */
[----:B------:R1:W-:Y:S04]  /*c9c0*/  STL [R1+0x58], R118 ;  /* 0x0000587601007387 */ /* 0x0003e80000100800 */
[----:B------:R-:W-:Y:S04]  /*c9d0*/  STL [R1+0x96c], R130 ;  /* 0x00096c8201007387 */ /* 0x000fe80000100800 */
[----:B------:R2:W-:Y:S01]  /*c9e0*/  STL [R1+0x44], R114 ;  /* 0x0000447201007387 */ /* 0x0005e20000100800 */
[-C--:B-1----:R-:W-:Y:S02]  /*c9f0*/  LEA.HI.X.SX32 R118, R112, R2.reuse, 0x1, P5 ;  /* 0x0000000270767211 */ /* 0x082fe400028f0eff */
[----:B------:R-:W-:-:S02]  /*ca00*/  LEA.HI.X.SX32 R112, R110, R2, 0x1, P2 ;  /* 0x000000026e707211 */ /* 0x000fc400010f0eff */
[-C--:B------:R-:W-:Y:S01]  /*ca10*/  IADD3 R110, P2, PT, R104, R6.reuse, RZ ;  /* 0x00000006686e7210 */ /* 0x080fe20007f5e0ff */
[----:B------:R1:W-:Y:S01]  /*ca20*/  STL [R1+0x4c], R118 ;  /* 0x00004c7601007387 */ /* 0x0003e20000100800 */
[----:B--2---:R-:W-:-:S03]  /*ca30*/  IADD3 R114, P5, PT, R106, R6, RZ ;  /* 0x000000066a727210 */ /* 0x004fc60007fbe0ff */
[----:B------:R-:W-:Y:S01]  /*ca40*/  STL [R1+0x60], R122 ;  /* 0x0000607a01007387 */ /* 0x000fe20000100800 */
[----:B------:R-:W-:-:S03]  /*ca50*/  LEA.HI.X.SX32 R106, R106, R2, 0x1, P5 ;  /* 0x000000026a6a7211 */ /* 0x000fc600028f0eff */
[----:B------:R2:W-:Y:S01]  /*ca60*/  STL [R1+0x68], R114 ;  /* 0x0000687201007387 */ /* 0x0005e20000100800 */
[----:B-1----:R-:W-:-:S03]  /*ca70*/  IADD3 R118, P5, PT, R6, UR13, RZ ;  /* 0x0000000d06767c10 */ /* 0x002fc6000ffbe0ff */
[----:B------:R1:W-:Y:S01]  /*ca80*/  STL [R1+0x54], R112 ;  /* 0x0000547001007387 */ /* 0x0003e20000100800 */
[----:B------:R-:W-:Y:S01]  /*ca90*/  LEA.HI.X.SX32 R120, R126, R2, 0x1, P5 ;  /* 0x000000027e787211 */ /* 0x000fe200028f0eff */
[----:B------:R-:W-:Y:S02]  /*caa0*/  IMAD.U32 R126, RZ, RZ, UR4 ;  /* 0x00000004ff7e7e24 */ /* 0x000fe4000f8e00ff */
[----:B------:R-:W-:Y:S01]  /*cab0*/  STL [R1+0x70], R110 ;  /* 0x0000706e01007387 */ /* 0x000fe20000100800 */
[----:B------:R-:W-:Y:S02]  /*cac0*/  UIMAD UR4, UR31, UR8, URZ ;  /* 0x000000081f0472a4 */ /* 0x000fe4000f8e02ff */
[----:B--2---:R-:W-:Y:S01]  /*cad0*/  IMAD.U32 R114, RZ, RZ, UR8 ;  /* 0x00000008ff727e24 */ /* 0x004fe2000f8e00ff */
[----:B------:R-:W-:Y:S01]  /*cae0*/  STL [R1+0x78], R108 ;  /* 0x0000786c01007387 */ /* 0x000fe20000100800 */
[----:B-1----:R-:W-:-:S03]  /*caf0*/  IMAD.U32 R112, RZ, RZ, UR8 ;  /* 0x00000008ff707e24 */ /* 0x002fc6000f8e00ff */
[----:B------:R-:W-:Y:S04]  /*cb00*/  STL [R1+0x5c], R124 ;  /* 0x00005c7c01007387 */ /* 0x000fe80000100800 */
        /* <DEDUP_REMOVED lines=27> */
[----:B------:R-:W-:Y:S01]  /*ccc0*/  STL [R1+0x8c], R96 ;  /* 0x00008c6001007387 */ /* 0x000fe20000100800 */
[-C--:B------:R-:W-:Y:S01]  /*ccd0*/  LEA.HI.X.SX32 R104, R126, R2.reuse, 0x1, P4 ;  /* 0x000000027e687211 */ /* 0x080fe200020f0eff */
[----:B------:R-:W-:Y:S02]  /*cce0*/  IMAD.U32 R126, RZ, RZ, UR4 ;  /* 0x00000004ff7e7e24 */ /* 0x000fe4000f8e00ff */
[----:B------:R-:W-:Y:S01]  /*ccf0*/  STL [R1+0xa8], R94 ;  /* 0x0000a85e01007387 */ /* 0x000fe20000100800 */
[----:B------:R-:W-:Y:S01]  /*cd00*/  UIMAD UR4, UR32, UR8, URZ ;  /* 0x00000008200472a4 */ /* 0x000fe2000f8e02ff */
[----:B--2---:R-:W-:Y:S02]  /*cd10*/  VIADD R98, R0, 0xe9 ;  /* 0x000000e900627836 */ /* 0x004fe40000000000 */
[----:B------:R-:W-:Y:S04]  /*cd20*/  STL [R1+0xb0], R92 ;  /* 0x0000b05c01007387 */ /* 0x000fe80000100800 */
[----:B------:R-:W-:Y:S04]  /*cd30*/  STL [R1+0x94], R108 ;  /* 0x0000946c01007387 */ /* 0x000fe80000100800 */
[----:B------:R1:W-:Y:S02]  /*cd40*/  STL [R1+0x9c], R90 ;  /* 0x00009c5a01007387 */ /* 0x0003e40000100800 */
[----:B-1----:R-:W-:-:S02]  /*cd50*/  LEA.HI.X.SX32 R90, R88, R2, 0x1, P5 ;  /* 0x00000002585a7211 */ /* 0x002fc400028f0eff */
        /* <DEDUP_REMOVED lines=12> */
[-C--:B------:R-:W-:Y:S02]  /*ce20*/  LEA.HI.X.SX32 R70, R70, R2.reuse, 0x1, P5 ;  /* 0x0000000246467211 */ /* 0x080fe400028f0eff */
[----:B------:R-:W-:Y:S01]  /*ce30*/  ISETP.GT.U32.AND P5, PT, R8, R39, PT ;  /* 0x000000270800720c */ /* 0x000fe20003fa4070 */
[----:B------:R1:W-:Y:S04]  /*ce40*/  STL [R1+0xc8], R86 ;  /* 0x0000c85601007387 */ /* 0x0003e80000100800 */
[----:B------:R-:W-:Y:S04]  /*ce50*/  STL [R1+0x97c], R104 ;  /* 0x00097c6801007387 */ /* 0x000fe80000100800 */
[----:B------:R2:W-:Y:S01]  /*ce60*/  STL [R1+0xb4], R82 ;  /* 0x0000b45201007387 */ /* 0x0005e20000100800 */
[----:B-1----:R-:W-:-:S02]  /*ce70*/  LEA.HI.X.SX32 R86, R80, R2, 0x1, P2 ;  /* 0x0000000250567211 */ /* 0x002fc400010f0eff */
[----:B------:R-:W-:Y:S01]  /*ce80*/  LEA.HI.X.SX32 R80, R78, R2, 0x1, P4 ;  /* 0x000000024e507211 */ /* 0x000fe200020f0eff */
[----:B------:R-:W-:Y:S01]  /*ce90*/  @!P5 IMAD.IADD R39, R39, 0x1, -R8 ;  /* 0x000000012727d824 */ /* 0x000fe200078e0a08 */
[-C--:B------:R-:W-:Y:S01]  /*cea0*/  IADD3 R78, P4, PT, R72, R6.reuse, RZ ;  /* 0x00000006484e7210 */ /* 0x080fe20007f9e0ff */
[----:B------:R1:W-:Y:S01]  /*ceb0*/  STL [R1+0xbc], R86 ;  /* 0x0000bc5601007387 */ /* 0x0003e20000100800 */
[----:B--2---:R-:W-:-:S03]  /*cec0*/  IADD3 R82, P2, PT, R74, R6, RZ ;  /* 0x000000064a527210 */ /* 0x004fc60007f5e0ff */
[----:B------:R-:W-:Y:S01]  /*ced0*/  STL [R1+0xd0], R90 ;  /* 0x0000d05a01007387 */ /* 0x000fe20000100800 */
[----:B------:R-:W-:-:S03]  /*cee0*/  LEA.HI.X.SX32 R74, R74, R2, 0x1, P2 ;  /* 0x000000024a4a7211 */ /* 0x000fc600010f0eff */
[----:B------:R-:W-:Y:S01]  /*cef0*/  STL [R1+0xd8], R82 ;  /* 0x0000d85201007387 */ /* 0x000fe20000100800 */
[----:B-1----:R-:W-:-:S03]  /*cf00*/  IADD3 R86, P2, PT, R6, UR20, RZ ;  /* 0x0000001406567c10 */ /* 0x002fc6000ff5e0ff */
[----:B------:R-:W-:Y:S01]  /*cf10*/  STL [R1+0xc4], R80 ;  /* 0x0000c45001007387 */ /* 0x000fe20000100800 */
[-C--:B------:R-:W-:Y:S01]  /*cf20*/  LEA.HI.X.SX32 R88, R126, R2.reuse, 0x1, P2 ;  /* 0x000000027e587211 */ /* 0x080fe200010f0eff */
[----:B------:R-:W-:Y:S02]  /*cf30*/  IMAD.U32 R126, RZ, RZ, UR8 ;  /* 0x00000008ff7e7e24 */ /* 0x000fe4000f8e00ff */
[----:B------:R-:W-:Y:S04]  /*cf40*/  STL [R1+0xe0], R78 ;  /* 0x0000e04e01007387 */ /* 0x000fe80000100800 */
[----:B------:R-:W-:Y:S04]  /*cf50*/  STL [R1+0xe8], R76 ;  /* 0x0000e84c01007387 */ /* 0x000fe80000100800 */
[----:B------:R-:W-:Y:S04]  /*cf60*/  STL [R1+0xcc], R92 ;  /* 0x0000cc5c01007387 */ /* 0x000fe80000100800 */
[----:B------:R1:W-:Y:S02]  /*cf70*/  STL [R1+0xd4], R74 ;  /* 0x0000d44a01007387 */ /* 0x0003e40000100800 */
[----:B-1----:R-:W-:-:S02]  /*cf80*/  LEA.HI.X.SX32 R74, R72, R2, 0x1, P4 ;  /* 0x00000002484a7211 */ /* 0x002fc400020f0eff */
[----:B------:R-:W-:-:S03]  /*cf90*/  IADD3 R72, P4, PT, R47, R6, RZ ;  /* 0x000000062f487210 */ /* 0x000fc60007f9e0ff */
[----:B------:R-:W-:Y:S01]  /*cfa0*/  STL [R1+0xdc], R74 ;  /* 0x0000dc4a01007387 */ /* 0x000fe20000100800 */
[----:B------:R-:W-:-:S03]  /*cfb0*/  LEA.HI.X.SX32 R47, R47, R2, 0x1, P4 ;  /* 0x000000022f2f7211 */ /* 0x000fc600020f0eff */
[----:B------:R-:W-:Y:S04]  /*cfc0*/  STL [R1+0xf0], R72 ;  /* 0x0000f04801007387 */ /* 0x000fe80000100800 */
[----:B------:R-:W-:Y:S04]  /*cfd0*/  STL [R1+0x988], R86 ;  /* 0x0009885601007387 */ /* 0x000fe80000100800 */
[----:B------:R1:W-:Y:S02]  /*cfe0*/  STL [R1+0xe4], R70 ;  /* 0x0000e44601007387 */ /* 0x0003e40000100800 */
[----:B-1----:R-:W-:-:S04]  /*cff0*/  IADD3 R70, P2, PT, R65, R6, RZ ;  /* 0x0000000641467210 */ /* 0x002fc80007f5e0ff */
[----:B------:R-:W-:Y:S01]  /*d000*/  LEA.HI.X.SX32 R65, R65, R2, 0x1, P2 ;  /* 0x0000000241417211 */ /* 0x000fe200010f0eff */
[----:B------:R1:W-:Y:S04]  /*d010*/  STL [R1+0xf8], R70 ;  /* 0x0000f84601007387 */ /* 0x0003e80000100800 */
[----:B------:R-:W-:Y:S04]  /*d020*/  STL [R1+0x984], R88 ;  /* 0x0009845801007387 */ /* 0x000fe80000100800 */
[----:B------:R2:W-:Y:S01]  /*d030*/  STL [R1+0xec], R47 ;  /* 0x0000ec2f01007387 */ /* 0x0005e20000100800 */
[----:B-1----:R-:W-:-:S04]  /*d040*/  IADD3 R70, P4, PT, R45, R6, RZ ;  /* 0x000000062d467210 */ /* 0x002fc80007f9e0ff */
[----:B------:R-:W-:Y:S01]  /*d050*/  LEA.HI.X.SX32 R72, R45, R2, 0x1, P4 ;  /* 0x000000022d487211 */ /* 0x000fe200020f0eff */
[----:B------:R1:W-:Y:S01]  /*d060*/  STL [R1+0x100], R70 ;  /* 0x0001004601007387 */ /* 0x0003e20000100800 */
[----:B--2---:R-:W-:-:S03]  /*d070*/  IMAD R47, R126, 0x2, R49 ;  /* 0x000000027e2f7824 */ /* 0x004fc600078e0231 */
[----:B------:R2:W-:Y:S01]  /*d080*/  STL [R1+0xf4], R65 ;  /* 0x0000f44101007387 */ /* 0x0005e20000100800 */
[----:B------:R-:W-:-:S03]  /*d090*/  IMAD R45, R126, 0x2, R47 ;  /* 0x000000027e2d7824 */ /* 0x000fc600078e022f */
[----:B------:R3:W-:Y:S01]  /*d0a0*/  STL [R1+0xfc], R72 ;  /* 0x0000fc4801007387 */ /* 0x0007e20000100800 */
[----:B------:R-:W-:Y:S01]  /*d0b0*/  IMAD.U32 R126, RZ, RZ, UR4 ;  /* 0x00000004ff7e7e24 */ /* 0x000fe2000f8e00ff */
[-C--:B-1----:R-:W-:Y:S01]  /*d0c0*/  IADD3 R70, P2, PT, R61, R6.reuse, RZ ;  /* 0x000000063d467210 */ /* 0x082fe20007f5e0ff */
[----:B------:R-:W-:Y:S01]  /*d0d0*/  UIMAD UR4, UR11, UR8, URZ ;  /* 0x000000080b0472a4 */ /* 0x000fe2000f8e02ff */
[----:B--2---:R-:W-:-:S03]  /*d0e0*/  IADD3 R65, P4, PT, R59, R6, RZ ;  /* 0x000000063b417210 */ /* 0x004fc60007f9e0ff */
[----:B------:R-:W-:Y:S01]  /*d0f0*/  STL [R1+0x108], R70 ;  /* 0x0001084601007387 */ /* 0x000fe20000100800 */
[----:B------:R-:W-:Y:S01]  /*d100*/  LEA.HI.X.SX32 R61, R61, R2, 0x1, P2 ;  /* 0x000000023d3d7211 */ /* 0x000fe200010f0eff */
[----:B------:R-:W-:Y:S01]  /*d110*/  IMAD.U32 R110, RZ, RZ, UR4 ;  /* 0x00000004ff6e7e24 */ /* 0x000fe2000f8e00ff */
[C---:B---3--:R-:W-:Y:S01]  /*d120*/  IADD3 R72, P2, PT, R57.reuse, R6, RZ ;  /* 0x0000000639487210 */ /* 0x048fe20007f5e0ff */
[----:B------:R1:W-:Y:S01]  /*d130*/  STL [R1+0x110], R65 ;  /* 0x0001104101007387 */ /* 0x0003e20000100800 */
[----:B------:R-:W-:Y:S02]  /*d140*/  USHF.L.U32 UR4, UR14, 0x15, URZ ;  /* 0x000000150e047899 */ /* 0x000fe400080006ff */
[----:B------:R-:W-:Y:S01]  /*d150*/  LEA.HI.X.SX32 R57, R57, R2, 0x1, P2 ;  /* 0x0000000239397211 */ /* 0x000fe200010f0eff */
[----:B------:R-:W-:Y:S01]  /*d160*/  STL [R1+0x118], R72 ;  /* 0x0001184801007387 */ /* 0x000fe20000100800 */
[----:B------:R-:W-:-:S03]  /*d170*/  ULOP3.LUT UR12, UR4, 0x600000, URZ, 0xc0, !UPT ;  /* 0x00600000040c7892 */ /* 0x000fc6000f8ec0ff */
[----:B------:R-:W-:Y:S01]  /*d180*/  STL [R1+0x104], R61 ;  /* 0x0001043d01007387 */ /* 0x000fe20000100800 */
[----:B------:R-:W-:Y:S01]  /*d190*/  UMOV UR4, 0x1 ;  /* 0x0000000100047882 */ /* 0x000fe20000000000 */
[----:B-1----:R-:W-:Y:S02]  /*d1a0*/  LEA.HI.X.SX32 R65, R59, R2, 0x1, P4 ;  /* 0x000000023b417211 */ /* 0x002fe400020f0eff */
[----:B------:R-:W-:-:S03]  /*d1b0*/  IADD3 R59, P4, PT, R43, R6, RZ ;  /* 0x000000062b3b7210 */ /* 0x000fc60007f9e0ff */
[----:B------:R1:W-:Y:S01]  /*d1c0*/  STL [R1+0x10c], R65 ;  /* 0x00010c4101007387 */ /* 0x0003e20000100800 */
[----:B------:R-:W-:-:S03]  /*d1d0*/  LEA.HI.X.SX32 R43, R43, R2, 0x1, P4 ;  /* 0x000000022b2b7211 */ /* 0x000fc600020f0eff */
[----:B------:R-:W-:Y:S04]  /*d1e0*/  STL [R1+0x120], R59 ;  /* 0x0001203b01007387 */ /* 0x000fe80000100800 */
[----:B------:R2:W-:Y:S01]  /*d1f0*/  STL [R1+0x114], R57 ;  /* 0x0001143901007387 */ /* 0x0005e20000100800 */
[----:B-1----:R-:W-:-:S03]  /*d200*/  IADD3 R65, P2, PT, R6, UR21, RZ ;  /* 0x0000001506417c10 */ /* 0x002fc6000ff5e0ff */
[----:B------:R1:W-:Y:S04]  /*d210*/  STL [R1+0x11c], R43 ;  /* 0x00011c2b01007387 */ /* 0x0003e80000100800 */
[----:B------:R-:W-:Y:S01]  /*d220*/  STL [R1+0x990], R65 ;  /* 0x0009904101007387 */ /* 0x000fe20000100800 */
[----:B--2---:R-:W-:-:S04]  /*d230*/  IADD3 R57, P4, PT, R7, R6, RZ ;  /* 0x0000000607397210 */ /* 0x004fc80007f9e0ff */
[----:B------:R-:W-:Y:S01]  /*d240*/  LEA.HI.X.SX32 R7, R7, R2, 0x1, P4 ;  /* 0x0000000207077211 */ /* 0x000fe200020f0eff */
[----:B------:R2:W-:Y:S01]  /*d250*/  STL [R1+0x128], R57 ;  /* 0x0001283901007387 */ /* 0x0005e20000100800 */
[----:B-1----:R-:W-:Y:S01]  /*d260*/  IMAD R43, R114, 0x2, R45 ;  /* 0x00000002722b7824 */ /* 0x002fe200078e022d */
[----:B------:R-:W-:Y:S02]  /*d270*/  IADD3 R114, P4, PT, R47, R6, RZ ;  /* 0x000000062f727210 */ /* 0x000fe40007f9e0ff */
[----:B--2---:R-:W-:Y:S01]  /*d280*/  LEA.HI.X.SX32 R57, R126, R2, 0x1, P2 ;  /* 0x000000027e397211 */ /* 0x004fe200010f0eff */
[----:B------:R-:W-:Y:S01]  /*d290*/  IMAD.U32 R126, RZ, RZ, UR8 ;  /* 0x00000008ff7e7e24 */ /* 0x000fe2000f8e00ff */
[----:B------:R-:W-:-:S04]  /*d2a0*/  IADD3 R59, P2, PT, R49, R6, RZ ;  /* 0x00000006313b7210 */ /* 0x000fc80007f5e0ff */
[----:B------:R-:W-:Y:S01]  /*d2b0*/  LEA.HI.X.SX32 R49, R49, R2, 0x1, P2 ;  /* 0x0000000231317211 */ /* 0x000fe200010f0eff */
[----:B------:R-:W-:Y:S01]  /*d2c0*/  STL [R1+0x130], R59 ;  /* 0x0001303b01007387 */ /* 0x000fe20000100800 */
[----:B------:R-:W-:-:S03]  /*d2d0*/  IADD3 R76, P2, PT, R45, R6, RZ ;  /* 0x000000062d4c7210 */ /* 0x000fc60007f5e0ff */
[----:B------:R-:W-:Y:S01]  /*d2e0*/  STL [R1+0x98c], R57 ;  /* 0x00098c3901007387 */ /* 0x000fe20000100800 */
[----:B------:R-:W-:-:S03]  /*d2f0*/  LEA.HI.X.SX32 R78, R45, R2, 0x1, P2 ;  /* 0x000000022d4e7211 */ /* 0x000fc600010f0eff */
[----:B------:R1:W-:Y:S04]  /*d300*/  STL [R1+0x124], R7 ;  /* 0x0001240701007387 */ /* 0x0003e80000100800 */
[----:B------:R-:W-:Y:S04]  /*d310*/  STL [R1+0x138], R114 ;  /* 0x0001387201007387 */ /* 0x000fe80000100800 */
[----:B------:R2:W-:Y:S01]  /*d320*/  STL [R1+0x12c], R49 ;  /* 0x00012c3101007387 */ /* 0x0005e20000100800 */
[----:B-1----:R-:W-:Y:S01]  /*d330*/  IMAD R7, R126, 0x2, R43 ;  /* 0x000000027e077824 */ /* 0x002fe200078e022b */
[----:B------:R-:W-:-:S02]  /*d340*/  LEA.HI.X.SX32 R126, R47, R2, 0x1, P4 ;  /* 0x000000022f7e7211 */ /* 0x000fc400020f0eff */
[----:B------:R-:W-:Y:S01]  /*d350*/  STL [R1+0x140], R76 ;  /* 0x0001404c01007387 */ /* 0x000fe20000100800 */
[----:B------:R-:W-:Y:S02]  /*d360*/  IMAD R47, R112, 0x2, R7 ;  /* 0x00000002702f7824 */ /* 0x000fe400078e0207 */
[----:B------:R-:W1:Y:S01]  /*d370*/  S2R R112, SR_TID.X ;  /* 0x0000000000707919 */ /* 0x000e620000002100 */
[----:B--2---:R-:W-:-:S04]  /*d380*/  IADD3 R49, P5, PT, R43, R6, RZ ;  /* 0x000000062b317210 */ /* 0x004fc80007fbe0ff */
[----:B------:R-:W-:Y:S01]  /*d390*/  LEA.HI.X.SX32 R45, R43, R2, 0x1, P5 ;  /* 0x000000022b2d7211 */ /* 0x000fe200028f0eff */
[----:B------:R2:W-:Y:S01]  /*d3a0*/  STL [R1+0x148], R49 ;  /* 0x0001483101007387 */ /* 0x0005e20000100800 */
[-C--:B------:R-:W-:Y:S02]  /*d3b0*/  IADD3 R43, P2, PT, R47, R6.reuse, RZ ;  /* 0x000000062f2b7210 */ /* 0x080fe40007f5e0ff */
[----:B------:R-:W-:Y:S01]  /*d3c0*/  ISETP.GT.U32.AND P5, PT, R8, R39, PT ;  /* 0x000000270800720c */ /* 0x000fe20003fa4070 */
[----:B------:R-:W-:Y:S01]  /*d3d0*/  STL [R1+0x134], R126 ;  /* 0x0001347e01007387 */ /* 0x000fe20000100800 */
[----:B--2---:R-:W-:-:S04]  /*d3e0*/  IADD3 R49, P4, PT, R7, R6, RZ ;  /* 0x0000000607317210 */ /* 0x004fc80007f9e0ff */
[----:B------:R-:W-:Y:S01]  /*d3f0*/  LEA.HI.X.SX32 R7, R7, R2, 0x1, P4 ;  /* 0x0000000207077211 */ /* 0x000fe200020f0eff */
[----:B------:R-:W-:Y:S01]  /*d400*/  STL [R1+0x150], R49 ;  /* 0x0001503101007387 */ /* 0x000fe20000100800 */
[----:B------:R-:W-:-:S05]  /*d410*/  IADD3 R6, P4, PT, R6, UR22, RZ ;  /* 0x0000001606067c10 */ /* 0x000fca000ff9e0ff */
[----:B------:R-:W-:Y:S01]  /*d420*/  @!P5 IMAD.IADD R39, R39, 0x1, -R8 ;  /* 0x000000012727d824 */ /* 0x000fe200078e0a08 */
[----:B------:R-:W-:Y:S04]  /*d430*/  STL [R1+0x13c], R78 ;  /* 0x00013c4e01007387 */ /* 0x000fe80000100800 */
[----:B------:R-:W-:Y:S04]  /*d440*/  STL [R1+0x144], R45 ;  /* 0x0001442d01007387 */ /* 0x000fe80000100800 */
[----:B------:R-:W-:Y:S04]  /*d450*/  STL [R1+0x158], R43 ;  /* 0x0001582b01007387 */ /* 0x000fe80000100800 */
[----:B------:R1:W-:Y:S04]  /*d460*/  STL [R1+0x14c], R7 ;  /* 0x00014c0701007387 */ /* 0x0003e80000100800 */
[----:B------:R2:W-:Y:S01]  /*d470*/  STL [R1+0x998], R6 ;  /* 0x0009980601007387 */ /* 0x0005e20000100800 */
[----:B-1----:R-:W-:-:S02]  /*d480*/  SHF.R.U32.HI R7, RZ, 0x6, R112 ;  /* 0x00000006ff077819 */ /* 0x002fc40000011670 */
[-C--:B--2---:R-:W-:Y:S02]  /*d490*/  LEA.HI.X.SX32 R6, R47, R2.reuse, 0x1, P2 ;  /* 0x000000022f067211 */ /* 0x084fe400010f0eff */
[----:B------:R-:W-:Y:S02]  /*d4a0*/  SGXT.U32 R7, R7, 0x1 ;  /* 0x000000010707781a */ /* 0x000fe40000000000 */
[----:B------:R-:W-:Y:S01]  /*d4b0*/  ISETP.GE.AND P2, PT, R98, RZ, PT ;  /* 0x000000ff6200720c */ /* 0x000fe20003f46270 */
[----:B------:R1:W-:Y:S02]  /*d4c0*/  STL [R1+0x154], R6 ;  /* 0x0001540601007387 */ /* 0x0003e40000100800 */
[----:B-1----:R-:W-:Y:S02]  /*d4d0*/  LEA.HI.X.SX32 R6, R110, R2, 0x1, P4 ;  /* 0x000000026e067211 */ /* 0x002fe400020f0eff */
[----:B------:R-:W-:Y:S02]  /*d4e0*/  ISETP.GE.AND P4, PT, R0, RZ, PT ;  /* 0x000000ff0000720c */ /* 0x000fe40003f86270 */
[----:B------:R-:W-:Y:S01]  /*d4f0*/  LOP3.LUT R2, R112, 0x7f, RZ, 0xc0, !PT ;  /* 0x0000007f70027812 */ /* 0x000fe200078ec0ff */
[----:B------:R0:W-:Y:S03]  /*d500*/  STL [R1+0x994], R6 ;  /* 0x0009940601007387 */ /* 0x0001e60000100800 */
[----:B------:R-:W-:Y:S01]  /*d510*/  ISETP.NE.U32.AND P1, PT, R2, RZ, PT ;  /* 0x000000ff0200720c */ /* 0x000fe20003f25070 */
[----:B0-----:R-:W-:-:S06]  /*d520*/  VIADD R6, R3, 0x7f ;  /* 0x0000007f03067836 */ /* 0x001fcc0000000000 */
[----:B------:R-:W-:Y:S01]  /*d530*/  @!P4 IMAD.MOV R39, RZ, RZ, -R39 ;  /* 0x000000ffff27c224 */ /* 0x000fe200078e0a27 */
[----:B------:R-:W-:Y:S01]  /*d540*/  ISETP.GT.AND P0, PT, R6, 0x7f, PT ;  /* 0x0000007f0600780c */ /* 0x000fe20003f04270 */
[----:B------:R-:W-:-:S03]  /*d550*/  IMAD R6, R2, UR9, RZ ;  /* 0x0000000902067c24 */ /* 0x000fc6000f8e02ff */
[----:B------:R-:W-:Y:S02]  /*d560*/  ISETP.LT.AND P5, PT, R7, R3, P0 ;  /* 0x000000030700720c */ /* 0x000fe400007a1270 */
[----:B------:R-:W-:-:S04]  /*d570*/  IADD3 R7, P4, PT, R6, UR18, RZ ;  /* 0x0000001206077c10 */ /* 0x000fc8000ff9e0ff */
[----:B------:R-:W-:Y:S01]  /*d580*/  LEA.HI.X.SX32 R6, R6, UR19, 0x1, P4 ;  /* 0x0000001306067c11 */ /* 0x000fe2000a0f0eff */
[----:B------:R-:W-:Y:S08]  /*d590*/  BRA.U UP0, `(.L_x_5) ;  /* 0x0000000100187547 */ /* 0x000ff0000b800000 */
[----:B------:R-:W-:Y:S01]  /*d5a0*/  ELECT P4, URZ, PT ;  /* 0x0000000000ff782f */ /* 0x000fe20003880000 */
[----:B------:R-:W-:Y:S01]  /*d5b0*/  IMAD.MOV.U32 R43, RZ, RZ, 0x1 ;  /* 0x00000001ff2b7424 */ /* 0x000fe200078e00ff */
[----:B------:R-:W-:Y:S01]  /*d5c0*/  UMOV UR6, 0x40 ;  /* 0x0000004000067882 */ /* 0x000fe20000000000 */
[----:B------:R-:W-:Y:S01]  /*d5d0*/  UVIRTCOUNT.DEALLOC.SMPOOL 0x80 ;  /* 0x000000800000784c */ /* 0x000fe20000000000 */
[----:B------:R-:W-:-:S09]  /*d5e0*/  ULEA UR6, UR5, UR6, 0x18 ;  /* 0x0000000605067291 */ /* 0x000fd2000f8ec0ff */
[----:B------:R0:W-:Y:S03]  /*d5f0*/  @P4 STS.U8 [UR6], R43 ;  /* 0x0000002bff004988 */ /* 0x0001e60008000006 */
.L_x_5:
[----:B------:R-:W-:Y:S01]  /*d600*/  UIADD3 UR12, UPT, UPT, UR7, UR12, URZ ;  /* 0x0000000c070c7290 */ /* 0x000fe2000fffe0ff */
[----:B------:R1:W-:Y:S01]  /*d610*/  STL.64 [R1+0xd68], R132 ;  /* 0x000d688401007387 */ /* 0x0003e20000100a00 */
[----:B------:R-:W-:Y:S01]  /*d620*/  VOTEU.ALL UP1, P1 ;  /* 0x0000000000ff7886 */ /* 0x000fe20000820000 */
[----:B------:R-:W-:Y:S01]  /*d630*/  UIADD3 UR13, UPT, UPT, UR10, 0x14000, URZ ;  /* 0x000140000a0d7890 */ /* 0x000fe2000fffe0ff */
[----:B------:R-:W-:Y:S01]  /*d640*/  @!P3 IMAD.MOV R28, RZ, RZ, -R28 ;  /* 0x000000ffff1cb224 */ /* 0x000fe200078e0a1c */
[----:B------:R-:W-:Y:S01]  /*d650*/  VOTEU.ALL UP2, P1 ;  /* 0x0000000000ff7886 */ /* 0x000fe20000840000 */
[----:B------:R2:W-:Y:S01]  /*d660*/  STL.64 [R1+0xd60], R100 ;  /* 0x000d606401007387 */ /* 0x0005e20000100a00 */
[----:B------:R-:W-:-:S04]  /*d670*/  @!UP1 UIADD3 UR16, UPT, UPT, -UR4, 0x100000, URZ ;  /* 0x0010000004109890 */ /* 0x000fc8000fffe1ff */
[----:B------:R-:W-:Y:S02]  /*d680*/  @!UP1 USHF.L.U32 UR17, UR16, 0xb, URZ ;  /* 0x0000000b10119899 */ /* 0x000fe400080006ff */
[----:B------:R-:W-:Y:S01]  /*d690*/  @!UP1 USHF.L.U32 UR16, UR16, 0x1, URZ ;  /* 0x0000000110109899 */ /* 0x000fe200080006ff */
[----:B------:R-:W-:Y:S01]  /*d6a0*/  @!P2 IMAD.MOV R29, RZ, RZ, -R29 ;  /* 0x000000ffff1da224 */ /* 0x000fe200078e0a1d */
[----:B------:R-:W-:Y:S01]  /*d6b0*/  PRMT R2, RZ, 0x7610, R2 ;  /* 0x00007610ff027816 */ /* 0x000fe20000000002 */
[----:B------:R-:W-:Y:S01]  /*d6c0*/  STTM.16dp32bit_t0_t15.x128 tmem[UR12], RZ ;  /* 0x000000ff000079ed */ /* 0x000fe20008b8000c */
[----:B------:R-:W-:Y:S01]  /*d6d0*/  STTM.16dp32bit_t16_t31.x128 tmem[UR12+0x80], RZ ;  /* 0x000080ff000079ed */ /* 0x000fe20008ba000c */
[----:B------:R-:W3:Y:S02]  /*d6e0*/  FENCE.VIEW.ASYNC.T ;  /* 0x00000000000073c6 */ /* 0x000ee40000000200 */
[----:B---3--:R-:W-:Y:S01]  /*d6f0*/  BAR.SYNC.DEFER_BLOCKING 0x0 ;  /* 0x0000000000007b1d */ /* 0x008fe20000010000 */
[----:B-1----:R-:W-:-:S02]  /*d700*/  PRMT R132, RZ, 0x7610, R132 ;  /* 0x00007610ff847816 */ /* 0x002fc40000000084 */
[C---:B------:R-:W-:Y:S02]  /*d710*/  LOP3.LUT R133, R10.reuse, 0x18, RZ, 0xfc, !PT ;  /* 0x000000180a857812 */ /* 0x040fe400078efcff */
[C---:B--2---:R-:W-:Y:S01]  /*d720*/  LOP3.LUT R101, R10.reuse, 0x10, RZ, 0xfc, !PT ;  /* 0x000000100a657812 */ /* 0x044fe200078efcff */
[----:B------:R-:W1:Y:S01]  /*d730*/  LDCU UR15, c[0x0][0x39c] ;  /* 0x00007380ff0f77ac */ /* 0x000e620008000800 */
[----:B------:R2:W-:Y:S02]  /*d740*/  STL.64 [R1+0xd58], R84 ;  /* 0x000d585401007387 */ /* 0x0005e40000100a00 */
[-C--:B------:R-:W-:Y:S01]  /*d750*/  ISETP.LT.AND P4, PT, R101, R3.reuse, P0 ;  /* 0x000000036500720c */ /* 0x080fe20000781270 */
[----:B------:R-:W3:Y:S01]  /*d760*/  LDCU UR75, c[0x0][0x3b0] ;  /* 0x00007600ff4b77ac */ /* 0x000ee20008000800 */
[----:B------:R-:W-:Y:S01]  /*d770*/  STL.64 [R1+0xd50], R68 ;  /* 0x000d504401007387 */ /* 0x000fe20000100a00 */
[----:B------:R-:W-:Y:S02]  /*d780*/  PRMT R96, RZ, 0x7610, R96 ;  /* 0x00007610ff607816 */ /* 0x000fe40000000060 */
[----:B------:R-:W-:Y:S01]  /*d790*/  PRMT R110, RZ, 0x7610, R110 ;  /* 0x00007610ff6e7816 */ /* 0x000fe2000000006e */
[----:B------:R-:W-:Y:S01]  /*d7a0*/  STL.64 [R1+0xd48], R66 ;  /* 0x000d484201007387 */ /* 0x000fe20000100a00 */
[----:B0-----:R-:W-:Y:S01]  /*d7b0*/  PRMT R43, RZ, 0x7610, R43 ;  /* 0x00007610ff2b7816 */ /* 0x001fe2000000002b */
[----:B------:R-:W0:Y:S02]  /*d7c0*/  LDCU UR6, c[0x0][0x3b0] ;  /* 0x00007600ff0677ac */ /* 0x000e240008000800 */
[----:B------:R4:W-:Y:S01]  /*d7d0*/  STL.64 [R1+0xd40], R62 ;  /* 0x000d403e01007387 */ /* 0x0009e20000100a00 */
[C---:B--2---:R-:W-:Y:S01]  /*d7e0*/  LOP3.LUT R85, R10.reuse, 0x8, RZ, 0xfc, !PT ;  /* 0x000000080a557812 */ /* 0x044fe200078efcff */
[----:B------:R-:W2:Y:S02]  /*d7f0*/  LDCU UR76, c[0x0][0x3b0] ;  /* 0x00007600ff4c77ac */ /* 0x000ea40008000800 */
[----:B------:R-:W0:Y:S02]  /*d800*/  FENCE.VIEW.ASYNC.S ;  /* 0x00000000000073c6 */ /* 0x000e240000000000 */
[----:B0-----:R0:W0:Y:S02]  /*d810*/  @!UP2 SYNCS.EXCH.64 URZ, [UR13], UR16 ;  /* 0x000000100dffa5b2 */ /* 0x0010240008000100 */
[----:B------:R0:W-:Y:S01]  /*d820*/  STL.64 [R1+0xd38], R54 ;  /* 0x000d383601007387 */ /* 0x0001e20000100a00 */
[----:B------:R-:W-:Y:S01]  /*d830*/  ISETP.LT.AND P3, PT, R85, R3, P0 ;  /* 0x000000035500720c */ /* 0x000fe20000761270 */
[----:B------:R-:W0:Y:S02]  /*d840*/  LDCU UR5, c[0x0][0x3b0] ;  /* 0x00007600ff0577ac */ /* 0x000e240008000800 */
[----:B------:R-:W-:Y:S01]  /*d850*/  STL.64 [R1+0xd30], R52 ;  /* 0x000d303401007387 */ /* 0x000fe20000100a00 */
[----:B------:R-:W-:Y:S01]  /*d860*/  PRMT R112, RZ, 0x7610, R112 ;  /* 0x00007610ff707816 */ /* 0x000fe20000000070 */
[----:B------:R-:W1:Y:S01]  /*d870*/  LDCU UR74, c[0x0][0x3b0] ;  /* 0x00007600ff4a77ac */ /* 0x000e620008000800 */
[----:B----4-:R-:W-:Y:S01]  /*d880*/  @P5 IMAD.MOV.U32 R62, RZ, RZ, R142 ;  /* 0x000000ffff3e5224 */ /* 0x010fe200078e008e */
[----:B------:R-:W-:Y:S01]  /*d890*/  STL.64 [R1+0xd28], R50 ;  /* 0x000d283201007387 */ /* 0x000fe20000100a00 */
[----:B------:R-:W-:Y:S01]  /*d8a0*/  @P5 IMAD.MOV.U32 R63, RZ, RZ, R141 ;  /* 0x000000ffff3f5224 */ /* 0x000fe200078e008d */
[----:B------:R-:W-:Y:S01]  /*d8b0*/  PRMT R100, RZ, 0x7610, R100 ;  /* 0x00007610ff647816 */ /* 0x000fe20000000064 */
[----:B------:R-:W4:Y:S01]  /*d8c0*/  LDCU UR73, c[0x0][0x3b0] ;  /* 0x00007600ff4977ac */ /* 0x000f220008000800 */
[----:B0-----:R-:W-:Y:S01]  /*d8d0*/  BAR.SYNC.DEFER_BLOCKING 0x0 ;  /* 0x0000000000007b1d */ /* 0x001fe20000010000 */
[----:B------:R-:W-:-:S02]  /*d8e0*/  LOP3.LUT R68, R10, 0x20, RZ, 0xfc, !PT ;  /* 0x000000200a447812 */ /* 0x000fc400078efcff */
[----:B------:R-:W-:Y:S02]  /*d8f0*/  PRMT R98, RZ, 0x7610, R98 ;  /* 0x00007610ff627816 */ /* 0x000fe40000000062 */
[----:B------:R-:W-:Y:S01]  /*d900*/  PRMT R94, RZ, 0x7610, R94 ;  /* 0x00007610ff5e7816 */ /* 0x000fe2000000005e */
[----:B------:R-:W0:Y:S01]  /*d910*/  LDCU UR72, c[0x0][0x3b0] ;  /* 0x00007600ff4877ac */ /* 0x000e220008000800 */
[----:B------:R-:W-:Y:S01]  /*d920*/  STL.64 [R1+0xd20], R40 ;  /* 0x000d202801007387 */ /* 0x000fe20000100a00 */
[----:B------:R-:W-:Y:S01]  /*d930*/  PRMT R80, RZ, 0x7610, R80 ;  /* 0x00007610ff507816 */ /* 0x000fe20000000050 */
[----:B------:R-:W0:Y:S02]  /*d940*/  LDCU UR71, c[0x0][0x3b0] ;  /* 0x00007600ff4777ac */ /* 0x000e240008000800 */
        /* <DEDUP_REMOVED lines=9> */
[----:B------:R-:W2:Y:S01]  /*d9e0*/  @P5 LDG.E.U8 R132, desc[UR24][R62.64] ;  /* 0x000000183e845981 */ /* 0x000ea2000c1e1100 */
        /* <DEDUP_REMOVED lines=12> */
[----:B------:R-:W0:Y:S03]  /*dab0*/  LDCU UR63, c[0x0][0x3b0] ;  /* 0x00007600ff3f77ac */ /* 0x000e260008000800 */
[----:B------:R-:W-:Y:S01]  /*dac0*/  STL.64 [R1+0xce0], R6 ;  /* 0x000ce00601007387 */ /* 0x000fe20000100a00 */
[----:B------:R-:W0:Y:S03]  /*dad0*/  LDCU UR62, c[0x0][0x3b0] ;  /* 0x00007600ff3e77ac */ /* 0x000e260008000800 */
[----:B------:R-:W-:Y:S01]  /*dae0*/  STL.64 [R1+0xcd8], R8 ;  /* 0x000cd80801007387 */ /* 0x000fe20000100a00 */
[----:B------:R-:W0:Y:S03]  /*daf0*/  LDCU UR61, c[0x0][0x3b0] ;  /* 0x00007600ff3d77ac */ /* 0x000e260008000800 */
[----:B------:R-:W-:Y:S01]  /*db00*/  STL [R1+0xb6c], R117 ;  /* 0x000b6c7501007387 */ /* 0x000fe20000100800 */
[----:B------:R-:W0:Y:S03]  /*db10*/  LDCU UR60, c[0x0][0x3b0] ;  /* 0x00007600ff3c77ac */ /* 0x000e260008000800 */
[----:B------:R-:W-:Y:S01]  /*db20*/  STL [R1+0xa84], R142 ;  /* 0x000a848e01007387 */ /* 0x000fe20000100800 */
[----:B------:R-:W0:Y:S03]  /*db30*/  LDCU UR59, c[0x0][0x3b0] ;  /* 0x00007600ff3b77ac */ /* 0x000e260008000800 */
[----:B------:R-:W-:Y:S01]  /*db40*/  STL [R1+0xa80], R141 ;  /* 0x000a808d01007387 */ /* 0x000fe20000100800 */
[----:B------:R-:W0:Y:S03]  /*db50*/  LDCU UR58, c[0x0][0x3b0] ;  /* 0x00007600ff3a77ac */ /* 0x000e260008000800 */
[----:B------:R-:W3:Y:S01]  /*db60*/  LDL.LU R62, [R1+0x20c] ;  /* 0x00020c00013e7983 */ /* 0x000ee20000300800 */
[----:B------:R-:W-:Y:S01]  /*db70*/  PRMT R54, RZ, 0x7610, R54 ;  /* 0x00007610ff367816 */ /* 0x000fe20000000036 */
[----:B------:R-:W0:Y:S02]  /*db80*/  LDCU UR57, c[0x0][0x3b0] ;  /* 0x00007600ff3977ac */ /* 0x000e240008000800 */
[----:B------:R-:W3:Y:S01]  /*db90*/  LDL R63, [R1+0xc] ;  /* 0x00000c00013f7983 */ /* 0x000ee20000100800 */
[----:B------:R-:W-:Y:S01]  /*dba0*/  ISETP.LT.AND P5, PT, R133, R3, P0 ;  /* 0x000000038500720c */ /* 0x000fe200007a1270 */
[----:B------:R-:W0:Y:S02]  /*dbb0*/  LDCU UR56, c[0x0][0x3b0] ;  /* 0x00007600ff3877ac */ /* 0x000e240008000800 */
[----:B------:R-:W3:Y:S01]  /*dbc0*/  LDL R66, [R1+0x10] ;  /* 0x0000100001427983 */ /* 0x000ee20000100800 */
[----:B------:R-:W-:Y:S01]  /*dbd0*/  @P3 IMAD.MOV.U32 R133, RZ, RZ, R149 ;  /* 0x000000ffff853224 */ /* 0x000fe200078e0095 */
[----:B------:R-:W0:Y:S02]  /*dbe0*/  LDCU UR55, c[0x0][0x3b0] ;  /* 0x00007600ff3777ac */ /* 0x000e240008000800 */
[----:B------:R-:W3:Y:S01]  /*dbf0*/  LDL.LU R67, [R1+0x204] ;  /* 0x0002040001437983 */ /* 0x000ee20000300800 */
[----:B------:R-:W0:Y:S03]  /*dc00*/  LDCU UR54, c[0x0][0x3b0] ;  /* 0x00007600ff3677ac */ /* 0x000e260008000800 */
[----:B------:R-:W3:Y:S01]  /*dc10*/  LDL R84, [R1+0x2c] ;  /* 0x00002c0001547983 */ /* 0x000ee20000100800 */
[----:B------:R-:W0:Y:S03]  /*dc20*/  LDCU UR53, c[0x0][0x3b0] ;  /* 0x00007600ff3577ac */ /* 0x000e260008000800 */
[----:B------:R-:W3:Y:S01]  /*dc30*/  LDL R85, [R1+0x30] ;  /* 0x0000300001557983 */ /* 0x000ee20000100800 */
[----:B------:R-:W0:Y:S01]  /*dc40*/  LDCU UR52, c[0x0][0x3b0] ;  /* 0x00007600ff3477ac */ /* 0x000e220008000800 */
        /* <DEDUP_REMOVED lines=27> */
[----:B--2---:R2:W-:Y:S02]  /*de00*/  STL [R1+0x534], R132 ;  /* 0x0005348401007387 */ /* 0x0045e40000100800 */
[----:B--2---:R-:W-:-:S05]  /*de10*/  @P3 IMAD.MOV.U32 R132, RZ, RZ, R150 ;  /* 0x000000ffff843224 */ /* 0x004fca00078e0096 */
[----:B------:R2:W3:Y:S02]  /*de20*/  @P3 LDG.E.U8 R54, desc[UR24][R132.64] ;  /* 0x0000001884363981 */ /* 0x0004e4000c1e1100 */
[----:B--2---:R-:W-:Y:S02]  /*de30*/  @P4 IMAD.MOV.U32 R132, RZ, RZ, R156 ;  /* 0x000000ffff844224 */ /* 0x004fe400078e009c */
[----:B------:R-:W-:-:S05]  /*de40*/  @P4 IMAD.MOV.U32 R133, RZ, RZ, R155 ;  /* 0x000000ffff854224 */ /* 0x000fca00078e009b */
[----:B------:R-:W2:Y:S01]  /*de50*/  @P4 LDG.E.U8 R100, desc[UR24][R132.64] ;  /* 0x0000001884644981 */ /* 0x000ea2000c1e1100 */
[----:B------:R-:W-:-:S03]  /*de60*/  ISETP.LT.AND P3, PT, R68, R3, P0 ;  /* 0x000000034400720c */ /* 0x000fc60000761270 */
[----:B------:R-:W-:Y:S04]  /*de70*/  STL [R1+0xa8c], R150 ;  /* 0x000a8c9601007387 */ /* 0x000fe80000100800 */
[----:B------:R-:W-:Y:S01]  /*de80*/  STL [R1+0xa88], R149 ;  /* 0x000a889501007387 */ /* 0x000fe20000100800 */
[----:B------:R-:W-:Y:S01]  /*de90*/  PRMT R55, RZ, 0x7610, R55 ;  /* 0x00007610ff377816 */ /* 0x000fe20000000037 */
[----:B------:R-:W-:Y:S01]  /*dea0*/  @P5 IMAD.MOV.U32 R101, RZ, RZ, R163 ;  /* 0x000000ffff655224 */ /* 0x000fe200078e00a3 */
[----:B------:R-:W-:Y:S02]  /*deb0*/  PRMT R53, RZ, 0x7610, R53 ;  /* 0x00007610ff357816 */ /* 0x000fe40000000035 */
[----:B------:R-:W-:Y:S01]  /*dec0*/  PRMT R50, RZ, 0x7610, R50 ;  /* 0x00007610ff327816 */ /* 0x000fe20000000032 */
[----:B---3--:R-:W-:Y:S04]  /*ded0*/  STL [R1+0x530], R54 ;  /* 0x0005303601007387 */ /* 0x008fe80000100800 */
[----:B------:R-:W3:Y:S04]  /*dee0*/  LDL R68, [R1+0x44] ;  /* 0x0000440001447983 */ /* 0x000ee80000100800 */
[----:B------:R-:W4:Y:S04]  /*def0*/  LDL R69, [R1+0x48] ;  /* 0x0000480001457983 */ /* 0x000f280000100800 */
[----:B------:R-:W-:Y:S04]  /*df00*/  STL [R1+0xa94], R156 ;  /* 0x000a949c01007387 */ /* 0x000fe80000100800 */
[----:B------:R-:W-:Y:S04]  /*df10*/  STL [R1+0xa90], R155 ;  /* 0x000a909b01007387 */ /* 0x000fe80000100800 */
[----:B------:R-:W4:Y:S04]  /*df20*/  LDL.LU.64 R132, [R1+0xd68] ;  /* 0x000d680001847983 */ /* 0x000f280000300a00 */
[----:B--2---:R2:W-:Y:S02]  /*df30*/  STL [R1+0x52c], R100 ;  /* 0x00052c6401007387 */ /* 0x0045e40000100800 */
[----:B--2---:R-:W-:-:S05]  /*df40*/  @P5 IMAD.MOV.U32 R100, RZ, RZ, R164 ;  /* 0x000000ffff645224 */ /* 0x004fca00078e00a4 */
[----:B------:R-:W2:Y:S01]  /*df50*/  @P5 LDG.E.U8 R55, desc[UR24][R100.64] ;  /* 0x0000001864375981 */ /* 0x000ea2000c1e1100 */
[----:B------:R-:W-:Y:S01]  /*df60*/  ISETP.GE.AND P5, PT, R62, RZ, PT ;  /* 0x000000ff3e00720c */ /* 0x000fe20003fa6270 */
[----:B------:R-:W-:Y:S01]  /*df70*/  @P3 IMAD.MOV.U32 R62, RZ, RZ, R66 ;  /* 0x000000ffff3e3224 */ /* 0x000fe200078e0042 */
[----:B------:R-:W-:-:S04]  /*df80*/  LOP3.LUT R54, R10, 0x28, RZ, 0xfc, !PT ;  /* 0x000000280a367812 */ /* 0x000fc800078efcff */
[----:B------:R0:W2:Y:S01]  /*df90*/  @P3 LDG.E.U8 R53, desc[UR24][R62.64] ;  /* 0x000000183e353981 */ /* 0x0000a2000c1e1100 */
[----:B------:R-:W-:-:S13]  /*dfa0*/  ISETP.LT.AND P4, PT, R54, R3, P0 ;  /* 0x000000033600720c */ /* 0x000fda0000781270 */
[----:B0-----:R-:W-:Y:S02]  /*dfb0*/  @P4 IMAD.MOV.U32 R62, RZ, RZ, R85 ;  /* 0x000000ffff3e4224 */ /* 0x001fe400078e0055 */
[----:B------:R-:W-:-:S05]  /*dfc0*/  @P4 IMAD.MOV.U32 R63, RZ, RZ, R84 ;  /* 0x000000ffff3f4224 */ /* 0x000fca00078e0054 */
[----:B------:R0:W2:Y:S01]  /*dfd0*/  @P4 LDG.E.U8 R50, desc[UR24][R62.64] ;  /* 0x000000183e324981 */ /* 0x0000a2000c1e1100 */
[----:B------:R-:W-:-:S04]  /*dfe0*/  LOP3.LUT R54, R10, 0x30, RZ, 0xfc, !PT ;  /* 0x000000300a367812 */ /* 0x000fc800078efcff */
[----:B------:R-:W-:Y:S01]  /*dff0*/  ISETP.LT.AND P2, PT, R54, R3, P0 ;  /* 0x000000033600720c */ /* 0x000fe20000741270 */
[----:B------:R-:W-:Y:S04]  /*e000*/  STL [R1+0xa9c], R164 ;  /* 0x000a9ca401007387 */ /* 0x000fe80000100800 */
[----:B------:R-:W-:Y:S01]  /*e010*/  STL [R1+0xa98], R163 ;  /* 0x000a98a301007387 */ /* 0x000fe20000100800 */
[----:B0-----:R-:W-:-:S03]  /*e020*/  LOP3.LUT R62, R10, 0x38, RZ, 0xfc, !PT ;  /* 0x000000380a3e7812 */ /* 0x001fc600078efcff */
[----:B------:R-:W2:Y:S01]  /*e030*/  LDL.LU.64 R100, [R1+0xd60] ;  /* 0x000d600001647983 */ /* 0x000ea20000300a00 */
[----:B------:R-:W-:-:S03]  /*e040*/  PRMT R51, RZ, 0x7610, R51 ;  /* 0x00007610ff337816 */ /* 0x000fc60000000033 */
[----:B------:R-:W2:Y:S01]  /*e050*/  LDL R54, [R1+0x64] ;  /* 0x0000640001367983 */ /* 0x000ea20000100800 */
[----:B------:R-:W-:Y:S02]  /*e060*/  ISETP.LT.AND P4, PT, R62, R3, P0 ;  /* 0x000000033e00720c */ /* 0x000fe40000781270 */
[----:B------:R-:W-:Y:S01]  /*e070*/  ISETP.GE.AND P3, PT, R67, RZ, PT ;  /* 0x000000ff4300720c */ /* 0x000fe20003f66270 */
[----:B---3--:R-:W-:Y:S02]  /*e080*/  @P2 IMAD.MOV.U32 R63, RZ, RZ, R68 ;  /* 0x000000ffff3f2224 */ /* 0x008fe400078e0044 */
[----:B----4-:R-:W-:-:S05]  /*e090*/  @P2 IMAD.MOV.U32 R62, RZ, RZ, R69 ;  /* 0x000000ffff3e2224 */ /* 0x010fca00078e0045 */
[----:B------:R-:W3:Y:S04]  /*e0a0*/  @P2 LDG.E.U8 R51, desc[UR24][R62.64] ;  /* 0x000000183e332981 */ /* 0x000ee8000c1e1100 */
[----:B--2---:R0:W-:Y:S04]  /*e0b0*/  STL [R1+0x528], R55 ;  /* 0x0005283701007387 */ /* 0x0041e80000100800 */
[----:B0-----:R-:W2:Y:S04]  /*e0c0*/  LDL R55, [R1+0x68] ;  /* 0x0000680001377983 */ /* 0x001ea80000100800 */
[----:B------:R0:W-:Y:S04]  /*e0d0*/  STL [R1+0x524], R53 ;  /* 0x0005243501007387 */ /* 0x0001e80000100800 */
[----:B0-----:R-:W4:Y:S04]  /*e0e0*/  LDL.LU R53, [R1+0x210] ;  /* 0x0002100001357983 */ /* 0x001f280000300800 */
[----:B------:R-:W4:Y:S04]  /*e0f0*/  LDL R84, [R1+0x7c] ;  /* 0x00007c0001547983 */ /* 0x000f280000100800 */
[----:B------:R-:W4:Y:S04]  /*e100*/  LDL R85, [R1+0x80] ;  /* 0x0000800001557983 */ /* 0x000f280000100800 */
[----:B------:R0:W-:Y:S04]  /*e110*/  STL [R1+0x520], R50 ;  /* 0x0005203201007387 */ /* 0x0001e80000100800 */
[----:B------:R-:W4:Y:S04]  /*e120*/  LDL R66, [R1+0xb4] ;  /* 0x0000b40001427983 */ /* 0x000f280000100800 */
[----:B------:R-:W4:Y:S04]  /*e130*/  LDL R67, [R1+0xb8] ;  /* 0x0000b80001437983 */ /* 0x000f280000100800 */
[----:B------:R-:W4:Y:S04]  /*e140*/  LDL R68, [R1+0x9c] ;  /* 0x00009c0001447983 */ /* 0x000f280000100800 */
[----:B------:R-:W4:Y:S01]  /*e150*/  LDL R69, [R1+0xa0] ;  /* 0x0000a00001457983 */ /* 0x000f220000100800 */
[----:B0-----:R-:W-:-:S04]  /*e160*/  LOP3.LUT R50, R10, 0x40, RZ, 0xfc, !PT ;  /* 0x000000400a327812 */ /* 0x001fc800078efcff */
[-C--:B------:R-:W-:Y:S02]  /*e170*/  ISETP.LT.AND P2, PT, R50, R3.reuse, P0 ;  /* 0x000000033200720c */ /* 0x080fe40000741270 */
[----:B------:R-:W-:Y:S01]  /*e180*/  LOP3.LUT R50, R10, 0x50, RZ, 0xfc, !PT ;  /* 0x000000500a327812 */ /* 0x000fe200078efcff */
[----:B------:R-:W-:Y:S01]  /*e190*/  @!P5 IMAD.MOV R30, RZ, RZ, -R30 ;  /* 0x000000ffff1ed224 */ /* 0x000fe200078e0a1e */
[----:B------:R-:W-:Y:S01]  /*e1a0*/  PRMT R40, RZ, 0x7610, R40 ;  /* 0x00007610ff287816 */ /* 0x000fe20000000028 */
[----:B------:R-:W-:Y:S01]  /*e1b0*/  @!P3 IMAD.MOV R31, RZ, RZ, -R31 ;  /* 0x000000ffff1fb224 */ /* 0x000fe200078e0a1f */
[----:B------:R-:W-:Y:S02]  /*e1c0*/  PRMT R41, RZ, 0x7610, R41 ;  /* 0x00007610ff297816 */ /* 0x000fe40000000029 */
[----:B------:R-:W-:Y:S02]  /*e1d0*/  ISETP.LT.AND P3, PT, R50, R3, P0 ;  /* 0x000000033200720c */ /* 0x000fe40000761270 */
[----:B------:R-:W-:Y:S01]  /*e1e0*/  PRMT R52, RZ, 0x7610, R52 ;  /* 0x00007610ff347816 */ /* 0x000fe20000000034 */
[----:B---3--:R0:W-:Y:S01]  /*e1f0*/  STL [R1+0x51c], R51 ;  /* 0x00051c3301007387 */ /* 0x0081e20000100800 */
[----:B------:R-:W-:-:S03]  /*e200*/  PRMT R163, RZ, 0x7610, R163 ;  /* 0x00007610ffa37816 */ /* 0x000fc600000000a3 */
[----:B------:R-:W3:Y:S04]  /*e210*/  LDL R62, [R1+0xd4] ;  /* 0x0000d400013e7983 */ /* 0x000ee80000100800 */
[----:B------:R-:W3:Y:S01]  /*e220*/  LDL R63, [R1+0xd8] ;  /* 0x0000d800013f7983 */ /* 0x000ee20000100800 */
[----:B0-----:R-:W-:-:S04]  /*e230*/  LOP3.LUT R51, R10, 0x48, RZ, 0xfc, !PT ;  /* 0x000000480a337812 */ /* 0x001fc800078efcff */
[----:B------:R-:W-:Y:S01]  /*e240*/  ISETP.LT.AND P5, PT, R51, R3, P0 ;  /* 0x000000033300720c */ /* 0x000fe200007a1270 */
[----:B------:R-:W-:Y:S02]  /*e250*/  @P4 IMAD.MOV.U32 R51, RZ, RZ, R54 ;  /* 0x000000ffff334224 */ /* 0x000fe400078e0036 */
[----:B------:R-:W3:Y:S01]  /*e260*/  LDL R54, [R1+0xec] ;  /* 0x0000ec0001367983 */ /* 0x000ee20000100800 */
[----:B--2---:R-:W-:-:S03]  /*e270*/  @P4 IMAD.MOV.U32 R50, RZ, RZ, R55 ;  /* 0x000000ffff324224 */ /* 0x004fc600078e0037 */
[----:B------:R-:W2:Y:S04]  /*e280*/  LDL R55, [R1+0xf0] ;  /* 0x0000f00001377983 */ /* 0x000ea80000100800 */
[----:B------:R0:W2:Y:S01]  /*e290*/  @P4 LDG.E.U8 R41, desc[UR24][R50.64] ;  /* 0x0000001832294981 */ /* 0x0000a2000c1e1100 */
[----:B----4-:R-:W-:-:S04]  /*e2a0*/  @P2 LOP3.LUT R85, R85, R84, RZ, 0x3c, !PT ;  /* 0x0000005455552212 */ /* 0x010fc800078e3cff */
[----:B------:R-:W-:-:S04]  /*e2b0*/  @P2 LOP3.LUT R84, R85, R84, RZ, 0x3c, !PT ;  /* 0x0000005455542212 */ /* 0x000fc800078e3cff */
[----:B------:R-:W-:-:S05]  /*e2c0*/  @P2 LOP3.LUT R85, R85, R84, RZ, 0x3c, !PT ;  /* 0x0000005455552212 */ /* 0x000fca00078e3cff */
[----:B------:R-:W4:Y:S01]  /*e2d0*/  @P2 LDG.E.U8 R40, desc[UR24][R84.64] ;  /* 0x0000001854282981 */ /* 0x000f22000c1e1100 */
[----:B------:R-:W-:-:S04]  /*e2e0*/  @P3 LOP3.LUT R67, R67, R66, RZ, 0x3c, !PT ;  /* 0x0000004243433212 */ /* 0x000fc800078e3cff */
[----:B------:R-:W-:-:S04]  /*e2f0*/  @P3 LOP3.LUT R66, R67, R66, RZ, 0x3c, !PT ;  /* 0x0000004243423212 */ /* 0x000fc800078e3cff */
[----:B------:R-:W-:Y:S01]  /*e300*/  @P3 LOP3.LUT R67, R67, R66, RZ, 0x3c, !PT ;  /* 0x0000004243433212 */ /* 0x000fe200078e3cff */
[----:B------:R-:W2:Y:S04]  /*e310*/  LDL.LU.64 R84, [R1+0xd58] ;  /* 0x000d580001547983 */ /* 0x000ea80000300a00 */
[----:B------:R-:W2:Y:S01]  /*e320*/  @P3 LDG.E.U8 R52, desc[UR24][R66.64] ;  /* 0x0000001842343981 */ /* 0x000ea2000c1e1100 */
[----:B------:R-:W-:-:S04]  /*e330*/  @P5 LOP3.LUT R69, R69, R68, RZ, 0x3c, !PT ;  /* 0x0000004445455212 */ /* 0x000fc800078e3cff */
[----:B------:R-:W-:-:S04]  /*e340*/  @P5 LOP3.LUT R68, R69, R68, RZ, 0x3c, !PT ;  /* 0x0000004445445212 */ /* 0x000fc800078e3cff */
[----:B------:R-:W-:-:S05]  /*e350*/  @P5 LOP3.LUT R69, R69, R68, RZ, 0x3c, !PT ;  /* 0x0000004445455212 */ /* 0x000fca00078e3cff */
[----:B------:R-:W3:Y:S01]  /*e360*/  @P5 LDG.E.U8 R163, desc[UR24][R68.64] ;  /* 0x0000001844a35981 */ /* 0x000ee2000c1e1100 */
[----:B0-----:R-:W-:Y:S02]  /*e370*/  LOP3.LUT R50, R10, 0x58, RZ, 0xfc, !PT ;  /* 0x000000580a327812 */ /* 0x001fe400078efcff */
[----:B------:R-:W-:Y:S02]  /*e380*/  ISETP.GE.AND P4, PT, R53, RZ, PT ;  /* 0x000000ff3500720c */ /* 0x000fe40003f86270 */
[----:B------:R-:W-:Y:S02]  /*e390*/  ISETP.LT.AND P2, PT, R50, R3, P0 ;  /* 0x000000033200720c */ /* 0x000fe40000741270 */
[----:B------:R-:W-:-:S04]  /*e3a0*/  LOP3.LUT R53, R10, 0x60, RZ, 0xfc, !PT ;  /* 0x000000600a357812 */ /* 0x000fc800078efcff */
[----:B------:R-:W-:Y:S01]  /*e3b0*/  ISETP.LT.AND P5, PT, R53, R3, P0 ;  /* 0x000000033500720c */ /* 0x000fe200007a1270 */
[----:B----4-:R0:W-:Y:S04]  /*e3c0*/  STL [R1+0x514], R40 ;  /* 0x0005142801007387 */ /* 0x0101e80000100800 */
[----:B0-----:R-:W4:Y:S04]  /*e3d0*/  LDL R40, [R1+0x10c] ;  /* 0x00010c0001287983 */ /* 0x001f280000100800 */
[----:B--2---:R0:W-:Y:S04]  /*e3e0*/  STL [R1+0x518], R41 ;  /* 0x0005182901007387 */ /* 0x0041e80000100800 */
[----:B------:R-:W2:Y:S04]  /*e3f0*/  LDL R50, [R1+0x124] ;  /* 0x0001240001327983 */ /* 0x000ea80000100800 */
[----:B------:R-:W2:Y:S04]  /*e400*/  LDL R51, [R1+0x128] ;  /* 0x0001280001337983 */ /* 0x000ea80000100800 */
[----:B0-----:R-:W4:Y:S04]  /*e410*/  LDL R41, [R1+0x110] ;  /* 0x0001100001297983 */ /* 0x001f280000100800 */
[----:B------:R-:W2:Y:S04]  /*e420*/  LDL.LU.64 R68, [R1+0xd50] ;  /* 0x000d500001447983 */ /* 0x000ea80000300a00 */
[----:B------:R-:W2:Y:S04]  /*e430*/  LDL.LU.64 R66, [R1+0xd48] ;  /* 0x000d480001427983 */ /* 0x000ea80000300a00 */
[----:B------:R0:W-:Y:S04]  /*e440*/  STL [R1+0x50c], R52 ;  /* 0x00050c3401007387 */ /* 0x0001e80000100800 */
[----:B------:R-:W2:Y:S04]  /*e450*/  LDL R53, [R1+0x148] ;  /* 0x0001480001357983 */ /* 0x000ea80000100800 */
[----:B0-----:R-:W2:Y:S04]  /*e460*/  LDL R52, [R1+0x144] ;  /* 0x0001440001347983 */ /* 0x001ea80000100800 */
[----:B---3--:R0:W-:Y:S02]  /*e470*/  STL [R1+0x510], R163 ;  /* 0x000510a301007387 */ /* 0x0081e40000100800 */
[----:B0-----:R-:W-:-:S02]  /*e480*/  LOP3.LUT R163, R10, 0x68, RZ, 0xfc, !PT ;  /* 0x000000680aa37812 */ /* 0x001fc400078efcff */
[----:B------:R-:W-:Y:S02]  /*e490*/  LOP3.LUT R163, R10, 0x70, RZ, 0xfc, !PT ;  /* 0x000000700aa37812 */ /* 0x000fe400078efcff */
[----:B------:R-:W0:Y:S02]  /*e4a0*/  S2R R10, SR_TID.X ;  /* 0x00000000000a7919 */ /* 0x000e240000002100 */
[----:B0-----:R-:W-:-:S04]  /*e4b0*/  SHF.R.U32.HI R10, RZ, 0x6, R10 ;  /* 0x00000006ff0a7819 */ /* 0x001fc8000001160a */
[----:B------:R-:W-:-:S04]  /*e4c0*/  SGXT.U32 R10, R10, 0x1 ;  /* 0x000000010a0a781a */ /* 0x000fc80000000000 */
[----:B------:R-:W-:-:S04]  /*e4d0*/  LOP3.LUT R10, R10, 0x68, RZ, 0xfc, !PT ;  /* 0x000000680a0a7812 */ /* 0x000fc800078efcff */
[----:B------:R-:W-:Y:S02]  /*e4e0*/  ISETP.LT.AND P3, PT, R10, R3, P0 ;  /* 0x000000030a00720c */ /* 0x000fe40000761270 */
[----:B------:R-:W0:Y:S01]  /*e4f0*/  S2R R10, SR_TID.X ;  /* 0x00000000000a7919 */ /* 0x000e220000002100 */
[----:B------:R-:W-:Y:S02]  /*e500*/  @P2 LOP3.LUT R63, R63, R62, RZ, 0x3c, !PT ;  /* 0x0000003e3f3f2212 */ /* 0x000fe400078e3cff */
[----:B------:R-:W-:Y:S02]  /*e510*/  @P5 LOP3.LUT R55, R55, R54, RZ, 0x3c, !PT ;  /* 0x0000003637375212 */ /* 0x000fe400078e3cff */
[C---:B------:R-:W-:Y:S02]  /*e520*/  @P2 LOP3.LUT R62, R63.reuse, R62, RZ, 0x3c, !PT ;  /* 0x0000003e3f3e2212 */ /* 0x040fe400078e3cff */
[----:B------:R-:W-:Y:S02]  /*e530*/  PRMT R164, RZ, 0x7610, R164 ;  /* 0x00007610ffa47816 */ /* 0x000fe400000000a4 */
[----:B------:R-:W-:-:S02]  /*e540*/  @P2 LOP3.LUT R63, R63, R62, RZ, 0x3c, !PT ;  /* 0x0000003e3f3f2212 */ /* 0x000fc400078e3cff */
[----:B------:R-:W-:Y:S02]  /*e550*/  @P5 LOP3.LUT R54, R55, R54, RZ, 0x3c, !PT ;  /* 0x0000003637365212 */ /* 0x000fe400078e3cff */
[----:B------:R-:W-:Y:S01]  /*e560*/  PRMT R19, RZ, 0x7610, R19 ;  /* 0x00007610ff137816 */ /* 0x000fe20000000013 */
[----:B------:R-:W3:Y:S01]  /*e570*/  @P2 LDG.E.U8 R164, desc[UR24][R62.64] ;  /* 0x000000183ea42981 */ /* 0x000ee2000c1e1100 */
[----:B------:R-:W-:Y:S02]  /*e580*/  ISETP.LT.AND P2, PT, R163, R3, P0 ;  /* 0x00000003a300720c */ /* 0x000fe40000741270 */
[----:B------:R-:W-:Y:S02]  /*e590*/  @P5 LOP3.LUT R55, R55, R54, RZ, 0x3c, !PT ;  /* 0x0000003637375212 */ /* 0x000fe400078e3cff */
[----:B------:R-:W-:-:S03]  /*e5a0*/  PRMT R25, RZ, 0x7610, R25 ;  /* 0x00007610ff197816 */ /* 0x000fc60000000019 */
[----:B------:R-:W3:Y:S01]  /*e5b0*/  @P5 LDG.E.U8 R19, desc[UR24][R54.64] ;  /* 0x0000001836135981 */ /* 0x000ee2000c1e1100 */
[----:B------:R-:W-:Y:S02]  /*e5c0*/  PRMT R17, RZ, 0x7610, R17 ;  /* 0x00007610ff117816 */ /* 0x000fe40000000011 */
[----:B------:R-:W-:Y:S01]  /*e5d0*/  PRMT R18, RZ, 0x7610, R18 ;  /* 0x00007610ff127816 */ /* 0x000fe20000000012 */
[----:B------:R-:W3:Y:S01]  /*e5e0*/  LDL.LU.64 R62, [R1+0xd40] ;  /* 0x000d4000013e7983 */ /* 0x000ee20000300a00 */
[----:B0-----:R-:W-:-:S03]  /*e5f0*/  SHF.R.U32.HI R10, RZ, 0x6, R10 ;  /* 0x00000006ff0a7819 */ /* 0x001fc6000001160a */
[----:B------:R-:W3:Y:S01]  /*e600*/  LDL.LU.64 R54, [R1+0xd38] ;  /* 0x000d380001367983 */ /* 0x000ee20000300a00 */
[----:B------:R-:W-:-:S04]  /*e610*/  SGXT.U32 R10, R10, 0x1 ;  /* 0x000000010a0a781a */ /* 0x000fc80000000000 */
[----:B------:R-:W-:-:S04]  /*e620*/  LOP3.LUT R163, R10, 0x78, RZ, 0xfc, !PT ;  /* 0x000000780aa37812 */ /* 0x000fc800078efcff */
[----:B------:R-:W-:Y:S02]  /*e630*/  ISETP.LT.AND P5, PT, R163, R3, P0 ;  /* 0x00000003a300720c */ /* 0x000fe400007a1270 */
[----:B----4-:R-:W-:-:S04]  /*e640*/  @P3 LOP3.LUT R41, R41, R40, RZ, 0x3c, !PT ;  /* 0x0000002829293212 */ /* 0x010fc800078e3cff */
[----:B------:R-:W-:-:S04]  /*e650*/  @P3 LOP3.LUT R40, R41, R40, RZ, 0x3c, !PT ;  /* 0x0000002829283212 */ /* 0x000fc800078e3cff */
[----:B------:R-:W-:-:S05]  /*e660*/  @P3 LOP3.LUT R41, R41, R40, RZ, 0x3c, !PT ;  /* 0x0000002829293212 */ /* 0x000fca00078e3cff */
[----:B------:R2:W4:Y:S02]  /*e670*/  @P3 LDG.E.U8 R25, desc[UR24][R40.64] ;  /* 0x0000001828193981 */ /* 0x000524000c1e1100 */
[----:B--2---:R-:W-:Y:S02]  /*e680*/  @P2 IMAD.MOV.U32 R40, RZ, RZ, R51 ;  /* 0x000000ffff282224 */ /* 0x004fe400078e0033 */
[----:B------:R-:W-:-:S05]  /*e690*/  @P2 IMAD.MOV.U32 R41, RZ, RZ, R50 ;  /* 0x000000ffff292224 */ /* 0x000fca00078e0032 */
[----:B------:R0:W2:Y:S02]  /*e6a0*/  @P2 LDG.E.U8 R17, desc[UR24][R40.64] ;  /* 0x0000001828112981 */ /* 0x0000a4000c1e1100 */
[----:B0-----:R-:W-:Y:S02]  /*e6b0*/  @P5 IMAD.MOV.U32 R40, RZ, RZ, R53 ;  /* 0x000000ffff285224 */ /* 0x001fe400078e0035 */
[----:B------:R-:W-:-:S05]  /*e6c0*/  @P5 IMAD.MOV.U32 R41, RZ, RZ, R52 ;  /* 0x000000ffff295224 */ /* 0x000fca00078e0034 */
[----:B------:R-:W4:Y:S01]  /*e6d0*/  @P5 LDG.E.U8 R18, desc[UR24][R40.64] ;  /* 0x0000001828125981 */ /* 0x000f22000c1e1100 */
[----:B------:R-:W-:-:S03]  /*e6e0*/  PRMT R13, RZ, 0x7610, R13 ;  /* 0x00007610ff0d7816 */ /* 0x000fc6000000000d */
[----:B---3--:R0:W-:Y:S02]  /*e6f0*/  STL [R1+0x504], R19 ;  /* 0x0005041301007387 */ /* 0x0081e40000100800 */
[----:B0-----:R-:W-:-:S04]  /*e700*/  LOP3.LUT R19, R10, 0x2, RZ, 0xfc, !PT ;  /* 0x000000020a137812 */ /* 0x001fc800078efcff */
[----:B------:R-:W-:Y:S02]  /*e710*/  ISETP.LT.AND P3, PT, R19, R3, P0 ;  /* 0x000000031300720c */ /* 0x000fe40000761270 */
[----:B------:R-:W-:-:S04]  /*e720*/  LOP3.LUT R19, R10, 0xa, RZ, 0xfc, !PT ;  /* 0x0000000a0a137812 */ /* 0x000fc800078efcff */
[----:B------:R-:W-:-:S07]  /*e730*/  ISETP.LT.AND P2, PT, R19, R3, P0 ;  /* 0x000000031300720c */ /* 0x000fce0000741270 */
[----:B------:R-:W-:Y:S01]  /*e740*/  @P3 IMAD.MOV.U32 R19, RZ, RZ, R143 ;  /* 0x000000ffff133224 */ /* 0x000fe200078e008f */
[----:B--2---:R-:W-:Y:S04]  /*e750*/  STL [R1+0x4fc], R17 ;  /* 0x0004fc1101007387 */ /* 0x004fe80000100800 */
[----:B------:R-:W-:Y:S04]  /*e760*/  STL [R1+0x508], R164 ;  /* 0x000508a401007387 */ /* 0x000fe80000100800 */
[----:B------:R-:W2:Y:S04]  /*e770*/  LDL R51, [R1] ;  /* 0x0000000001337983 */ /* 0x000ea80000100800 */
[----:B----4-:R0:W-:Y:S02]  /*e780*/  STL [R1+0x4f4], R18 ;  /* 0x0004f41201007387 */ /* 0x0101e40000100800 */
[----:B0-----:R-:W-:-:S05]  /*e790*/  @P3 IMAD.MOV.U32 R18, RZ, RZ, R144 ;  /* 0x000000ffff123224 */ /* 0x001fca00078e0090 */
[----:B------:R-:W3:Y:S01]  /*e7a0*/  @P3 LDG.E.U8 R13, desc[UR24][R18.64] ;  /* 0x00000018120d3981 */ /* 0x000ee2000c1e1100 */
[----:B------:R-:W-:-:S04]  /*e7b0*/  LOP3.LUT R17, R10, 0x12, RZ, 0xfc, !PT ;  /* 0x000000120a117812 */ /* 0x000fc800078efcff */
[----:B------:R-:W-:Y:S01]  /*e7c0*/  ISETP.LT.AND P5, PT, R17, R3, P0 ;  /* 0x000000031100720c */ /* 0x000fe200007a1270 */
[----:B------:R-:W-:Y:S01]  /*e7d0*/  @P2 IMAD.MOV.U32 R40, RZ, RZ, R152 ;  /* 0x000000ffff282224 */ /* 0x000fe200078e0098 */
[----:B------:R-:W-:Y:S01]  /*e7e0*/  PRMT R16, RZ, 0x7610, R16 ;  /* 0x00007610ff107816 */ /* 0x000fe20000000010 */
[----:B------:R-:W-:Y:S01]  /*e7f0*/  @P2 IMAD.MOV.U32 R41, RZ, RZ, R151 ;  /* 0x000000ffff292224 */ /* 0x000fe200078e0097 */
[----:B------:R-:W-:-:S04]  /*e800*/  PRMT R12, RZ, 0x7610, R12 ;  /* 0x00007610ff0c7816 */ /* 0x000fc8000000000c */
[----:B------:R-:W4:Y:S05]  /*e810*/  @P2 LDG.E.U8 R16, desc[UR24][R40.64] ;  /* 0x0000001828102981 */ /* 0x000f2a000c1e1100 */
[----:B------:R-:W-:Y:S02]  /*e820*/  @P5 IMAD.MOV.U32 R52, RZ, RZ, R158 ;  /* 0x000000ffff345224 */ /* 0x000fe400078e009e */
[----:B------:R-:W-:-:S05]  /*e830*/  @P5 IMAD.MOV.U32 R53, RZ, RZ, R157 ;  /* 0x000000ffff355224 */ /* 0x000fca00078e009d */
[----:B------:R-:W2:Y:S04]  /*e840*/  @P5 LDG.E.U8 R12, desc[UR24][R52.64] ;  /* 0x00000018340c5981 */ /* 0x000ea8000c1e1100 */
[----:B------:R-:W-:Y:S04]  /*e850*/  STL [R1+0xaa4], R144 ;  /* 0x000aa49001007387 */ /* 0x000fe80000100800 */
[----:B------:R-:W-:Y:S04]  /*e860*/  STL [R1+0xaa0], R143 ;  /* 0x000aa08f01007387 */ /* 0x000fe80000100800 */
[----:B------:R-:W2:Y:S04]  /*e870*/  LDL R18, [R1+0x14] ;  /* 0x0000140001127983 */ /* 0x000ea80000100800 */
[----:B------:R-:W2:Y:S04]  /*e880*/  LDL R19, [R1+0x18] ;  /* 0x0000180001137983 */ /* 0x000ea80000100800 */
[----:B---3--:R0:W-:Y:S04]  /*e890*/  STL [R1+0x4f8], R13 ;  /* 0x0004f80d01007387 */ /* 0x0081e80000100800 */
[----:B------:R-:W-:Y:S04]  /*e8a0*/  STL [R1+0x500], R25 ;  /* 0x0005001901007387 */ /* 0x000fe80000100800 */
[----:B------:R-:W-:Y:S04]  /*e8b0*/  STL [R1+0xaac], R152 ;  /* 0x000aac9801007387 */ /* 0x000fe80000100800 */
[----:B------:R-:W-:Y:S04]  /*e8c0*/  STL [R1+0xaa8], R151 ;  /* 0x000aa89701007387 */ /* 0x000fe80000100800 */
[----:B------:R-:W3:Y:S04]  /*e8d0*/  LDL R40, [R1+0x34] ;  /* 0x0000340001287983 */ /* 0x000ee80000100800 */
[----:B------:R-:W3:Y:S01]  /*e8e0*/  LDL R41, [R1+0x38] ;  /* 0x0000380001297983 */ /* 0x000ee20000100800 */
[----:B------:R-:W-:-:S02]  /*e8f0*/  LOP3.LUT R17, R10, 0x1a, RZ, 0xfc, !PT ;  /* 0x0000001a0a117812 */ /* 0x000fc400078efcff */
[----:B0-----:R-:W-:Y:S01]  /*e900*/  LOP3.LUT R13, R10, 0x22, RZ, 0xfc, !PT ;  /* 0x000000220a0d7812 */ /* 0x001fe200078efcff */
[----:B----4-:R0:W-:Y:S01]  /*e910*/  STL [R1+0x4f0], R16 ;  /* 0x0004f01001007387 */ /* 0x0101e20000100800 */
[----:B------:R-:W-:-:S03]  /*e920*/  ISETP.LT.AND P3, PT, R17, R3, P0 ;  /* 0x000000031100720c */ /* 0x000fc60000761270 */
[----:B------:R-:W4:Y:S01]  /*e930*/  LDL R17, [R1+0x50] ;  /* 0x0000500001117983 */ /* 0x000f220000100800 */
[----:B------:R-:W-:-:S03]  /*e940*/  ISETP.LT.AND P2, PT, R13, R3, P0 ;  /* 0x000000030d00720c */ /* 0x000fc60000741270 */
[----:B0-----:R-:W4:Y:S04]  /*e950*/  LDL R16, [R1+0x4c] ;  /* 0x00004c0001107983 */ /* 0x001f280000100800 */
[----:B------:R-:W-:Y:S04]  /*e960*/  STL [R1+0xab4], R158 ;  /* 0x000ab49e01007387 */ /* 0x000fe80000100800 */
[----:B------:R-:W-:Y:S04]  /*e970*/  STL [R1+0xab0], R157 ;  /* 0x000ab09d01007387 */ /* 0x000fe80000100800 */
[----:B------:R-:W4:Y:S04]  /*e980*/  LDL.LU.64 R52, [R1+0xd30] ;  /* 0x000d300001347983 */ /* 0x000f280000300a00 */
[----:B--2---:R0:W-:Y:S01]  /*e990*/  STL [R1+0x4ec], R12 ;  /* 0x0004ec0c01007387 */ /* 0x0041e20000100800 */
[----:B------:R-:W-:-:S02]  /*e9a0*/  @P2 LOP3.LUT R19, R19, R18, RZ, 0x3c, !PT ;  /* 0x0000001213132212 */ /* 0x000fc400078e3cff */
[----:B------:R-:W-:Y:S01]  /*e9b0*/  PRMT R14, RZ, 0x7610, R14 ;  /* 0x00007610ff0e7816 */ /* 0x000fe2000000000e */
[----:B------:R-:W2:Y:S01]  /*e9c0*/  LDL R13, [R1+0x70] ;  /* 0x00007000010d7983 */ /* 0x000ea20000100800 */
[----:B0-----:R-:W-:-:S04]  /*e9d0*/  LOP3.LUT R12, R10, 0x2a, RZ, 0xfc, !PT ;  /* 0x0000002a0a0c7812 */ /* 0x001fc800078efcff */
[----:B------:R-:W-:Y:S02]  /*e9e0*/  ISETP.LT.AND P5, PT, R12, R3, P0 ;  /* 0x000000030c00720c */ /* 0x000fe400007a1270 */
[C---:B------:R-:W-:Y:S01]  /*e9f0*/  @P2 LOP3.LUT R18, R19.reuse, R18, RZ, 0x3c, !PT ;  /* 0x0000001213122212 */ /* 0x040fe200078e3cff */
[----:B------:R-:W2:Y:S03]  /*ea00*/  LDL R12, [R1+0x6c] ;  /* 0x00006c00010c7983 */ /* 0x000ea60000100800 */
[----:B------:R-:W-:Y:S02]  /*ea10*/  @P2 LOP3.LUT R19, R19, R18, RZ, 0x3c, !PT ;  /* 0x0000001213132212 */ /* 0x000fe400078e3cff */
[----:B------:R-:W-:-:S03]  /*ea20*/  PRMT R15, RZ, 0x7610, R15 ;  /* 0x00007610ff0f7816 */ /* 0x000fc6000000000f */
[----:B------:R-:W4:Y:S02]  /*ea30*/  @P2 LDG.E.U8 R14, desc[UR24][R18.64] ;  /* 0x00000018120e2981 */ /* 0x000f24000c1e1100 */
[----:B---3--:R-:W-:-:S04]  /*ea40*/  @P5 LOP3.LUT R41, R41, R40, RZ, 0x3c, !PT ;  /* 0x0000002829295212 */ /* 0x008fc800078e3cff */
[----:B------:R-:W-:-:S04]  /*ea50*/  @P5 LOP3.LUT R40, R41, R40, RZ, 0x3c, !PT ;  /* 0x0000002829285212 */ /* 0x000fc800078e3cff */
[----:B------:R-:W-:-:S05]  /*ea60*/  @P5 LOP3.LUT R41, R41, R40, RZ, 0x3c, !PT ;  /* 0x0000002829295212 */ /* 0x000fca00078e3cff */
[----:B------:R-:W3:Y:S01]  /*ea70*/  @P5 LDG.E.U8 R15, desc[UR24][R40.64] ;  /* 0x00000018280f5981 */ /* 0x000ee2000c1e1100 */
[----:B------:R-:W-:Y:S01]  /*ea80*/  PRMT R155, RZ, 0x7610, R155 ;  /* 0x00007610ff9b7816 */ /* 0x000fe2000000009b */
[----:B------:R-:W-:Y:S02]  /*ea90*/  @P3 IMAD.MOV.U32 R50, RZ, RZ, R51 ;  /* 0x000000ffff323224 */ /* 0x000fe400078e0033 */
[----:B------:R-:W-:Y:S01]  /*eaa0*/  @P3 IMAD.MOV.U32 R51, RZ, RZ, R165 ;  /* 0x000000ffff333224 */ /* 0x000fe200078e00a5 */
[----:B------:R-:W-:-:S04]  /*eab0*/  LOP3.LUT R25, R10, 0x32, RZ, 0xfc, !PT ;  /* 0x000000320a197812 */ /* 0x000fc800078efcff */
[----:B------:R-:W3:Y:S01]  /*eac0*/  @P3 LDG.E.U8 R155, desc[UR24][R50.64] ;  /* 0x00000018329b3981 */ /* 0x000ee2000c1e1100 */
[----:B------:R-:W-:Y:S02]  /*ead0*/  ISETP.LT.AND P3, PT, R25, R3, P0 ;  /* 0x000000031900720c */ /* 0x000fe40000761270 */
[----:B------:R-:W-:-:S04]  /*eae0*/  LOP3.LUT R25, R10, 0x3a, RZ, 0xfc, !PT ;  /* 0x0000003a0a197812 */ /* 0x000fc800078efcff */
[----:B------:R-:W-:Y:S01]  /*eaf0*/  ISETP.LT.AND P2, PT, R25, R3, P0 ;  /* 0x000000031900720c */ /* 0x000fe20000741270 */
[----:B------:R-:W-:Y:S04]  /*eb00*/  STL [R1+0xab8], R165 ;  /* 0x000ab8a501007387 */ /* 0x000fe80000100800 */
[----:B------:R-:W3:Y:S04]  /*eb10*/  LDL.LU.64 R50, [R1+0xd28] ;  /* 0x000d280001327983 */ /* 0x000ee80000300a00 */
[----:B------:R-:W3:Y:S04]  /*eb20*/  LDL R18, [R1+0x84] ;  /* 0x0000840001127983 */ /* 0x000ee80000100800 */
[----:B------:R-:W3:Y:S01]  /*eb30*/  LDL R19, [R1+0x88] ;  /* 0x0000880001137983 */ /* 0x000ee20000100800 */
[----:B------:R-:W-:-:S02]  /*eb40*/  PRMT R4, RZ, 0x7610, R4 ;  /* 0x00007610ff047816 */ /* 0x000fc40000000004 */
[----:B--2---:R-:W-:Y:S01]  /*eb50*/  @P2 LOP3.LUT R13, R13, R12, RZ, 0x3c, !PT ;  /* 0x0000000c0d0d2212 */ /* 0x004fe200078e3cff */
[----:B----4-:R0:W-:Y:S04]  /*eb60*/  STL [R1+0x4e4], R14 ;  /* 0x0004e40e01007387 */ /* 0x0101e80000100800 */
[----:B------:R-:W2:Y:S01]  /*eb70*/  LDL.LU.64 R40, [R1+0xd20] ;  /* 0x000d200001287983 */ /* 0x000ea20000300a00 */
[----:B0-----:R-:W-:-:S04]  /*eb80*/  LOP3.LUT R14, R10, 0x42, RZ, 0xfc, !PT ;  /* 0x000000420a0e7812 */ /* 0x001fc800078efcff */
[----:B------:R-:W-:Y:S01]  /*eb90*/  ISETP.LT.AND P5, PT, R14, R3, P0 ;  /* 0x000000030e00720c */ /* 0x000fe200007a1270 */
[----:B------:R-:W-:Y:S01]  /*eba0*/  @P3 IMAD.MOV.U32 R14, RZ, RZ, R17 ;  /* 0x000000ffff0e3224 */ /* 0x000fe200078e0011 */
[C---:B------:R-:W-:Y:S02]  /*ebb0*/  @P2 LOP3.LUT R12, R13.reuse, R12, RZ, 0x3c, !PT ;  /* 0x0000000c0d0c2212 */ /* 0x040fe400078e3cff */
[----:B------:R-:W-:Y:S02]  /*ebc0*/  PRMT R5, RZ, 0x7610, R5 ;  /* 0x00007610ff057816 */ /* 0x000fe40000000005 */
[----:B------:R-:W-:-:S05]  /*ebd0*/  @P2 LOP3.LUT R13, R13, R12, RZ, 0x3c, !PT ;  /* 0x0000000c0d0d2212 */ /* 0x000fca00078e3cff */
[----:B------:R-:W4:Y:S04]  /*ebe0*/  @P2 LDG.E.U8 R5, desc[UR24][R12.64] ;  /* 0x000000180c052981 */ /* 0x000f28000c1e1100 */
[----:B---3--:R0:W-:Y:S04]  /*ebf0*/  STL [R1+0x4e0], R15 ;  /* 0x0004e00f01007387 */ /* 0x0081e80000100800 */
[----:B------:R-:W3:Y:S01]  /*ec00*/  LDL R17, [R1+0xa8] ;  /* 0x0000a80001117983 */ /* 0x000ee20000100800 */
[----:B0-----:R-:W-:-:S03]  /*ec10*/  @P3 IMAD.MOV.U32 R15, RZ, RZ, R16 ;  /* 0x000000ffff0f3224 */ /* 0x001fc600078e0010 */
[----:B------:R-:W3:Y:S04]  /*ec20*/  LDL R16, [R1+0xa4] ;  /* 0x0000a40001107983 */ /* 0x000ee80000100800 */
[----:B------:R-:W2:Y:S04]  /*ec30*/  @P3 LDG.E.U8 R4, desc[UR24][R14.64] ;  /* 0x000000180e043981 */ /* 0x000ea8000c1e1100 */
[----:B------:R-:W3:Y:S04]  /*ec40*/  LDL R14, [R1+0xbc] ;  /* 0x0000bc00010e7983 */ /* 0x000ee80000100800 */
[----:B------:R-:W3:Y:S01]  /*ec50*/  LDL R15, [R1+0xc0] ;  /* 0x0000c000010f7983 */ /* 0x000ee20000100800 */
[----:B------:R-:W-:-:S03]  /*ec60*/  @P5 LOP3.LUT R19, R19, R18, RZ, 0x3c, !PT ;  /* 0x0000001213135212 */ /* 0x000fc600078e3cff */
[----:B------:R-:W-:Y:S01]  /*ec70*/  STL [R1+0x4e8], R155 ;  /* 0x0004e89b01007387 */ /* 0x000fe20000100800 */
[C---:B------:R-:W-:Y:S02]  /*ec80*/  @P5 LOP3.LUT R18, R19.reuse, R18, RZ, 0x3c, !PT ;  /* 0x0000001213125212 */ /* 0x040fe400078e3cff */
[----:B------:R-:W-:Y:S02]  /*ec90*/  PRMT R24, RZ, 0x7610, R24 ;  /* 0x00007610ff187816 */ /* 0x000fe40000000018 */
[----:B------:R-:W-:-:S05]  /*eca0*/  @P5 LOP3.LUT R19, R19, R18, RZ, 0x3c, !PT ;  /* 0x0000001213135212 */ /* 0x000fca00078e3cff */
[----:B------:R-:W3:Y:S01]  /*ecb0*/  @P5 LDG.E.U8 R24, desc[UR24][R18.64] ;  /* 0x0000001812185981 */ /* 0x000ee2000c1e1100 */
[----:B------:R-:W-:-:S04]  /*ecc0*/  LOP3.LUT R25, R10, 0x4a, RZ, 0xfc, !PT ;  /* 0x0000004a0a197812 */ /* 0x000fc800078efcff */
[----:B------:R-:W-:Y:S01]  /*ecd0*/  ISETP.LT.AND P3, PT, R25, R3, P0 ;  /* 0x000000031900720c */ /* 0x000fe20000761270 */
[----:B--2---:R0:W-:Y:S04]  /*ece0*/  STL [R1+0x4dc], R4 ;  /* 0x0004dc0401007387 */ /* 0x0041e80000100800 */
[----:B------:R-:W2:Y:S04]  /*ecf0*/  LDL R12, [R1+0xdc] ;  /* 0x0000dc00010c7983 */ /* 0x000ea80000100800 */
[----:B------:R-:W2:Y:S01]  /*ed00*/  LDL R13, [R1+0xe0] ;  /* 0x0000e000010d7983 */ /* 0x000ea20000100800 */
[----:B0-----:R-:W-:-:S04]  /*ed10*/  LOP3.LUT R4, R10, 0x52, RZ, 0xfc, !PT ;  /* 0x000000520a047812 */ /* 0x001fc800078efcff */
[----:B------:R-:W-:Y:S02]  /*ed20*/  ISETP.LT.AND P2, PT, R4, R3, P0 ;  /* 0x000000030400720c */ /* 0x000fe40000741270 */
[----:B------:R-:W2:Y:S04]  /*ed30*/  LDL R4, [R1+0xf4] ;  /* 0x0000f40001047983 */ /* 0x000ea80000100800 */
[----:B----4-:R0:W-:Y:S04]  /*ed40*/  STL [R1+0x4d8], R5 ;  /* 0x0004d80501007387 */ /* 0x0101e80000100800 */
[----:B0-----:R-:W4:Y:S01]  /*ed50*/  LDL R5, [R1+0xf8] ;  /* 0x0000f80001057983 */ /* 0x001f220000100800 */
[----:B---3--:R-:W-:-:S02]  /*ed60*/  @P3 LOP3.LUT R17, R17, R16, RZ, 0x3c, !PT ;  /* 0x0000001011113212 */ /* 0x008fc400078e3cff */
[----:B------:R-:W-:Y:S01]  /*ed70*/  @P2 LOP3.LUT R15, R15, R14, RZ, 0x3c, !PT ;  /* 0x0000000e0f0f2212 */ /* 0x000fe200078e3cff */
[----:B------:R-:W3:Y:S01]  /*ed80*/  LDL.LU.64 R18, [R1+0xd18] ;  /* 0x000d180001127983 */ /* 0x000ee20000300a00 */
[----:B------:R-:W-:Y:S02]  /*ed90*/  @P3 LOP3.LUT R16, R17, R16, RZ, 0x3c, !PT ;  /* 0x0000001011103212 */ /* 0x000fe400078e3cff */
[----:B------:R-:W-:Y:S02]  /*eda0*/  @P2 LOP3.LUT R14, R15, R14, RZ, 0x3c, !PT ;  /* 0x0000000e0f0e2212 */ /* 0x000fe400078e3cff */
[----:B------:R-:W-:Y:S02]  /*edb0*/  PRMT R156, RZ, 0x7610, R156 ;  /* 0x00007610ff9c7816 */ /* 0x000fe4000000009c */
[----:B------:R-:W-:Y:S02]  /*edc0*/  @P3 LOP3.LUT R17, R17, R16, RZ, 0x3c, !PT ;  /* 0x0000001011113212 */ /* 0x000fe400078e3cff */
[----:B------:R-:W-:-:S03]  /*edd0*/  @P2 LOP3.LUT R15, R15, R14, RZ, 0x3c, !PT ;  /* 0x0000000e0f0f2212 */ /* 0x000fc600078e3cff */
[----:B------:R-:W3:Y:S01]  /*ede0*/  @P3 LDG.E.U8 R156, desc[UR24][R16.64] ;  /* 0x00000018109c3981 */ /* 0x000ee2000c1e1100 */
[----:B------:R-:W-:-:S03]  /*edf0*/  LOP3.LUT R155, R10, 0x62, RZ, 0xfc, !PT ;  /* 0x000000620a9b7812 */ /* 0x000fc600078efcff */
[----:B------:R-:W3:Y:S01]  /*ee00*/  @P2 LDG.E.U8 R2, desc[UR24][R14.64] ;  /* 0x000000180e022981 */ /* 0x000ee2000c1e1100 */
[----:B------:R-:W-:Y:S02]  /*ee10*/  LOP3.LUT R158, R10, 0x5a, RZ, 0xfc, !PT ;  /* 0x0000005a0a9e7812 */ /* 0x000fe400078efcff */
[-C--:B------:R-:W-:Y:S02]  /*ee20*/  ISETP.LT.AND P3, PT, R155, R3.reuse, P0 ;  /* 0x000000039b00720c */ /* 0x080fe40000761270 */
[----:B------:R-:W-:Y:S01]  /*ee30*/  ISETP.LT.AND P5, PT, R158, R3, P0 ;  /* 0x000000039e00720c */ /* 0x000fe200007a1270 */
[----:B------:R0:W-:Y:S04]  /*ee40*/  STL [R1+0x4d4], R24 ;  /* 0x0004d41801007387 */ /* 0x0001e80000100800 */
[----:B------:R-:W3:Y:S01]  /*ee50*/  LDL R25, [R1+0x118] ;  /* 0x0001180001197983 */ /* 0x000ee20000100800 */
[----:B------:R-:W-:-:S02]  /*ee60*/  PRMT R152, RZ, 0x7610, R152 ;  /* 0x00007610ff987816 */ /* 0x000fc40000000098 */
[----:B------:R-:W-:Y:S01]  /*ee70*/  PRMT R165, RZ, 0x7610, R165 ;  /* 0x00007610ffa57816 */ /* 0x000fe200000000a5 */
[----:B------:R-:W3:Y:S04]  /*ee80*/  LDL R163, [R1+0x12c] ;  /* 0x00012c0001a37983 */ /* 0x000ee80000100800 */
[----:B0-----:R-:W3:Y:S04]  /*ee90*/  LDL R24, [R1+0x114] ;  /* 0x0001140001187983 */ /* 0x001ee80000100800 */
[----:B------:R-:W3:Y:S04]  /*eea0*/  LDL R164, [R1+0x130] ;  /* 0x0001300001a47983 */ /* 0x000ee80000100800 */
[----:B------:R-:W3:Y:S04]  /*eeb0*/  LDL.LU.64 R16, [R1+0xd10] ;  /* 0x000d100001107983 */ /* 0x000ee80000300a00 */
[----:B------:R-:W3:Y:S04]  /*eec0*/  LDL.LU.64 R14, [R1+0xd08] ;  /* 0x000d0800010e7983 */ /* 0x000ee80000300a00 */
[----:B------:R-:W3:Y:S01]  /*eed0*/  LDL R155, [R1+0x14c] ;  /* 0x00014c00019b7983 */ /* 0x000ee20000100800 */
[----:B--2---:R-:W-:-:S04]  /*eee0*/  @P5 LOP3.LUT R13, R13, R12, RZ, 0x3c, !PT ;  /* 0x0000000c0d0d5212 */ /* 0x004fc800078e3cff */
[----:B------:R-:W-:-:S04]  /*eef0*/  @P5 LOP3.LUT R12, R13, R12, RZ, 0x3c, !PT ;  /* 0x0000000c0d0c5212 */ /* 0x000fc800078e3cff */
[----:B------:R-:W-:-:S05]  /*ef00*/  @P5 LOP3.LUT R13, R13, R12, RZ, 0x3c, !PT ;  /* 0x0000000c0d0d5212 */ /* 0x000fca00078e3cff */
[----:B------:R-:W2:Y:S01]  /*ef10*/  @P5 LDG.E.U8 R165, desc[UR24][R12.64] ;  /* 0x000000180ca55981 */ /* 0x000ea2000c1e1100 */
[----:B----4-:R-:W-:-:S04]  /*ef20*/  @P3 LOP3.LUT R5, R5, R4, RZ, 0x3c, !PT ;  /* 0x0000000405053212 */ /* 0x010fc800078e3cff */
[----:B------:R-:W-:-:S04]  /*ef30*/  @P3 LOP3.LUT R4, R5, R4, RZ, 0x3c, !PT ;  /* 0x0000000405043212 */ /* 0x000fc800078e3cff */
[----:B------:R-:W-:-:S05]  /*ef40*/  @P3 LOP3.LUT R5, R5, R4, RZ, 0x3c, !PT ;  /* 0x0000000405053212 */ /* 0x000fca00078e3cff */
[----:B------:R-:W4:Y:S04]  /*ef50*/  @P3 LDG.E.U8 R152, desc[UR24][R4.64] ;  /* 0x0000001804983981 */ /* 0x000f28000c1e1100 */
[----:B---3--:R0:W-:Y:S04]  /*ef60*/  STL [R1+0x4d0], R156 ;  /* 0x0004d09c01007387 */ /* 0x0081e80000100800 */
[----:B0-----:R-:W3:Y:S04]  /*ef70*/  LDL R156, [R1+0x150] ;  /* 0x00015000019c7983 */ /* 0x001ee80000100800 */
[----:B------:R0:W-:Y:S01]  /*ef80*/  STL [R1+0x4cc], R2 ;  /* 0x0004cc0201007387 */ /* 0x0001e20000100800 */
[----:B------:R-:W-:-:S02]  /*ef90*/  LOP3.LUT R158, R10, 0x72, RZ, 0xfc, !PT ;  /* 0x000000720a9e7812 */ /* 0x000fc400078efcff */
[----:B------:R-:W-:Y:S01]  /*efa0*/  PRMT R157, RZ, 0x7610, R157 ;  /* 0x00007610ff9d7816 */ /* 0x000fe2000000009d */
[----:B------:R-:W3:Y:S01]  /*efb0*/  LDL.LU.64 R12, [R1+0xd00] ;  /* 0x000d0000010c7983 */ /* 0x000ee20000300a00 */
[----:B0-----:R-:W-:-:S03]  /*efc0*/  LOP3.LUT R2, R10, 0x6a, RZ, 0xfc, !PT ;  /* 0x0000006a0a027812 */ /* 0x001fc600078efcff */
[----:B------:R-:W3:Y:S01]  /*efd0*/  LDL.LU.64 R4, [R1+0xcf8] ;  /* 0x000cf80001047983 */ /* 0x000ee20000300a00 */
[-C--:B------:R-:W-:Y:S02]  /*efe0*/  ISETP.LT.AND P2, PT, R2, R3.reuse, P0 ;  /* 0x000000030200720c */ /* 0x080fe40000741270 */
[----:B------:R-:W-:-:S11]  /*eff0*/  ISETP.LT.AND P5, PT, R158, R3, P0 ;  /* 0x000000039e00720c */ /* 0x000fd600007a1270 */
[----:B------:R-:W-:-:S04]  /*f000*/  @P2 LOP3.LUT R25, R25, R24, RZ, 0x3c, !PT ;  /* 0x0000001819192212 */ /* 0x000fc800078e3cff */
[----:B------:R-:W-:-:S04]  /*f010*/  @P2 LOP3.LUT R24, R25, R24, RZ, 0x3c, !PT ;  /* 0x0000001819182212 */ /* 0x000fc800078e3cff */
[----:B------:R-:W-:Y:S02]  /*f020*/  @P2 LOP3.LUT R25, R25, R24, RZ, 0x3c, !PT ;  /* 0x0000001819192212 */ /* 0x000fe400078e3cff */
[----:B------:R-:W-:-:S03]  /*f030*/  PRMT R7, RZ, 0x7610, R7 ;  /* 0x00007610ff077816 */ /* 0x000fc60000000007 */
[----:B------:R-:W3:Y:S04]  /*f040*/  @P2 LDG.E.U8 R157, desc[UR24][R24.64] ;  /* 0x00000018189d2981 */ /* 0x000ee8000c1e1100 */
[----:B----4-:R-:W-:Y:S04]  /*f050*/  STL [R1+0x4c4], R152 ;  /* 0x0004c49801007387 */ /* 0x010fe80000100800 */
[----:B------:R-:W4:Y:S04]  /*f060*/  LDL.LU.64 R24, [R1+0xcf0] ;  /* 0x000cf00001187983 */ /* 0x000f280000300a00 */
[----:B--2---:R0:W-:Y:S02]  /*f070*/  STL [R1+0x4c8], R165 ;  /* 0x0004c8a501007387 */ /* 0x0041e40000100800 */
[----:B0-----:R-:W-:-:S05]  /*f080*/  @P5 IMAD.MOV.U32 R165, RZ, RZ, R163 ;  /* 0x000000ffffa55224 */ /* 0x001fca00078e00a3 */
[----:B------:R-:W2:Y:S01]  /*f090*/  @P5 LDG.E.U8 R7, desc[UR24][R164.64] ;  /* 0x00000018a4075981 */ /* 0x000ea2000c1e1100 */
[C---:B------:R-:W-:Y:S02]  /*f0a0*/  LOP3.LUT R158, R10.reuse, 0x7a, RZ, 0xfc, !PT ;  /* 0x0000007a0a9e7812 */ /* 0x040fe400078efcff */
[----:B------:R-:W-:Y:S02]  /*f0b0*/  LOP3.LUT R152, R10, 0x4, RZ, 0xfc, !PT ;  /* 0x000000040a987812 */ /* 0x000fe400078efcff */
[-C--:B------:R-:W-:Y:S02]  /*f0c0*/  ISETP.LT.AND P3, PT, R158, R3.reuse, P0 ;  /* 0x000000039e00720c */ /* 0x080fe40000761270 */
[----:B------:R-:W-:Y:S02]  /*f0d0*/  ISETP.LT.AND P2, PT, R152, R3, P0 ;  /* 0x000000039800720c */ /* 0x000fe40000741270 */
[----:B------:R-:W-:Y:S02]  /*f0e0*/  LOP3.LUT R152, R10, 0xc, RZ, 0xfc, !PT ;  /* 0x0000000c0a987812 */ /* 0x000fe400078efcff */
[----:B------:R-:W-:-:S02]  /*f0f0*/  PRMT R27, RZ, 0x7610, R27 ;  /* 0x00007610ff1b7816 */ /* 0x000fc4000000001b */
[----:B------:R-:W-:Y:S02]  /*f100*/  ISETP.LT.AND P5, PT, R152, R3, P0 ;  /* 0x000000039800720c */ /* 0x000fe400007a1270 */
[----:B------:R-:W-:Y:S02]  /*f110*/  PRMT R26, RZ, 0x7610, R26 ;  /* 0x00007610ff1a7816 */ /* 0x000fe4000000001a */
[----:B------:R-:W-:Y:S01]  /*f120*/  PRMT R9, RZ, 0x7610, R9 ;  /* 0x00007610ff097816 */ /* 0x000fe20000000009 */
[----:B--2---:R-:W-:Y:S04]  /*f130*/  STL [R1+0x4bc], R7 ;  /* 0x0004bc0701007387 */ /* 0x004fe80000100800 */
[----:B---3--:R0:W-:Y:S04]  /*f140*/  STL [R1+0x4c0], R157 ;  /* 0x0004c09d01007387 */ /* 0x0081e80000100800 */
[----:B------:R-:W2:Y:S01]  /*f150*/  LDL R158, [R1+0x4] ;  /* 0x00000400019e7983 */ /* 0x000ea20000100800 */
[----:B0-----:R-:W-:-:S05]  /*f160*/  @P3 IMAD.MOV.U32 R157, RZ, RZ, R155 ;  /* 0x000000ffff9d3224 */ /* 0x001fca00078e009b */
[----:B------:R0:W3:Y:S02]  /*f170*/  @P3 LDG.E.U8 R27, desc[UR24][R156.64] ;  /* 0x000000189c1b3981 */ /* 0x0000e4000c1e1100 */
[----:B0-----:R-:W-:Y:S02]  /*f180*/  @P2 IMAD.MOV.U32 R156, RZ, RZ, R146 ;  /* 0x000000ffff9c2224 */ /* 0x001fe400078e0092 */
[----:B------:R-:W-:-:S05]  /*f190*/  @P2 IMAD.MOV.U32 R157, RZ, RZ, R145 ;  /* 0x000000ffff9d2224 */ /* 0x000fca00078e0091 */
[----:B------:R0:W2:Y:S02]  /*f1a0*/  @P2 LDG.E.U8 R26, desc[UR24][R156.64] ;  /* 0x000000189c1a2981 */ /* 0x0000a4000c1e1100 */
[----:B0-----:R-:W-:Y:S02]  /*f1b0*/  @P5 IMAD.MOV.U32 R156, RZ, RZ, R154 ;  /* 0x000000ffff9c5224 */ /* 0x001fe400078e009a */
[----:B------:R-:W-:-:S05]  /*f1c0*/  @P5 IMAD.MOV.U32 R157, RZ, RZ, R153 ;  /* 0x000000ffff9d5224 */ /* 0x000fca00078e0099 */
[----:B------:R-:W4:Y:S01]  /*f1d0*/  @P5 LDG.E.U8 R9, desc[UR24][R156.64] ;  /* 0x000000189c095981 */ /* 0x000f22000c1e1100 */
[----:B------:R-:W-:-:S04]  /*f1e0*/  LOP3.LUT R7, R10, 0x14, RZ, 0xfc, !PT ;  /* 0x000000140a077812 */ /* 0x000fc800078efcff */
[----:B------:R-:W-:Y:S02]  /*f1f0*/  ISETP.LT.AND P3, PT, R7, R3, P0 ;  /* 0x000000030700720c */ /* 0x000fe40000761270 */
[----:B------:R-:W4:Y:S04]  /*f200*/  LDL R7, [R1+0x8] ;  /* 0x0000080001077983 */ /* 0x000f280000100800 */
[----:B------:R-:W-:Y:S04]  /*f210*/  STL [R1+0xac0], R146 ;  /* 0x000ac09201007387 */ /* 0x000fe80000100800 */
[----:B------:R-:W-:Y:S04]  /*f220*/  STL [R1+0xabc], R145 ;  /* 0x000abc9101007387 */ /* 0x000fe80000100800 */
[----:B------:R-:W4:Y:S04]  /*f230*/  LDL R152, [R1+0x1c] ;  /* 0x00001c0001987983 */ /* 0x000f280000100800 */
[----:B------:R-:W4:Y:S04]  /*f240*/  LDL R164, [R1+0x20] ;  /* 0x0000200001a47983 */ /* 0x000f280000100800 */
[----:B---3--:R0:W-:Y:S04]  /*f250*/  STL [R1+0x4b4], R27 ;  /* 0x0004b41b01007387 */ /* 0x0081e80000100800 */
[----:B--2---:R2:W-:Y:S04]  /*f260*/  STL [R1+0x4b8], R26 ;  /* 0x0004b81a01007387 */ /* 0x0045e80000100800 */
[----:B------:R-:W-:Y:S04]  /*f270*/  STL [R1+0xac8], R154 ;  /* 0x000ac89a01007387 */ /* 0x000fe80000100800 */
[----:B------:R-:W-:Y:S04]  /*f280*/  STL [R1+0xac4], R153 ;  /* 0x000ac49901007387 */ /* 0x000fe80000100800 */
[----:B------:R-:W3:Y:S04]  /*f290*/  LDL R163, [R1+0x3c] ;  /* 0x00003c0001a37983 */ /* 0x000ee80000100800 */
[----:B----4-:R4:W-:Y:S01]  /*f2a0*/  STL [R1+0x4b0], R9 ;  /* 0x0004b00901007387 */ /* 0x0109e20000100800 */
[----:B0-----:R-:W-:-:S02]  /*f2b0*/  LOP3.LUT R27, R10, 0x1c, RZ, 0xfc, !PT ;  /* 0x0000001c0a1b7812 */ /* 0x001fc400078efcff */
[C---:B--2---:R-:W-:Y:S01]  /*f2c0*/  LOP3.LUT R26, R10.reuse, 0x24, RZ, 0xfc, !PT ;  /* 0x000000240a1a7812 */ /* 0x044fe200078efcff */
[----:B------:R-:W2:Y:S01]  /*f2d0*/  LDL R155, [R1+0x54] ;  /* 0x00005400019b7983 */ /* 0x000ea20000100800 */
[----:B------:R-:W-:Y:S02]  /*f2e0*/  PRMT R151, RZ, 0x7610, R151 ;  /* 0x00007610ff977816 */ /* 0x000fe40000000097 */
[----:B------:R-:W-:Y:S01]  /*f2f0*/  LOP3.LUT R157, R10, 0x2c, RZ, 0xfc, !PT ;  /* 0x0000002c0a9d7812 */ /* 0x000fe200078efcff */
[----:B------:R-:W2:Y:S04]  /*f300*/  LDL R156, [R1+0x58] ;  /* 0x00005800019c7983 */ /* 0x000ea80000100800 */
[----:B----4-:R-:W4:Y:S01]  /*f310*/  LDL R9, [R1+0x40] ;  /* 0x0000400001097983 */ /* 0x010f220000100800 */
[-C--:B------:R-:W-:Y:S01]  /*f320*/  ISETP.LT.AND P2, PT, R27, R3.reuse, P0 ;  /* 0x000000031b00720c */ /* 0x080fe20000741270 */
[----:B------:R-:W-:Y:S01]  /*f330*/  @P3 IMAD.MOV.U32 R27, RZ, RZ, R159 ;  /* 0x000000ffff1b3224 */ /* 0x000fe200078e009f */
[----:B------:R-:W-:Y:S01]  /*f340*/  ISETP.LT.AND P5, PT, R26, R3, P0 ;  /* 0x000000031a00720c */ /* 0x000fe200007a1270 */
[----:B------:R-:W-:-:S05]  /*f350*/  @P3 IMAD.MOV.U32 R26, RZ, RZ, R160 ;  /* 0x000000ffff1a3224 */ /* 0x000fca00078e00a0 */
[----:B------:R-:W2:Y:S01]  /*f360*/  @P3 LDG.E.U8 R151, desc[UR24][R26.64] ;  /* 0x000000181a973981 */ /* 0x000ea2000c1e1100 */
[----:B------:R-:W-:-:S03]  /*f370*/  PRMT R6, RZ, 0x7610, R6 ;  /* 0x00007610ff067816 */ /* 0x000fc60000000006 */
[----:B------:R-:W-:Y:S01]  /*f380*/  STL [R1+0xad0], R160 ;  /* 0x000ad0a001007387 */ /* 0x000fe20000100800 */
[----:B------:R-:W-:-:S03]  /*f390*/  ISETP.LT.AND P3, PT, R157, R3, P0 ;  /* 0x000000039d00720c */ /* 0x000fc60000761270 */
[----:B------:R0:W-:Y:S01]  /*f3a0*/  STL [R1+0xacc], R159 ;  /* 0x000acc9f01007387 */ /* 0x0001e20000100800 */
[----:B------:R-:W-:Y:S02]  /*f3b0*/  PRMT R150, RZ, 0x7610, R150 ;  /* 0x00007610ff967816 */ /* 0x000fe40000000096 */
[----:B------:R-:W-:Y:S01]  /*f3c0*/  PRMT R8, RZ, 0x7610, R8 ;  /* 0x00007610ff087816 */ /* 0x000fe20000000008 */
[----:B------:R-:W2:Y:S01]  /*f3d0*/  LDL.LU.64 R26, [R1+0xce8] ;  /* 0x000ce800011a7983 */ /* 0x000ea20000300a00 */
[----:B0-----:R-:W-:Y:S02]  /*f3e0*/  @P2 IMAD.MOV.U32 R159, RZ, RZ, R158 ;  /* 0x000000ffff9f2224 */ /* 0x001fe400078e009e */
[----:B------:R-:W-:-:S05]  /*f3f0*/  @P2 IMAD.MOV.U32 R158, RZ, RZ, R7 ;  /* 0x000000ffff9e2224 */ /* 0x000fca00078e0007 */
[----:B------:R0:W2:Y:S02]  /*f400*/  @P2 LDG.E.U8 R6, desc[UR24][R158.64] ;  /* 0x000000189e062981 */ /* 0x0000a4000c1e1100 */
[----:B0-----:R-:W-:Y:S02]  /*f410*/  @P5 IMAD.MOV.U32 R158, RZ, RZ, R164 ;  /* 0x000000ffff9e5224 */ /* 0x001fe400078e00a4 */
[----:B------:R-:W-:-:S05]  /*f420*/  @P5 IMAD.MOV.U32 R159, RZ, RZ, R152 ;  /* 0x000000ffff9f5224 */ /* 0x000fca00078e0098 */
[----:B------:R3:W2:Y:S02]  /*f430*/  @P5 LDG.E.U8 R150, desc[UR24][R158.64] ;  /* 0x000000189e965981 */ /* 0x0006a4000c1e1100 */
[----:B---3--:R-:W-:Y:S02]  /*f440*/  @P3 IMAD.MOV.U32 R159, RZ, RZ, R163 ;  /* 0x000000ffff9f3224 */ /* 0x008fe400078e00a3 */
[----:B----4-:R-:W-:-:S05]  /*f450*/  @P3 IMAD.MOV.U32 R158, RZ, RZ, R9 ;  /* 0x000000ffff9e3224 */ /* 0x010fca00078e0009 */
[----:B------:R-:W3:Y:S04]  /*f460*/  @P3 LDG.E.U8 R8, desc[UR24][R158.64] ;  /* 0x000000189e083981 */ /* 0x000ee8000c1e1100 */
[----:B--2---:R0:W-:Y:S02]  /*f470*/  STL [R1+0x4ac], R151 ;  /* 0x0004ac9701007387 */ /* 0x0041e40000100800 */
[----:B0-----:R-:W-:-:S04]  /*f480*/  LOP3.LUT R151, R10, 0x34, RZ, 0xfc, !PT ;  /* 0x000000340a977812 */ /* 0x001fc800078efcff */
[----:B------:R-:W-:Y:S02]  /*f490*/  ISETP.LT.AND P2, PT, R151, R3, P0 ;  /* 0x000000039700720c */ /* 0x000fe40000741270 */
[----:B------:R-:W-:-:S11]  /*f4a0*/  PRMT R149, RZ, 0x7610, R149 ;  /* 0x00007610ff957816 */ /* 0x000fd60000000095 */
[----:B------:R-:W-:-:S05]  /*f4b0*/  @P2 IMAD.MOV.U32 R157, RZ, RZ, R155 ;  /* 0x000000ffff9d2224 */ /* 0x000fca00078e009b */
[----:B------:R-:W2:Y:S04]  /*f4c0*/  @P2 LDG.E.U8 R149, desc[UR24][R156.64] ;  /* 0x000000189c952981 */ /* 0x000ea8000c1e1100 */
[----:B------:R0:W-:Y:S04]  /*f4d0*/  STL [R1+0x4a8], R6 ;  /* 0x0004a80601007387 */ /* 0x0001e80000100800 */
[----:B------:R-:W4:Y:S04]  /*f4e0*/  LDL R7, [R1+0x78] ;  /* 0x0000780001077983 */ /* 0x000f280000100800 */
[----:B------:R-:W4:Y:S04]  /*f4f0*/  LDL R164, [R1+0x8c] ;  /* 0x00008c0001a47983 */ /* 0x000f280000100800 */
[----:B0-----:R-:W4:Y:S04]  /*f500*/  LDL R6, [R1+0x74] ;  /* 0x0000740001067983 */ /* 0x001f280000100800 */
[----:B------:R0:W-:Y:S04]  /*f510*/  STL [R1+0x4a4], R150 ;  /* 0x0004a49601007387 */ /* 0x0001e80000100800 */
[----:B0-----:R-:W4:Y:S04]  /*f520*/  LDL R150, [R1+0x90] ;  /* 0x0000900001967983 */ /* 0x001f280000100800 */
[----:B---3--:R0:W-:Y:S04]  /*f530*/  STL [R1+0x4a0], R8 ;  /* 0x0004a00801007387 */ /* 0x0081e80000100800 */
[----:B------:R-:W3:Y:S01]  /*f540*/  LDL R9, [R1+0xb0] ;  /* 0x0000b00001097983 */ /* 0x000ee20000100800 */
[----:B------:R-:W-:-:S03]  /*f550*/  LOP3.LUT R152, R10, 0x3c, RZ, 0xfc, !PT ;  /* 0x0000003c0a987812 */ /* 0x000fc600078efcff */
[----:B------:R-:W3:Y:S04]  /*f560*/  LDL R158, [R1+0xc4] ;  /* 0x0000c400019e7983 */ /* 0x000ee80000100800 */
[----:B0-----:R-:W3:Y:S01]  /*f570*/  LDL R8, [R1+0xac] ;  /* 0x0000ac0001087983 */ /* 0x001ee20000100800 */
[----:B------:R-:W-:-:S03]  /*f580*/  ISETP.LT.AND P5, PT, R152, R3, P0 ;  /* 0x000000039800720c */ /* 0x000fc600007a1270 */
[----:B------:R-:W3:Y:S01]  /*f590*/  LDL R155, [R1+0xc8] ;  /* 0x0000c800019b7983 */ /* 0x000ee20000100800 */
[----:B------:R-:W-:-:S04]  /*f5a0*/  LOP3.LUT R151, R10, 0x44, RZ, 0xfc, !PT ;  /* 0x000000440a977812 */ /* 0x000fc800078efcff */
[----:B------:R-:W-:Y:S01]  /*f5b0*/  ISETP.LT.AND P3, PT, R151, R3, P0 ;  /* 0x000000039700720c */ /* 0x000fe20000761270 */
[----:B--2---:R0:W-:Y:S01]  /*f5c0*/  STL [R1+0x49c], R149 ;  /* 0x00049c9501007387 */ /* 0x0041e20000100800 */
[----:B------:R-:W-:Y:S02]  /*f5d0*/  PRMT R142, RZ, 0x7610, R142 ;  /* 0x00007610ff8e7816 */ /* 0x000fe4000000008e */
[----:B------:R-:W-:Y:S01]  /*f5e0*/  PRMT R146, RZ, 0x7610, R146 ;  /* 0x00007610ff927816 */ /* 0x000fe20000000092 */
[----:B------:R-:W2:Y:S01]  /*f5f0*/  LDL R151, [R1+0xe4] ;  /* 0x0000e40001977983 */ /* 0x000ea20000100800 */
[----:B------:R-:W-:Y:S02]  /*f600*/  PRMT R154, RZ, 0x7610, R154 ;  /* 0x00007610ff9a7816 */ /* 0x000fe4000000009a */
[C---:B------:R-:W-:Y:S01]  /*f610*/  LOP3.LUT R157, R10.reuse, 0x54, RZ, 0xfc, !PT ;  /* 0x000000540a9d7812 */ /* 0x040fe200078efcff */
[----:B------:R-:W2:Y:S01]  /*f620*/  LDL R152, [R1+0xe8] ;  /* 0x0000e80001987983 */ /* 0x000ea20000100800 */
[----:B0-----:R-:W-:-:S02]  /*f630*/  LOP3.LUT R149, R10, 0x4c, RZ, 0xfc, !PT ;  /* 0x0000004c0a957812 */ /* 0x001fc400078efcff */
[-C--:B----4-:R-:W-:Y:S01]  /*f640*/  @P5 LOP3.LUT R7, R7, R6.reuse, RZ, 0x3c, !PT ;  /* 0x0000000607075212 */ /* 0x090fe200078e3cff */
[----:B------:R-:W-:Y:S01]  /*f650*/  @P3 IMAD.MOV.U32 R165, RZ, RZ, R164 ;  /* 0x000000ffffa53224 */ /* 0x000fe200078e00a4 */
[----:B------:R-:W-:Y:S01]  /*f660*/  ISETP.LT.AND P2, PT, R149, R3, P0 ;  /* 0x000000039500720c */ /* 0x000fe20000741270 */
[----:B------:R-:W4:Y:S01]  /*f670*/  LDL.LU R163, [R1+0x214] ;  /* 0x0002140001a37983 */ /* 0x000f220000300800 */
[----:B------:R-:W-:-:S03]  /*f680*/  @P5 LOP3.LUT R6, R7, R6, RZ, 0x3c, !PT ;  /* 0x0000000607065212 */ /* 0x000fc600078e3cff */
[----:B------:R-:W2:Y:S01]  /*f690*/  LDL R156, [R1+0xfc] ;  /* 0x0000fc00019c7983 */ /* 0x000ea20000100800 */
[----:B------:R-:W-:-:S03]  /*f6a0*/  @P5 LOP3.LUT R7, R7, R6, RZ, 0x3c, !PT ;  /* 0x0000000607075212 */ /* 0x000fc600078e3cff */
[----:B------:R-:W2:Y:S01]  /*f6b0*/  LDL R149, [R1+0x100] ;  /* 0x0001000001957983 */ /* 0x000ea20000100800 */
[----:B------:R-:W-:-:S03]  /*f6c0*/  @P3 IMAD.MOV.U32 R164, RZ, RZ, R150 ;  /* 0x000000ffffa43224 */ /* 0x000fc600078e0096 */
[----:B------:R-:W2:Y:S04]  /*f6d0*/  @P5 LDG.E.U8 R142, desc[UR24][R6.64] ;  /* 0x00000018068e5981 */ /* 0x000ea8000c1e1100 */
[----:B------:R-:W4:Y:S01]  /*f6e0*/  @P3 LDG.E.U8 R146, desc[UR24][R164.64] ;  /* 0x00000018a4923981 */ /* 0x000f22000c1e1100 */
[----:B---3--:R-:W-:-:S03]  /*f6f0*/  @P2 LOP3.LUT R9, R9, R8, RZ, 0x3c, !PT ;  /* 0x0000000809092212 */ /* 0x008fc600078e3cff */
[----:B------:R-:W3:Y:S01]  /*f700*/  LDL.LU.64 R6, [R1+0xce0] ;  /* 0x000ce00001067983 */ /* 0x000ee20000300a00 */
[----:B------:R-:W-:-:S04]  /*f710*/  @P2 LOP3.LUT R8, R9, R8, RZ, 0x3c, !PT ;  /* 0x0000000809082212 */ /* 0x000fc800078e3cff */
[----:B------:R-:W-:-:S05]  /*f720*/  @P2 LOP3.LUT R9, R9, R8, RZ, 0x3c, !PT ;  /* 0x0000000809092212 */ /* 0x000fca00078e3cff */
[----:B------:R-:W3:Y:S01]  /*f730*/  @P2 LDG.E.U8 R154, desc[UR24][R8.64] ;  /* 0x00000018089a2981 */ /* 0x000ee2000c1e1100 */
[----:B------:R-:W-:Y:S02]  /*f740*/  ISETP.LT.AND P5, PT, R157, R3, P0 ;  /* 0x000000039d00720c */ /* 0x000fe400007a1270 */
[----:B------:R-:W-:Y:S01]  /*f750*/  PRMT R153, RZ, 0x7610, R153 ;  /* 0x00007610ff997816 */ /* 0x000fe20000000099 */
[----:B--2---:R0:W-:Y:S04]  /*f760*/  STL [R1+0x498], R142 ;  /* 0x0004988e01007387 */ /* 0x0041e80000100800 */
[----:B0-----:R-:W2:Y:S04]  /*f770*/  LDL.LU R142, [R1+0x220] ;  /* 0x00022000018e7983 */ /* 0x001ea80000300800 */
[----:B------:R-:W2:Y:S04]  /*f780*/  LDL R164, [R1+0x11c] ;  /* 0x00011c0001a47983 */ /* 0x000ea80000100800 */
[----:B------:R-:W2:Y:S04]  /*f790*/  LDL R150, [R1+0x120] ;  /* 0x0001200001967983 */ /* 0x000ea80000100800 */
[----:B----4-:R-:W-:Y:S04]  /*f7a0*/  STL [R1+0x494], R146 ;  /* 0x0004949201007387 */ /* 0x010fe80000100800 */
[----:B------:R-:W4:Y:S04]  /*f7b0*/  LDL.LU.64 R8, [R1+0xcd8] ;  /* 0x000cd80001087983 */ /* 0x000f280000300a00 */
[----:B---3--:R0:W-:Y:S02]  /*f7c0*/  STL [R1+0x490], R154 ;  /* 0x0004909a01007387 */ /* 0x0081e40000100800 */
[----:B0-----:R-:W-:-:S02]  /*f7d0*/  @P5 IMAD.MOV.U32 R154, RZ, RZ, R155 ;  /* 0x000000ffff9a5224 */ /* 0x001fc400078e009b */
[----:B------:R-:W-:-:S05]  /*f7e0*/  @P5 IMAD.MOV.U32 R155, RZ, RZ, R158 ;  /* 0x000000ffff9b5224 */ /* 0x000fca00078e009e */
[----:B------:R-:W3:Y:S01]  /*f7f0*/  @P5 LDG.E.U8 R153, desc[UR24][R154.64] ;  /* 0x000000189a995981 */ /* 0x000ee2000c1e1100 */
[C---:B------:R-:W-:Y:S02]  /*f800*/  LOP3.LUT R157, R10.reuse, 0x5c, RZ, 0xfc, !PT ;  /* 0x0000005c0a9d7812 */ /* 0x040fe400078efcff */
[----:B------:R-:W-:Y:S02]  /*f810*/  LOP3.LUT R146, R10, 0x64, RZ, 0xfc, !PT ;  /* 0x000000640a927812 */ /* 0x000fe400078efcff */
[-C--:B------:R-:W-:Y:S02]  /*f820*/  ISETP.LT.AND P3, PT, R157, R3.reuse, P0 ;  /* 0x000000039d00720c */ /* 0x080fe40000761270 */
[----:B------:R-:W-:Y:S02]  /*f830*/  ISETP.LT.AND P2, PT, R146, R3, P0 ;  /* 0x000000039200720c */ /* 0x000fe40000741270 */
[----:B------:R-:W-:Y:S01]  /*f840*/  PRMT R145, RZ, 0x7610, R145 ;  /* 0x00007610ff917816 */ /* 0x000fe20000000091 */
[----:B------:R-:W2:Y:S01]  /*f850*/  LDL.LU R155, [R1+0x224] ;  /* 0x00022400019b7983 */ /* 0x000ea20000300800 */
[----:B------:R-:W-:-:S03]  /*f860*/  PRMT R144, RZ, 0x7610, R144 ;  /* 0x00007610ff907816 */ /* 0x000fc60000000090 */
[----:B---3--:R0:W-:Y:S04]  /*f870*/  STL [R1+0x48c], R153 ;  /* 0x00048c9901007387 */ /* 0x0081e80000100800 */
[----:B0-----:R-:W-:-:S05]  /*f880*/  @P3 IMAD.MOV.U32 R153, RZ, RZ, R151 ;  /* 0x000000ffff993224 */ /* 0x001fca00078e0097 */
[----:B------:R0:W3:Y:S02]  /*f890*/  @P3 LDG.E.U8 R145, desc[UR24][R152.64] ;  /* 0x0000001898913981 */ /* 0x0000e4000c1e1100 */
[----:B0-----:R-:W-:Y:S02]  /*f8a0*/  @P2 IMAD.MOV.U32 R152, RZ, RZ, R149 ;  /* 0x000000ffff982224 */ /* 0x001fe400078e0095 */
[----:B------:R-:W-:Y:S01]  /*f8b0*/  @P2 IMAD.MOV.U32 R153, RZ, RZ, R156 ;  /* 0x000000ffff992224 */ /* 0x000fe200078e009c */
[----:B------:R-:W3:Y:S04]  /*f8c0*/  LDL R149, [R1+0x158] ;  /* 0x0001580001957983 */ /* 0x000ee80000100800 */
[----:B------:R-:W3:Y:S04]  /*f8d0*/  @P2 LDG.E.U8 R144, desc[UR24][R152.64] ;  /* 0x0000001898902981 */ /* 0x000ee8000c1e1100 */
[----:B------:R-:W4:Y:S01]  /*f8e0*/  LDL R156, [R1+0x154] ;  /* 0x00015400019c7983 */ /* 0x000f220000100800 */
[----:B------:R-:W-:-:S04]  /*f8f0*/  LOP3.LUT R146, R10, 0x6c, RZ, 0xfc, !PT ;  /* 0x0000006c0a927812 */ /* 0x000fc800078efcff */
[----:B------:R-:W-:Y:S02]  /*f900*/  ISETP.LT.AND P5, PT, R146, R3, P0 ;  /* 0x000000039200720c */ /* 0x000fe400007a1270 */
[----:B------:R-:W-:Y:S02]  /*f910*/  PRMT R143, RZ, 0x7610, R143 ;  /* 0x00007610ff8f7816 */ /* 0x000fe4000000008f */
[----:B--2---:R-:W-:Y:S02]  /*f920*/  ISETP.GE.AND P2, PT, R142, RZ, PT ;  /* 0x000000ff8e00720c */ /* 0x004fe40003f46270 */
[----:B------:R-:W-:Y:S01]  /*f930*/  LOP3.LUT R142, R10, 0x74, RZ, 0xfc, !PT ;  /* 0x000000740a8e7812 */ /* 0x000fe200078efcff */
[----:B------:R-:W-:Y:S01]  /*f940*/  @!P4 IMAD.MOV R32, RZ, RZ, -R32 ;  /* 0x000000ffff20c224 */ /* 0x000fe200078e0a20 */
[----:B---3--:R0:W-:Y:S04]  /*f950*/  STL [R1+0x484], R144 ;  /* 0x0004849001007387 */ /* 0x0081e80000100800 */
[----:B------:R2:W-:Y:S01]  /*f960*/  STL [R1+0x488], R145 ;  /* 0x0004889101007387 */ /* 0x0005e20000100800 */
[----:B0-----:R-:W-:-:S03]  /*f970*/  @P5 IMAD.MOV.U32 R144, RZ, RZ, R150 ;  /* 0x000000ffff905224 */ /* 0x001fc600078e0096 */
[----:B------:R-:W3:Y:S01]  /*f980*/  LDL R150, [R1+0x95c] ;  /* 0x00095c0001967983 */ /* 0x000ee20000100800 */
[----:B--2---:R-:W-:-:S05]  /*f990*/  @P5 IMAD.MOV.U32 R145, RZ, RZ, R164 ;  /* 0x000000ffff915224 */ /* 0x004fca00078e00a4 */
[----:B------:R0:W2:Y:S01]  /*f9a0*/  @P5 LDG.E.U8 R143, desc[UR24][R144.64] ;  /* 0x00000018908f5981 */ /* 0x0000a2000c1e1100 */
[----:B------:R-:W-:-:S03]  /*f9b0*/  ISETP.LT.AND P5, PT, R142, R3, P0 ;  /* 0x000000038e00720c */ /* 0x000fc600007a1270 */
[----:B------:R-:W3:Y:S01]  /*f9c0*/  LDL R142, [R1+0x960] ;  /* 0x00096000018e7983 */ /* 0x000ee20000100800 */
[----:B0-----:R-:W-:-:S04]  /*f9d0*/  LOP3.LUT R144, R10, 0x7c, RZ, 0xfc, !PT ;  /* 0x0000007c0a907812 */ /* 0x001fc800078efcff */
[----:B------:R-:W-:-:S05]  /*f9e0*/  ISETP.LT.AND P4, PT, R144, R3, P0 ;  /* 0x000000039000720c */ /* 0x000fca0000781270 */
[----:B------:R-:W-:Y:S02]  /*f9f0*/  @P5 IMAD.MOV.U32 R144, RZ, RZ, R114 ;  /* 0x000000ffff905224 */ /* 0x000fe400078e0072 */
[----:B------:R-:W-:-:S05]  /*fa00*/  @P5 IMAD.MOV.U32 R145, RZ, RZ, R126 ;  /* 0x000000ffff915224 */ /* 0x000fca00078e007e */
[----:B------:R0:W3:Y:S02]  /*fa10*/  @P5 LDG.E.U8 R96, desc[UR24][R144.64] ;  /* 0x0000001890605981 */ /* 0x0000e4000c1e1100 */
[----:B0-----:R-:W-:Y:S02]  /*fa20*/  @P4 IMAD.MOV.U32 R144, RZ, RZ, R149 ;  /* 0x000000ffff904224 */ /* 0x001fe400078e0095 */
[----:B----4-:R-:W-:-:S05]  /*fa30*/  @P4 IMAD.MOV.U32 R145, RZ, RZ, R156 ;  /* 0x000000ffff914224 */ /* 0x010fca00078e009c */
[----:B------:R0:W4:Y:S01]  /*fa40*/  @P4 LDG.E.U8 R110, desc[UR24][R144.64] ;  /* 0x00000018906e4981 */ /* 0x000122000c1e1100 */
[----:B------:R-:W-:-:S03]  /*fa50*/  @!P2 IMAD.MOV R34, RZ, RZ, -R34 ;  /* 0x000000ffff22a224 */ /* 0x000fc600078e0a22 */
[----:B--2---:R2:W-:Y:S04]  /*fa60*/  STL [R1+0x480], R143 ;  /* 0x0004808f01007387 */ /* 0x0045e80000100800 */
[----:B------:R-:W4:Y:S04]  /*fa70*/  LDL R126, [R1+0x964] ;  /* 0x00096400017e7983 */ /* 0x000f280000100800 */
[----:B------:R-:W4:Y:S01]  /*fa80*/  LDL R114, [R1+0x968] ;  /* 0x0009680001727983 */ /* 0x000f220000100800 */
[----:B--2---:R-:W-:-:S04]  /*fa90*/  LOP3.LUT R143, R10, 0x6, RZ, 0xfc, !PT ;  /* 0x000000060a8f7812 */ /* 0x004fc800078efcff */
[----:B------:R-:W-:-:S13]  /*faa0*/  ISETP.LT.AND P2, PT, R143, R3, P0 ;  /* 0x000000038f00720c */ /* 0x000fda0000741270 */
[----:B0-----:R-:W-:Y:S02]  /*fab0*/  @P2 IMAD.MOV.U32 R144, RZ, RZ, R148 ;  /* 0x000000ffff902224 */ /* 0x001fe400078e0094 */
[----:B------:R-:W-:-:S05]  /*fac0*/  @P2 IMAD.MOV.U32 R145, RZ, RZ, R147 ;  /* 0x000000ffff912224 */ /* 0x000fca00078e0093 */
[----:B------:R-:W2:Y:S04]  /*fad0*/  @P2 LDG.E.U8 R43, desc[UR24][R144.64] ;  /* 0x00000018902b2981 */ /* 0x000ea8000c1e1100 */
[----:B---3--:R0:W-:Y:S04]  /*fae0*/  STL [R1+0x47c], R96 ;  /* 0x00047c6001007387 */ /* 0x0081e80000100800 */
[----:B0-----:R-:W3:Y:S04]  /*faf0*/  LDL.LU R96, [R1+0x22c] ;  /* 0x00022c0001607983 */ /* 0x001ee80000300800 */
[----:B----4-:R0:W-:Y:S04]  /*fb00*/  STL [R1+0x474], R110 ;  /* 0x0004746e01007387 */ /* 0x0101e80000100800 */
[----:B0-----:R-:W4:Y:S01]  /*fb10*/  LDL R110, [R1+0x28] ;  /* 0x00002800016e7983 */ /* 0x001f220000100800 */
[----:B------:R-:W-:-:S02]  /*fb20*/  ISETP.GT.AND P5, PT, R3, UR26, P0 ;  /* 0x0000001a03007c0c */ /* 0x000fc400087a4270 */
[----:B------:R-:W-:-:S04]  /*fb30*/  LOP3.LUT R143, R10, 0x16, RZ, 0xfc, !PT ;  /* 0x000000160a8f7812 */ /* 0x000fc800078efcff */
[----:B------:R-:W-:Y:S01]  /*fb40*/  ISETP.LT.AND P4, PT, R143, R3, P0 ;  /* 0x000000038f00720c */ /* 0x000fe20000781270 */
[----:B------:R-:W-:Y:S01]  /*fb50*/  STL [R1+0xad8], R148 ;  /* 0x000ad89401007387 */ /* 0x000fe20000100800 */
[----:B------:R-:W-:Y:S02]  /*fb60*/  PRMT R141, RZ, 0x7610, R141 ;  /* 0x00007610ff8d7816 */ /* 0x000fe4000000008d */
[----:B------:R-:W-:Y:S01]  /*fb70*/  ISETP.GT.AND P2, PT, R3, UR27, P0 ;  /* 0x0000001b03007c0c */ /* 0x000fe20008744270 */
[----:B------:R-:W-:Y:S02]  /*fb80*/  STL [R1+0xad4], R147 ;  /* 0x000ad49301007387 */ /* 0x000fe40000100800 */
[----:B------:R-:W-:Y:S01]  /*fb90*/  @P5 IMAD.MOV.U32 R143, RZ, RZ, R150 ;  /* 0x000000ffff8f5224 */ /* 0x000fe200078e0096 */
[----:B------:R-:W-:-:S04]  /*fba0*/  PRMT R117, RZ, 0x7610, R117 ;  /* 0x00007610ff757816 */ /* 0x000fc80000000075 */
[----:B------:R0:W3:Y:S02]  /*fbb0*/  @P5 LDG.E.U8 R141, desc[UR24][R142.64] ;  /* 0x000000188e8d5981 */ /* 0x0000e4000c1e1100 */
[----:B0-----:R-:W-:Y:S02]  /*fbc0*/  @P4 IMAD.MOV.U32 R142, RZ, RZ, R162 ;  /* 0x000000ffff8e4224 */ /* 0x001fe400078e00a2 */
[----:B------:R-:W-:-:S05]  /*fbd0*/  @P4 IMAD.MOV.U32 R143, RZ, RZ, R161 ;  /* 0x000000ffff8f4224 */ /* 0x000fca00078e00a1 */
[----:B------:R0:W3:Y:S01]  /*fbe0*/  @P4 LDG.E.U8 R117, desc[UR24][R142.64] ;  /* 0x000000188e754981 */ /* 0x0000e2000c1e1100 */
[----:B------:R-:W-:Y:S01]  /*fbf0*/  ISETP.GT.AND P4, PT, R3, UR28, P0 ;  /* 0x0000001c03007c0c */ /* 0x000fe20008784270 */
[----:B0-----:R-:W-:Y:S02]  /*fc00*/  @P2 IMAD.MOV.U32 R143, RZ, RZ, R126 ;  /* 0x000000ffff8f2224 */ /* 0x001fe400078e007e */
[----:B------:R-:W-:-:S05]  /*fc10*/  @P2 IMAD.MOV.U32 R142, RZ, RZ, R114 ;  /* 0x000000ffff8e2224 */ /* 0x000fca00078e0072 */
[----:B------:R0:W3:Y:S04]  /*fc20*/  @P2 LDG.E.U8 R112, desc[UR24][R142.64] ;  /* 0x000000188e702981 */ /* 0x0000e8000c1e1100 */
[----:B--2---:R2:W-:Y:S02]  /*fc30*/  STL [R1+0x478], R43 ;  /* 0x0004782b01007387 */ /* 0x0045e40000100800 */
[----:B--2---:R-:W-:-:S04]  /*fc40*/  LOP3.LUT R43, R10, 0x26, RZ, 0xfc, !PT ;  /* 0x000000260a2b7812 */ /* 0x004fc800078efcff */
[----:B------:R-:W-:Y:S02]  /*fc50*/  ISETP.LT.AND P5, PT, R43, R3, P0 ;  /* 0x000000032b00720c */ /* 0x000fe400007a1270 */
[----:B------:R-:W2:Y:S11]  /*fc60*/  LDL.LU R43, [R1+0x228] ;  /* 0x00022800012b7983 */ /* 0x000eb60000300800 */
[----:B0-----:R-:W-:-:S02]  /*fc70*/  @P5 IMAD.MOV.U32 R143, RZ, RZ, R128 ;  /* 0x000000ffff8f5224 */ /* 0x001fc400078e0080 */
[----:B----4-:R-:W-:-:S05]  /*fc80*/  @P5 IMAD.MOV.U32 R142, RZ, RZ, R110 ;  /* 0x000000ffff8e5224 */ /* 0x010fca00078e006e */
[----:B------:R0:W4:Y:S02]  /*fc90*/  @P5 LDG.E.U8 R98, desc[UR24][R142.64] ;  /* 0x000000188e625981 */ /* 0x000124000c1e1100 */
[----:B0-----:R-:W-:Y:S02]  /*fca0*/  @P4 IMAD.MOV.U32 R142, RZ, RZ, R134 ;  /* 0x000000ffff8e4224 */ /* 0x001fe400078e0086 */
[----:B------:R-:W-:-:S05]  /*fcb0*/  @P4 IMAD.MOV.U32 R143, RZ, RZ, R130 ;  /* 0x000000ffff8f4224 */ /* 0x000fca00078e0082 */
[----:B------:R0:W2:Y:S01]  /*fcc0*/  @P4 LDG.E.U8 R94, desc[UR24][R142.64] ;  /* 0x000000188e5e4981 */ /* 0x0000a2000c1e1100 */
[----:B---3--:R-:W-:Y:S02]  /*fcd0*/  ISETP.GE.AND P2, PT, R96, RZ, PT ;  /* 0x000000ff6000720c */ /* 0x008fe40003f46270 */
[----:B------:R-:W-:-:S04]  /*fce0*/  LOP3.LUT R96, R10, 0x36, RZ, 0xfc, !PT ;  /* 0x000000360a607812 */ /* 0x000fc800078efcff */
[----:B------:R-:W-:Y:S01]  /*fcf0*/  ISETP.LT.AND P5, PT, R96, R3, P0 ;  /* 0x000000036000720c */ /* 0x000fe200007a1270 */
[----:B------:R-:W-:Y:S01]  /*fd00*/  STL [R1+0xae0], R162 ;  /* 0x000ae0a201007387 */ /* 0x000fe20000100800 */
[----:B------:R-:W-:-:S03]  /*fd10*/  ISETP.GT.AND P4, PT, R3, UR29, P0 ;  /* 0x0000001d03007c0c */ /* 0x000fc60008784270 */
[----:B------:R-:W-:Y:S02]  /*fd20*/  STL [R1+0xadc], R161 ;  /* 0x000adca101007387 */ /* 0x000fe40000100800 */
[----:B------:R-:W-:-:S06]  /*fd30*/  @!P2 IMAD.MOV R36, RZ, RZ, -R36 ;  /* 0x000000ffff24a224 */ /* 0x000fcc00078e0a24 */
[----:B0-----:R-:W-:Y:S02]  /*fd40*/  @P5 IMAD.MOV.U32 R142, RZ, RZ, R122 ;  /* 0x000000ffff8e5224 */ /* 0x001fe400078e007a */
[----:B------:R-:W-:-:S05]  /*fd50*/  @P5 IMAD.MOV.U32 R143, RZ, RZ, R124 ;  /* 0x000000ffff8f5224 */ /* 0x000fca00078e007c */
[----:B------:R0:W3:Y:S02]  /*fd60*/  @P5 LDG.E.U8 R80, desc[UR24][R142.64] ;  /* 0x000000188e505981 */ /* 0x0000e4000c1e1100 */
[----:B0-----:R-:W-:Y:S02]  /*fd70*/  @P4 IMAD.MOV.U32 R142, RZ, RZ, R118 ;  /* 0x000000ffff8e4224 */ /* 0x001fe400078e0076 */
[----:B------:R-:W-:-:S05]  /*fd80*/  @P4 IMAD.MOV.U32 R143, RZ, RZ, R120 ;  /* 0x000000ffff8f4224 */ /* 0x000fca00078e0078 */
[----:B------:R0:W3:Y:S01]  /*fd90*/  @P4 LDG.E.U8 R82, desc[UR24][R142.64] ;  /* 0x000000188e524981 */ /* 0x0000e2000c1e1100 */
[----:B------:R-:W-:-:S03]  /*fda0*/  ISETP.GE.AND P3, PT, R163, RZ, PT ;  /* 0x000000ffa300720c */ /* 0x000fc60003f66270 */
[----:B--2---:R2:W-:Y:S02]  /*fdb0*/  STL [R1+0x460], R94 ;  /* 0x0004605e01007387 */ /* 0x0045e40000100800 */
[----:B--2---:R-:W-:-:S04]  /*fdc0*/  LOP3.LUT R94, R10, 0x46, RZ, 0xfc, !PT ;  /* 0x000000460a5e7812 */ /* 0x004fc800078efcff */
[----:B------:R-:W-:-:S13]  /*fdd0*/  ISETP.LT.AND P2, PT, R94, R3, P0 ;  /* 0x000000035e00720c */ /* 0x000fda0000741270 */
[----:B0-----:R-:W-:Y:S02]  /*fde0*/  @P2 IMAD.MOV.U32 R142, RZ, RZ, R106 ;  /* 0x000000ffff8e2224 */ /* 0x001fe400078e006a */
[----:B------:R-:W-:-:S05]  /*fdf0*/  @P2 IMAD.MOV.U32 R143, RZ, RZ, R108 ;  /* 0x000000ffff8f2224 */ /* 0x000fca00078e006c */
[----:B------:R0:W2:Y:S01]  /*fe00*/  @P2 LDG.E.U8 R59, desc[UR24][R142.64] ;  /* 0x000000188e3b2981 */ /* 0x0000a2000c1e1100 */
[----:B------:R-:W-:Y:S01]  /*fe10*/  @!P3 IMAD.MOV R33, RZ, RZ, -R33 ;  /* 0x000000ffff21b224 */ /* 0x000fe200078e0a21 */
[----:B------:R-:W-:Y:S02]  /*fe20*/  ISETP.GE.AND P3, PT, R155, RZ, PT ;  /* 0x000000ff9b00720c */ /* 0x000fe40003f66270 */
[----:B------:R-:W-:Y:S11]  /*fe30*/  STL [R1+0x470], R141 ;  /* 0x0004708d01007387 */ /* 0x000ff60000100800 */
[----:B------:R-:W-:Y:S01]  /*fe40*/  @!P3 IMAD.MOV R35, RZ, RZ, -R35 ;  /* 0x000000ffff23b224 */ /* 0x000fe200078e0a23 */
[----:B------:R-:W-:-:S02]  /*fe50*/  ISETP.GE.AND P3, PT, R43, RZ, PT ;  /* 0x000000ff2b00720c */ /* 0x000fc40003f66270 */
[----:B------:R-:W2:Y:S01]  /*fe60*/  LDL.LU R43, [R1+0x230] ;  /* 0x00023000012b7983 */ /* 0x000ea20000300800 */
[----:B------:R-:W-:-:S03]  /*fe70*/  ISETP.GT.AND P5, PT, R3, UR30, P0 ;  /* 0x0000001e03007c0c */ /* 0x000fc600087a4270 */
[----:B------:R-:W-:Y:S04]  /*fe80*/  STL [R1+0x46c], R117 ;  /* 0x00046c7501007387 */ /* 0x000fe80000100800 */
[----:B------:R-:W-:Y:S04]  /*fe90*/  STL [R1+0x468], R112 ;  /* 0x0004687001007387 */ /* 0x000fe80000100800 */
[----:B---3--:R3:W-:Y:S02]  /*fea0*/  STL [R1+0x45c], R80 ;  /* 0x00045c5001007387 */ /* 0x0087e40000100800 */
[----:B---3--:R-:W-:-:S04]  /*feb0*/  LOP3.LUT R80, R10, 0x56, RZ, 0xfc, !PT ;  /* 0x000000560a507812 */ /* 0x008fc800078efcff */
[----:B------:R-:W-:Y:S01]  /*fec0*/  ISETP.LT.AND P4, PT, R80, R3, P0 ;  /* 0x000000035000720c */ /* 0x000fe20000781270 */
[----:B0-----:R-:W-:Y:S01]  /*fed0*/  @P5 IMAD.MOV.U32 R142, RZ, RZ, R102 ;  /* 0x000000ffff8e5224 */ /* 0x001fe200078e0066 */
[----:B------:R-:W-:Y:S01]  /*fee0*/  ISETP.GT.AND P2, PT, R3, UR31, P0 ;  /* 0x0000001f03007c0c */ /* 0x000fe20008744270 */
[----:B------:R-:W-:Y:S01]  /*fef0*/  @P5 IMAD.MOV.U32 R143, RZ, RZ, R104 ;  /* 0x000000ffff8f5224 */ /* 0x000fe200078e0068 */
[----:B----4-:R-:W-:Y:S04]  /*ff00*/  STL [R1+0x464], R98 ;  /* 0x0004646201007387 */ /* 0x010fe80000100800 */
[----:B------:R0:W3:Y:S05]  /*ff10*/  @P5 LDG.E.U8 R72, desc[UR24][R142.64] ;  /* 0x000000188e485981 */ /* 0x0000ea000c1e1100 */
[----:B0-----:R-:W-:-:S02]  /*ff20*/  @P4 IMAD.MOV.U32 R142, RZ, RZ, R90 ;  /* 0x000000ffff8e4224 */ /* 0x001fc400078e005a */
[----:B------:R-:W-:-:S05]  /*ff30*/  @P4 IMAD.MOV.U32 R143, RZ, RZ, R92 ;  /* 0x000000ffff8f4224 */ /* 0x000fca00078e005c */
[----:B------:R0:W4:Y:S02]  /*ff40*/  @P4 LDG.E.U8 R49, desc[UR24][R142.64] ;  /* 0x000000188e314981 */ /* 0x000124000c1e1100 */
[----:B0-----:R-:W-:Y:S02]  /*ff50*/  @P2 IMAD.MOV.U32 R142, RZ, RZ, R86 ;  /* 0x000000ffff8e2224 */ /* 0x001fe400078e0056 */
[----:B------:R-:W-:-:S05]  /*ff60*/  @P2 IMAD.MOV.U32 R143, RZ, RZ, R88 ;  /* 0x000000ffff8f2224 */ /* 0x000fca00078e0058 */
[----:B------:R0:W4:Y:S04]  /*ff70*/  @P2 LDG.E.U8 R47, desc[UR24][R142.64] ;  /* 0x000000188e2f2981 */ /* 0x000128000c1e1100 */
[----:B--2---:R2:W-:Y:S01]  /*ff80*/  STL [R1+0x454], R59 ;  /* 0x0004543b01007387 */ /* 0x0045e20000100800 */
[----:B------:R-:W-:-:S03]  /*ff90*/  ISETP.GT.AND P4, PT, R3, UR32, P0 ;  /* 0x0000002003007c0c */ /* 0x000fc60008784270 */
[----:B------:R-:W4:Y:S01]  /*ffa0*/  LDL.LU R80, [R1+0x234] ;  /* 0x0002340001507983 */ /* 0x000f220000300800 */
[----:B--2---:R-:W-:-:S04]  /*ffb0*/  LOP3.LUT R59, R10, 0x66, RZ, 0xfc, !PT ;  /* 0x000000660a3b7812 */ /* 0x004fc800078efcff */
[----:B------:R-:W-:-:S13]  /*ffc0*/  ISETP.LT.AND P5, PT, R59, R3, P0 ;  /* 0x000000033b00720c */ /* 0x000fda00007a1270 */
[----:B0-----:R-:W-:Y:S02]  /*ffd0*/  @P5 IMAD.MOV.U32 R142, RZ, RZ, R70 ;  /* 0x000000ffff8e5224 */ /* 0x001fe400078e0046 */
[----:B------:R-:W-:-:S05]  /*ffe0*/  @P5 IMAD.MOV.U32 R143, RZ, RZ, R61 ;  /* 0x000000ffff8f5224 */ /* 0x000fca00078e003d */
[----:B------:R0:W2:Y:S01]  /*fff0*/  @P5 LDG.E.U8 R45, desc[UR24][R142.64] ;  /* 0x000000188e2d5981 */ /* 0x0000a2000c1e1100 */
[----:B------:R-:W-:Y:S02]  /*10000*/  ISETP.GE.AND P2, PT, R43, RZ, PT ;  /* 0x000000ff2b00720c */ /* 0x000fe40003f46270 */
[----:B------:R-:W-:-:S04]  /*10010*/  LOP3.LUT R43, R10, 0x76, RZ, 0xfc, !PT ;  /* 0x000000760a2b7812 */ /* 0x000fc800078efcff */
[----:B------:R-:W-:Y:S02]  /*10020*/  ISETP.LT.AND P5, PT, R43, R3, P0 ;  /* 0x000000032b00720c */ /* 0x000fe400007a1270 */
[----:B------:R-:W-:Y:S01]  /*10030*/  PRMT R10, RZ, 0x7610, R10 ;  /* 0x00007610ff0a7816 */ /* 0x000fe2000000000a */
[----:B0-----:R-:W-:Y:S02]  /*10040*/  @P4 IMAD.MOV.U32 R142, RZ, RZ, R65 ;  /* 0x000000ffff8e4224 */ /* 0x001fe400078e0041 */
[----:B------:R-:W-:-:S05]  /*10050*/  @P4 IMAD.MOV.U32 R143, RZ, RZ, R57 ;  /* 0x000000ffff8f4224 */ /* 0x000fca00078e0039 */
[----:B------:R0:W2:Y:S03]  /*10060*/  @P4 LDG.E.U8 R10, desc[UR24][R142.64] ;  /* 0x000000188e0a4981 */ /* 0x0000a6000c1e1100 */
[----:B0-----:R-:W-:Y:S02]  /*10070*/  @P5 IMAD.MOV.U32 R142, RZ, RZ, R76 ;  /* 0x000000ffff8e5224 */ /* 0x001fe400078e004c */
[----:B------:R-:W-:-:S05]  /*10080*/  @P5 IMAD.MOV.U32 R143, RZ, RZ, R78 ;  /* 0x000000ffff8f5224 */ /* 0x000fca00078e004e */
[----:B------:R-:W2:Y:S04]  /*10090*/  @P5 LDG.E.U8 R74, desc[UR24][R142.64] ;  /* 0x000000188e4a5981 */ /* 0x000ea8000c1e1100 */
[----:B------:R-:W-:Y:S04]  /*100a0*/  STL [R1+0x458], R82 ;  /* 0x0004585201007387 */ /* 0x000fe80000100800 */
[----:B---3--:R0:W-:Y:S04]  /*100b0*/  STL [R1+0x450], R72 ;  /* 0x0004504801007387 */ /* 0x0081e80000100800 */
[----:B0-----:R-:W3:Y:S04]  /*100c0*/  LDL.LU R72, [R1+0x1fc] ;  /* 0x0001fc0001487983 */ /* 0x001ee80000300800 */
[----:B------:R-:W3:Y:S04]  /*100d0*/  LDL.LU R70, [R1+0x1f8] ;  /* 0x0001f80001467983 */ /* 0x000ee80000300800 */
[----:B------:R-:W3:Y:S04]  /*100e0*/  LDL.LU R65, [R1+0x1f4] ;  /* 0x0001f40001417983 */ /* 0x000ee80000300800 */
[----:B------:R-:W3:Y:S04]  /*100f0*/  LDL.LU R61, [R1+0x1f0] ;  /* 0x0001f000013d7983 */ /* 0x000ee80000300800 */
[----:B------:R-:W3:Y:S04]  /*10100*/  LDL.LU R59, [R1+0x1ec] ;  /* 0x0001ec00013b7983 */ /* 0x000ee80000300800 */
[----:B------:R-:W3:Y:S04]  /*10110*/  LDL.LU R57, [R1+0x1e8] ;  /* 0x0001e80001397983 */ /* 0x000ee80000300800 */
[----:B----4-:R0:W-:Y:S04]  /*10120*/  STL [R1+0x44c], R49 ;  /* 0x00044c3101007387 */ /* 0x0101e80000100800 */
[----:B0-----:R-:W4:Y:S04]  /*10130*/  LDL.LU R49, [R1+0x1e4] ;  /* 0x0001e40001317983 */ /* 0x001f280000300800 */
[----:B------:R0:W-:Y:S04]  /*10140*/  STL [R1+0x448], R47 ;  /* 0x0004482f01007387 */ /* 0x0001e80000100800 */
[----:B0-----:R-:W3:Y:S04]  /*10150*/  LDL.LU R47, [R1+0x1e0] ;  /* 0x0001e000012f7983 */ /* 0x001ee80000300800 */
[----:B--2---:R0:W-:Y:S04]  /*10160*/  STL [R1+0x444], R45 ;  /* 0x0004442d01007387 */ /* 0x0041e80000100800 */
[----:B0-----:R-:W2:Y:S04]  /*10170*/  LDL.LU R45, [R1+0x1dc] ;  /* 0x0001dc00012d7983 */ /* 0x001ea80000300800 */
[----:B------:R-:W2:Y:S04]  /*10180*/  LDL.LU R43, [R1+0x1d8] ;  /* 0x0001d800012b7983 */ /* 0x000ea80000300800 */
[----:B------:R-:W-:Y:S01]  /*10190*/  STL [R1+0x440], R10 ;  /* 0x0004400a01007387 */ /* 0x000fe20000100800 */
[----:B------:R-:W-:-:S03]  /*101a0*/  @!P3 IMAD.MOV R37, RZ, RZ, -R37 ;  /* 0x000000ffff25b224 */ /* 0x000fc600078e0a25 */
[----:B------:R0:W-:Y:S04]  /*101b0*/  STL [R1+0x43c], R74 ;  /* 0x00043c4a01007387 */ /* 0x0001e80000100800 */
[----:B------:R-:W-:Y:S01]  /*101c0*/  STL [R1+0xb70], R0 ;  /* 0x000b700001007387 */ /* 0x000fe20000100800 */
[----:B0-----:R-:W-:-:S05]  /*101d0*/  VIADD R74, R0, 0xdc ;  /* 0x000000dc004a7836 */ /* 0x001fca0000000000 */
[----:B------:R0:W-:Y:S04]  /*101e0*/  STL [R1+0x20c], R74 ;  /* 0x00020c4a01007387 */ /* 0x0001e80000100800 */
[----:B------:R-:W2:Y:S04]  /*101f0*/  LDL.LU R112, [R1+0x1d4] ;  /* 0x0001d40001707983 */ /* 0x000ea80000300800 */
[----:B------:R-:W2:Y:S04]  /*10200*/  LDL.LU R110, [R1+0x1d0] ;  /* 0x0001d000016e7983 */ /* 0x000ea80000300800 */
[----:B------:R-:W2:Y:S04]  /*10210*/  LDL.LU R108, [R1+0x1cc] ;  /* 0x0001cc00016c7983 */ /* 0x000ea80000300800 */
[----:B------:R-:W2:Y:S04]  /*10220*/  LDL.LU R106, [R1+0x1c8] ;  /* 0x0001c800016a7983 */ /* 0x000ea80000300800 */
[----:B------:R-:W2:Y:S01]  /*10230*/  LDL.LU R104, [R1+0x1c4] ;  /* 0x0001c40001687983 */ /* 0x000ea20000300800 */
[----:B-1----:R-:W-:-:S03]  /*10240*/  ISETP.NE.AND P3, PT, RZ, UR15, PT ;  /* 0x0000000fff007c0c */ /* 0x002fc6000bf65270 */
[----:B------:R-:W2:Y:S01]  /*10250*/  LDL.LU R102, [R1+0x1c0] ;  /* 0x0001c00001667983 */ /* 0x000ea20000300800 */
[----:B------:R-:W-:Y:S01]  /*10260*/  LOP3.LUT R10, RZ, UR15, RZ, 0x33, !PT ;  /* 0x0000000fff0a7c12 */ /* 0x000fe2000f8e33ff */
[----:B------:R-:W1:Y:S02]  /*10270*/  S2R R2, SR_TID.X ;  /* 0x0000000000027919 */ /* 0x000e640000002100 */
[----:B------:R-:W2:Y:S01]  /*10280*/  LDL.LU R98, [R1+0x1bc] ;  /* 0x0001bc0001627983 */ /* 0x000ea20000300800 */
[----:B------:R-:W-:Y:S01]  /*10290*/  ISETP.GE.AND P4, PT, R80, RZ, PT ;  /* 0x000000ff5000720c */ /* 0x000fe20003f86270 */
[----:B------:R-:W-:Y:S01]  /*102a0*/  @!P2 IMAD.MOV R22, RZ, RZ, -R22 ;  /* 0x000000ffff16a224 */ /* 0x000fe200078e0a16 */
[----:B------:R-:W0:Y:S01]  /*102b0*/  LDCU UR15, c[0x0][0x3b0] ;  /* 0x00007600ff0f77ac */ /* 0x000e220008000800 */
[----:B------:R-:W2:Y:S04]  /*102c0*/  LDL.LU R96, [R1+0x1b8] ;  /* 0x0001b80001607983 */ /* 0x000ea80000300800 */
[----:B------:R-:W2:Y:S01]  /*102d0*/  LDL.LU R94, [R1+0x1b4] ;  /* 0x0001b400015e7983 */ /* 0x000ea20000300800 */
[----:B------:R-:W-:-:S03]  /*102e0*/  SEL R21, R10, R21, !P3 ;  /* 0x000000150a157207 */ /* 0x000fc60005800000 */
[----:B------:R-:W2:Y:S04]  /*102f0*/  LDL.LU R92, [R1+0x1b0] ;  /* 0x0001b000015c7983 */ /* 0x000ea80000300800 */
[----:B------:R-:W2:Y:S04]  /*10300*/  LDL.LU R90, [R1+0x1ac] ;  /* 0x0001ac00015a7983 */ /* 0x000ea80000300800 */
[----:B------:R-:W2:Y:S04]  /*10310*/  LDL.LU R88, [R1+0x1a8] ;  /* 0x0001a80001587983 */ /* 0x000ea80000300800 */
[----:B------:R-:W2:Y:S04]  /*10320*/  LDL.LU R86, [R1+0x1a4] ;  /* 0x0001a40001567983 */ /* 0x000ea80000300800 */
[----:B------:R-:W2:Y:S01]  /*10330*/  LDL.LU R141, [R1+0x1a0] ;  /* 0x0001a000018d7983 */ /* 0x000ea20000300800 */
[----:B------:R-:W-:-:S03]  /*10340*/  IMAD R157, R21, UR75, RZ ;  /* 0x0000004b159d7c24 */ /* 0x000fc6000f8e02ff */
[----:B------:R-:W2:Y:S01]  /*10350*/  LDL.LU R82, [R1+0x19c] ;  /* 0x00019c0001527983 */ /* 0x000ea20000300800 */
[----:B------:R-:W-:Y:S02]  /*10360*/  IABS R21, R74 ;  /* 0x0000004a00157213 */ /* 0x000fe40000000000 */
[C---:B---3--:R-:W-:Y:S01]  /*10370*/  SEL R159, R10.reuse, R72, !P3 ;  /* 0x000000480a9f7207 */ /* 0x048fe20005800000 */
[----:B------:R-:W3:Y:S01]  /*10380*/  LDL.LU R80, [R1+0x198] ;  /* 0x0001980001507983 */ /* 0x000ee20000300800 */
[C---:B------:R-:W-:Y:S02]  /*10390*/  SEL R134, R10.reuse, R70, !P3 ;  /* 0x000000460a867207 */ /* 0x040fe40005800000 */
[C---:B------:R-:W-:Y:S01]  /*103a0*/  SEL R130, R10.reuse, R65, !P3 ;  /* 0x000000410a827207 */ /* 0x040fe20005800000 */
[----:B------:R-:W3:Y:S01]  /*103b0*/  LDL.LU R78, [R1+0x194] ;  /* 0x00019400014e7983 */ /* 0x000ee20000300800 */
[C---:B------:R-:W-:Y:S02]  /*103c0*/  SEL R128, R10.reuse, R61, !P3 ;  /* 0x0000003d0a807207 */ /* 0x040fe40005800000 */
[C---:B------:R-:W-:Y:S01]  /*103d0*/  SEL R126, R10.reuse, R59, !P3 ;  /* 0x0000003b0a7e7207 */ /* 0x040fe20005800000 */
[----:B------:R-:W3:Y:S01]  /*103e0*/  LDL.LU R76, [R1+0x190] ;  /* 0x00019000014c7983 */ /* 0x000ee20000300800 */
[----:B------:R-:W-:-:S02]  /*103f0*/  SEL R124, R10, R57, !P3 ;  /* 0x000000390a7c7207 */ /* 0x000fc40005800000 */
[C---:B----4-:R-:W-:Y:S01]  /*10400*/  SEL R122, R10.reuse, R49, !P3 ;  /* 0x000000310a7a7207 */ /* 0x050fe20005800000 */
[----:B------:R-:W4:Y:S01]  /*10410*/  LDL.LU R142, [R1+0x18c] ;  /* 0x00018c00018e7983 */ /* 0x000f220000300800 */
[C---:B------:R-:W-:Y:S02]  /*10420*/  SEL R120, R10.reuse, R47, !P3 ;  /* 0x0000002f0a787207 */ /* 0x040fe40005800000 */
[C---:B--2---:R-:W-:Y:S01]  /*10430*/  SEL R118, R10.reuse, R45, !P3 ;  /* 0x0000002d0a767207 */ /* 0x044fe20005800000 */
[----:B0-----:R-:W2:Y:S01]  /*10440*/  LDL.LU R74, [R1+0x188] ;  /* 0x00018800014a7983 */ /* 0x001ea20000300800 */
[----:B------:R-:W-:-:S03]  /*10450*/  SEL R114, R10, R43, !P3 ;  /* 0x0000002b0a727207 */ /* 0x000fc60005800000 */
[----:B------:R-:W2:Y:S01]  /*10460*/  LDL.LU R72, [R1+0x184] ;  /* 0x0001840001487983 */ /* 0x000ea20000300800 */
[C---:B------:R-:W-:Y:S02]  /*10470*/  SEL R139, R10.reuse, R139, !P3 ;  /* 0x0000008b0a8b7207 */ /* 0x040fe40005800000 */
[----:B------:R-:W-:Y:S01]  /*10480*/  SEL R160, R10, R39, !P3 ;  /* 0x000000270aa07207 */ /* 0x000fe20005800000 */
[----:B------:R-:W2:Y:S01]  /*10490*/  LDL.LU R70, [R1+0x180] ;  /* 0x0001800001467983 */ /* 0x000ea20000300800 */
[----:B-1----:R-:W-:Y:S01]  /*104a0*/  LOP3.LUT R2, R2, 0x7f, RZ, 0xc0, !PT ;  /* 0x0000007f02027812 */ /* 0x002fe200078ec0ff */
[----:B------:R-:W-:Y:S01]  /*104b0*/  @!P4 IMAD.MOV R23, RZ, RZ, -R23 ;  /* 0x000000ffff17c224 */ /* 0x000fe200078e0a17 */
[C---:B------:R-:W-:Y:S01]  /*104c0*/  SEL R38, R10.reuse, R38, !P3 ;  /* 0x000000260a267207 */ /* 0x040fe20005800000 */
[----:B------:R-:W2:Y:S01]  /*104d0*/  LDL.LU R65, [R1+0x17c] ;  /* 0x00017c0001417983 */ /* 0x000ea20000300800 */
[C---:B------:R-:W-:Y:S01]  /*104e0*/  SEL R0, R10.reuse, R13, !P3 ;  /* 0x0000000d0a007207 */ /* 0x040fe20005800000 */
[----:B------:R-:W0:Y:S02]  /*104f0*/  LDCU UR75, c[0x0][0x3b0] ;  /* 0x00007600ff4b77ac */ /* 0x000e240008000800 */
[----:B------:R-:W2:Y:S04]  /*10500*/  LDL.LU R117, [R1+0x178] ;  /* 0x0001780001757983 */ /* 0x000ea80000300800 */
[----:B------:R-:W2:Y:S04]  /*10510*/  LDL.LU R61, [R1+0x174] ;  /* 0x00017400013d7983 */ /* 0x000ea80000300800 */
[----:B------:R-:W2:Y:S04]  /*10520*/  LDL.LU R59, [R1+0x170] ;  /* 0x00017000013b7983 */ /* 0x000ea80000300800 */
[----:B------:R-:W2:Y:S04]  /*10530*/  LDL.LU R57, [R1+0x16c] ;  /* 0x00016c0001397983 */ /* 0x000ea80000300800 */
[----:B------:R-:W2:Y:S04]  /*10540*/  LDL.LU R49, [R1+0x168] ;  /* 0x0001680001317983 */ /* 0x000ea80000300800 */
[----:B------:R-:W2:Y:S04]  /*10550*/  LDL.LU R47, [R1+0x164] ;  /* 0x00016400012f7983 */ /* 0x000ea80000300800 */
[----:B------:R-:W2:Y:S04]  /*10560*/  LDL.LU R45, [R1+0x160] ;  /* 0x00016000012d7983 */ /* 0x000ea80000300800 */
[----:B------:R-:W2:Y:S04]  /*10570*/  LDL.LU R43, [R1+0x15c] ;  /* 0x00015c00012b7983 */ /* 0x000ea80000300800 */
[----:B------:R1:W-:Y:S04]  /*10580*/  STL [R1+0xb74], R10 ;  /* 0x000b740a01007387 */ /* 0x0003e80000100800 */
[----:B------:R-:W-:Y:S01]  /*10590*/  STL [R1+0xc90], R126 ;  /* 0x000c907e01007387 */ /* 0x000fe20000100800 */
[----:B------:R-:W-:-:S03]  /*105a0*/  SEL R104, R10, R104, !P3 ;  /* 0x000000680a687207 */ /* 0x000fc60005800000 */
[----:B------:R-:W-:Y:S04]  /*105b0*/  STL [R1+0xc8c], R124 ;  /* 0x000c8c7c01007387 */ /* 0x000fe80000100800 */
[----:B------:R-:W-:Y:S04]  /*105c0*/  STL [R1+0xc84], R114 ;  /* 0x000c847201007387 */ /* 0x000fe80000100800 */
[----:B------:R-:W-:Y:S01]  /*105d0*/  STL [R1+0xc78], R104 ;  /* 0x000c786801007387 */ /* 0x000fe20000100800 */
[----:B------:R-:W-:Y:S01]  /*105e0*/  SEL R135, R10, R135, !P3 ;  /* 0x000000870a877207 */ /* 0x000fe20005800000 */
[----:B------:R-:W-:Y:S01]  /*105f0*/  IMAD R13, R160, UR6, RZ ;  /* 0x00000006a00d7c24 */ /* 0x000fe2000f8e02ff */
[----:B------:R-:W-:-:S05]  /*10600*/  SEL R92, R10, R92, !P3 ;  /* 0x0000005c0a5c7207 */ /* 0x000fca0005800000 */
[----:B------:R-:W-:Y:S01]  /*10610*/  STL [R1+0xc68], R92 ;  /* 0x000c685c01007387 */ /* 0x000fe20000100800 */
[----:B------:R-:W-:Y:S02]  /*10620*/  ISETP.LT.AND P2, PT, R2, R3, P0 ;  /* 0x000000030200720c */ /* 0x000fe40000741270 */
[----:B------:R-:W-:-:S05]  /*10630*/  SEL R82, R10, R82, !P3 ;  /* 0x000000520a527207 */ /* 0x000fca0005800000 */
[----:B------:R-:W-:Y:S01]  /*10640*/  STL [R1+0xc58], R82 ;  /* 0x000c585201007387 */ /* 0x000fe20000100800 */
[C---:B------:R-:W-:Y:S01]  /*10650*/  SEL R143, R10.reuse, R141, !P3 ;  /* 0x0000008d0a8f7207 */ /* 0x040fe20005800000 */
[----:B------:R-:W-:Y:S01]  /*10660*/  IMAD.MOV.U32 R3, RZ, RZ, R21 ;  /* 0x000000ffff037224 */ /* 0x000fe200078e0015 */
[----:B------:R-:W-:Y:S01]  /*10670*/  SEL R129, R10, R129, !P3 ;  /* 0x000000810a817207 */ /* 0x000fe20005800000 */
[----:B------:R-:W-:Y:S01]  /*10680*/  IMAD R158, R38, UR76, RZ ;  /* 0x0000004c269e7c24 */ /* 0x000fe2000f8e02ff */
[C---:B------:R-:W-:Y:S02]  /*10690*/  SEL R113, R10.reuse, R113, !P3 ;  /* 0x000000710a717207 */ /* 0x040fe40005800000 */
[C---:B------:R-:W-:Y:S02]  /*106a0*/  SEL R153, R10.reuse, R73, !P3 ;  /* 0x000000490a997207 */ /* 0x040fe40005800000 */
[C---:B------:R-:W-:Y:S02]  /*106b0*/  SEL R152, R10.reuse, R68, !P3 ;  /* 0x000000440a987207 */ /* 0x040fe40005800000 */
[----:B------:R-:W-:-:S02]  /*106c0*/  SEL R151, R10, R63, !P3 ;  /* 0x0000003f0a977207 */ /* 0x000fc40005800000 */
[C---:B------:R-:W-:Y:S02]  /*106d0*/  SEL R105, R10.reuse, R105, !P3 ;  /* 0x000000690a697207 */ /* 0x040fe40005800000 */
[C---:B------:R-:W-:Y:S02]  /*106e0*/  SEL R155, R10.reuse, R85, !P3 ;  /* 0x000000550a9b7207 */ /* 0x040fe40005800000 */
        /* <DEDUP_REMOVED lines=17> */
[C---:B---3--:R-:W-:Y:S02]  /*10800*/  SEL R80, R10.reuse, R80, !P3 ;  /* 0x000000500a507207 */ /* 0x048fe40005800000 */
        /* <DEDUP_REMOVED lines=56> */
[----:B------:R-:W-:Y:S01]  /*10b90*/  SEL R37, R10, R37, !P3 ;  /* 0x000000250a257207 */ /* 0x000fe20005800000 */
[----:B------:R-:W-:Y:S01]  /*10ba0*/  IMAD R134, R134, UR6, RZ ;  /* 0x0000000686867c24 */ /* 0x000fe2000f8e02ff */
[----:B----4-:R-:W-:Y:S01]  /*10bb0*/  SEL R141, R10, R142, !P3 ;  /* 0x0000008e0a8d7207 */ /* 0x010fe20005800000 */
[----:B------:R-:W-:Y:S01]  /*10bc0*/  IMAD R122, R122, UR6, RZ ;  /* 0x000000067a7a7c24 */ /* 0x000fe2000f8e02ff */
[----:B------:R-:W-:Y:S01]  /*10bd0*/  SEL R21, R10, R121, !P3 ;  /* 0x000000790a157207 */ /* 0x000fe20005800000 */
[----:B------:R-:W-:Y:S01]  /*10be0*/  IMAD R130, R130, UR6, RZ ;  /* 0x0000000682827c24 */ /* 0x000fe2000f8e02ff */
[----:B------:R-:W-:Y:S01]  /*10bf0*/  SEL R63, R10, R53, !P3 ;  /* 0x000000350a3f7207 */ /* 0x000fe20005800000 */
[----:B------:R-:W-:Y:S01]  /*10c00*/  IMAD R120, R120, UR6, RZ ;  /* 0x0000000678787c24 */ /* 0x000fe2000f8e02ff */
[C---:B------:R-:W-:Y:S01]  /*10c10*/  SEL R68, R10.reuse, R48, !P3 ;  /* 0x000000300a447207 */ /* 0x040fe20005800000 */
[----:B------:R-:W3:Y:S01]  /*10c20*/  LDCU UR76, c[0x0][0x3b0] ;  /* 0x00007600ff4c77ac */ /* 0x000ee20008000800 */
[----:B------:R-:W-:-:S02]  /*10c30*/  SEL R73, R10, R41, !P3 ;  /* 0x000000290a497207 */ /* 0x000fc40005800000 */
[C---:B------:R-:W-:Y:S02]  /*10c40*/  SEL R38, R10.reuse, R20, !P3 ;  /* 0x000000140a267207 */ /* 0x040fe40005800000 */
[----:B--2---:R-:W-:-:S05]  /*10c50*/  SEL R74, R10, R74, !P3 ;  /* 0x0000004a0a4a7207 */ /* 0x004fca0005800000 */
[----:B------:R-:W-:Y:S01]  /*10c60*/  STL [R1+0xb78], R74 ;  /* 0x000b784a01007387 */ /* 0x000fe20000100800 */
[C---:B------:R-:W-:Y:S02]  /*10c70*/  SEL R72, R10.reuse, R72, !P3 ;  /* 0x000000480a487207 */ /* 0x040fe40005800000 */
[----:B------:R-:W-:-:S05]  /*10c80*/  SEL R61, R10, R61, !P3 ;  /* 0x0000003d0a3d7207 */ /* 0x000fca0005800000 */
[----:B------:R-:W-:Y:S01]  /*10c90*/  STL [R1+0xbf0], R61 ;  /* 0x000bf03d01007387 */ /* 0x000fe20000100800 */
[----:B------:R-:W-:-:S05]  /*10ca0*/  SEL R47, R10, R47, !P3 ;  /* 0x0000002f0a2f7207 */ /* 0x000fca0005800000 */
[----:B------:R-:W-:Y:S04]  /*10cb0*/  STL [R1+0xbc8], R47 ;  /* 0x000bc82f01007387 */ /* 0x000fe80000100800 */
[----:B------:R-:W-:Y:S04]  /*10cc0*/  STL [R1+0xc9c], R139 ;  /* 0x000c9c8b01007387 */ /* 0x000fe80000100800 */
[----:B------:R-:W-:Y:S04]  /*10cd0*/  STL [R1+0xca4], R139 ;  /* 0x000ca48b01007387 */ /* 0x000fe80000100800 */
[----:B------:R-:W-:Y:S01]  /*10ce0*/  STL [R1+0xcac], R139 ;  /* 0x000cac8b01007387 */ /* 0x000fe20000100800 */
[----:B------:R-:W-:-:S03]  /*10cf0*/  SEL R142, R10, R117, !P3 ;  /* 0x000000750a8e7207 */ /* 0x000fc60005800000 */
[----:B------:R-:W-:Y:S01]  /*10d00*/  STL [R1+0xcb4], R139 ;  /* 0x000cb48b01007387 */ /* 0x000fe20000100800 */
[----:B------:R-:W-:-:S03]  /*10d10*/  SEL R70, R10, R70, !P3 ;  /* 0x000000460a467207 */ /* 0x000fc60005800000 */
[----:B------:R-:W-:Y:S01]  /*10d20*/  STL [R1+0xcb8], R139 ;  /* 0x000cb88b01007387 */ /* 0x000fe20000100800 */
[----:B------:R-:W-:-:S03]  /*10d30*/  SEL R65, R10, R65, !P3 ;  /* 0x000000410a417207 */ /* 0x000fc60005800000 */
[----:B------:R-:W-:Y:S01]  /*10d40*/  STL [R1+0xcc0], R139 ;  /* 0x000cc08b01007387 */ /* 0x000fe20000100800 */
[C---:B------:R-:W-:Y:S02]  /*10d50*/  SEL R59, R10.reuse, R59, !P3 ;  /* 0x0000003b0a3b7207 */ /* 0x040fe40005800000 */
[C---:B------:R-:W-:Y:S01]  /*10d60*/  SEL R57, R10.reuse, R57, !P3 ;  /* 0x000000390a397207 */ /* 0x040fe20005800000 */
[----:B------:R-:W-:Y:S01]  /*10d70*/  STL [R1+0xcc8], R139 ;  /* 0x000cc88b01007387 */ /* 0x000fe20000100800 */
[C---:B------:R-:W-:Y:S02]  /*10d80*/  SEL R49, R10.reuse, R49, !P3 ;  /* 0x000000310a317207 */ /* 0x040fe40005800000 */
[C---:B------:R-:W-:Y:S01]  /*10d90*/  SEL R45, R10.reuse, R45, !P3 ;  /* 0x0000002d0a2d7207 */ /* 0x040fe20005800000 */
[----:B------:R-:W-:Y:S01]  /*10da0*/  STL [R1+0xcd0], R139 ;  /* 0x000cd08b01007387 */ /* 0x000fe20000100800 */
[C---:B------:R-:W-:Y:S02]  /*10db0*/  SEL R43, R10.reuse, R43, !P3 ;  /* 0x0000002b0a2b7207 */ /* 0x040fe40005800000 */
[C---:B------:R-:W-:Y:S01]  /*10dc0*/  SEL R46, R10.reuse, R19, !P3 ;  /* 0x000000130a2e7207 */ /* 0x040fe20005800000 */
[----:B------:R-:W-:Y:S01]  /*10dd0*/  STL [R1+0xc98], R135 ;  /* 0x000c988701007387 */ /* 0x000fe20000100800 */
[----:B------:R-:W-:-:S02]  /*10de0*/  SEL R79, R10, R18, !P3 ;  /* 0x000000120a4f7207 */ /* 0x000fc40005800000 */
[C---:B------:R-:W-:Y:S02]  /*10df0*/  SEL R39, R10.reuse, R16, !P3 ;  /* 0x000000100a277207 */ /* 0x040fe40005800000 */
[C---:B------:R-:W-:Y:S02]  /*10e00*/  SEL R48, R10.reuse, R15, !P3 ;  /* 0x0000000f0a307207 */ /* 0x040fe40005800000 */
[C---:B------:R-:W-:Y:S02]  /*10e10*/  SEL R85, R10.reuse, R14, !P3 ;  /* 0x0000000e0a557207 */ /* 0x040fe40005800000 */
[----:B------:R-:W-:Y:S01]  /*10e20*/  SEL R40, R10, R12, !P3 ;  /* 0x0000000c0a287207 */ /* 0x000fe20005800000 */
[----:B------:R-:W-:Y:S01]  /*10e30*/  IMAD R12, R126, UR6, RZ ;  /* 0x000000067e0c7c24 */ /* 0x000fe2000f8e02ff */
        /* <DEDUP_REMOVED lines=8> */
[----:B------:R-:W-:Y:S01]  /*10ec0*/  SEL R144, R10, R23, !P3 ;  /* 0x000000170a907207 */ /* 0x000fe20005800000 */
[----:B------:R-:W-:Y:S01]  /*10ed0*/  STL [R1+0xc94], R129 ;  /* 0x000c948101007387 */ /* 0x000fe20000100800 */
[-C--:B-1----:R-:W-:Y:S01]  /*10ee0*/  IADD3 R10, P5, PT, R13, R7.reuse, RZ ;  /* 0x000000070d0a7210 */ /* 0x082fe20007fbe0ff */
[----:B------:R-:W-:Y:S02]  /*10ef0*/  IMAD R11, R114, UR6, RZ ;  /* 0x00000006720b7c24 */ /* 0x000fe4000f8e02ff */
[----:B------:R-:W-:Y:S01]  /*10f00*/  STL [R1+0xc88], R113 ;  /* 0x000c887101007387 */ /* 0x000fe20000100800 */
[----:B------:R-:W-:-:S03]  /*10f10*/  IADD3 R26, P4, PT, R12, R7, RZ ;  /* 0x000000070c1a7210 */ /* 0x000fc60007f9e0ff */
[----:B------:R-:W-:Y:S04]  /*10f20*/  STL [R1+0xc7c], R105 ;  /* 0x000c7c6901007387 */ /* 0x000fe80000100800 */
[----:B------:R-:W-:Y:S04]  /*10f30*/  STL [R1+0xc70], R99 ;  /* 0x000c706301007387 */ /* 0x000fe80000100800 */
[----:B------:R1:W-:Y:S01]  /*10f40*/  STL [R1+0x160], R10 ;  /* 0x0001600a01007387 */ /* 0x0003e20000100800 */
[----:B------:R-:W-:-:S03]  /*10f50*/  IMAD R5, R104, UR6, RZ ;  /* 0x0000000668057c24 */ /* 0x000fc6000f8e02ff */
[----:B------:R-:W-:Y:S01]  /*10f60*/  STL [R1+0x1a0], R26 ;  /* 0x0001a01a01007387 */ /* 0x000fe20000100800 */
[-C--:B-1----:R-:W-:Y:S02]  /*10f70*/  LEA.HI.X.SX32 R10, R13, R6.reuse, 0x1, P5 ;  /* 0x000000060d0a7211 */ /* 0x082fe400028f0eff */
[----:B------:R-:W-:Y:S01]  /*10f80*/  IADD3 R25, P5, PT, R11, R7, RZ ;  /* 0x000000070b197210 */ /* 0x000fe20007fbe0ff */
[----:B------:R-:W-:Y:S02]  /*10f90*/  IMAD R4, R92, UR6, RZ ;  /* 0x000000065c047c24 */ /* 0x000fe4000f8e02ff */
[----:B------:R1:W-:Y:S04]  /*10fa0*/  STL [R1+0x15c], R10 ;  /* 0x00015c0a01007387 */ /* 0x0003e80000100800 */
[----:B------:R2:W-:Y:S01]  /*10fb0*/  STL [R1+0x1e0], R25 ;  /* 0x0001e01901007387 */ /* 0x0005e20000100800 */
[----:B-1----:R-:W-:-:S02]  /*10fc0*/  LEA.HI.X.SX32 R10, R12, R6, 0x1, P4 ;  /* 0x000000060c0a7211 */ /* 0x002fc400020f0eff */
[----:B------:R-:W-:Y:S02]  /*10fd0*/  LEA.HI.X.SX32 R12, R11, R6, 0x1, P5 ;  /* 0x000000060b0c7211 */ /* 0x000fe400028f0eff */
[----:B--2---:R-:W-:Y:S01]  /*10fe0*/  IADD3 R25, P4, PT, R5, R7, RZ ;  /* 0x0000000705197210 */ /* 0x004fe20007f9e0ff */
[----:B------:R1:W-:Y:S01]  /*10ff0*/  STL [R1+0x19c], R10 ;  /* 0x00019c0a01007387 */ /* 0x0003e20000100800 */
[----:B------:R-:W-:-:S03]  /*11000*/  IMAD R14, R82, UR6, RZ ;  /* 0x00000006520e7c24 */ /* 0x000fc6000f8e02ff */
[----:B------:R-:W-:Y:S01]  /*11010*/  STL [R1+0x240], R25 ;  /* 0x0002401901007387 */ /* 0x000fe20000100800 */
[----:B------:R-:W-:Y:S01]  /*11020*/  IMAD R15, R74, UR6, RZ ;  /* 0x000000064a0f7c24 */ /* 0x000fe2000f8e02ff */
[----:B-1----:R-:W-:Y:S02]  /*11030*/  IADD3 R10, P5, PT, R4, R7, RZ ;  /* 0x00000007040a7210 */ /* 0x002fe40007fbe0ff */
[----:B------:R1:W-:Y:S04]  /*11040*/  STL [R1+0x1dc], R12 ;  /* 0x0001dc0c01007387 */ /* 0x0003e80000100800 */
[----:B------:R-:W-:Y:S04]  /*11050*/  STL [R1+0xc5c], R84 ;  /* 0x000c5c5401007387 */ /* 0x000fe80000100800 */
[----:B------:R2:W-:Y:S01]  /*11060*/  STL [R1+0x280], R10 ;  /* 0x0002800a01007387 */ /* 0x0005e20000100800 */
[----:B-1----:R-:W-:-:S02]  /*11070*/  LEA.HI.X.SX32 R12, R5, R6, 0x1, P4 ;  /* 0x00000006050c7211 */ /* 0x002fc400020f0eff */
[----:B------:R-:W-:Y:S02]  /*11080*/  LEA.HI.X.SX32 R5, R4, R6, 0x1, P5 ;  /* 0x0000000604057211 */ /* 0x000fe400028f0eff */
[-C--:B------:R-:W-:Y:S02]  /*11090*/  IADD3 R4, P5, PT, R15, R7.reuse, RZ ;  /* 0x000000070f047210 */ /* 0x080fe40007fbe0ff */
[----:B--2---:R-:W-:Y:S01]  /*110a0*/  IADD3 R10, P4, PT, R14, R7, RZ ;  /* 0x000000070e0a7210 */ /* 0x004fe20007f9e0ff */
[----:B------:R-:W-:Y:S01]  /*110b0*/  STL [R1+0x23c], R12 ;  /* 0x00023c0c01007387 */ /* 0x000fe20000100800 */
[----:B------:R-:W-:-:S03]  /*110c0*/  IMAD R16, R61, UR6, RZ ;  /* 0x000000063d107c24 */ /* 0x000fc6000f8e02ff */
[----:B------:R-:W-:Y:S04]  /*110d0*/  STL [R1+0x5f0], R10 ;  /* 0x0005f00a01007387 */ /* 0x000fe80000100800 */
[----:B------:R1:W-:Y:S01]  /*110e0*/  STL [R1+0x27c], R5 ;  /* 0x00027c0501007387 */ /* 0x0003e20000100800 */
[----:B------:R-:W-:-:S03]  /*110f0*/  IMAD R17, R47, UR6, RZ ;  /* 0x000000062f117c24 */ /* 0x000fc6000f8e02ff */
[----:B------:R-:W-:Y:S04]  /*11100*/  STL [R1+0xc04], R67 ;  /* 0x000c044301007387 */ /* 0x000fe80000100800 */
[----:B------:R2:W-:Y:S01]  /*11110*/  STL [R1+0x618], R4 ;  /* 0x0006180401007387 */ /* 0x0005e20000100800 */
[-C--:B-1----:R-:W-:Y:S02]  /*11120*/  LEA.HI.X.SX32 R5, R15, R6.reuse, 0x1, P5 ;  /* 0x000000060f057211 */ /* 0x082fe400028f0eff */
[----:B--2---:R-:W-:Y:S02]  /*11130*/  LEA.HI.X.SX32 R4, R14, R6, 0x1, P4 ;  /* 0x000000060e047211 */ /* 0x004fe400020f0eff */
[----:B------:R-:W-:-:S03]  /*11140*/  IADD3 R10, P4, PT, R16, R7, RZ ;  /* 0x00000007100a7210 */ /* 0x000fc60007f9e0ff */
[----:B------:R1:W-:Y:S01]  /*11150*/  STL [R1+0x5ec], R4 ;  /* 0x0005ec0401007387 */ /* 0x0003e20000100800 */
[----:B------:R-:W-:-:S03]  /*11160*/  IMAD R18, R139, UR6, RZ ;  /* 0x000000068b127c24 */ /* 0x000fc6000f8e02ff */
[----:B------:R-:W-:Y:S01]  /*11170*/  STL [R1+0x640], R10 ;  /* 0x0006400a01007387 */ /* 0x000fe20000100800 */
[----:B-1----:R-:W-:-:S03]  /*11180*/  IADD3 R4, P5, PT, R17, R7, RZ ;  /* 0x0000000711047210 */ /* 0x002fc60007fbe0ff */
        /* <DEDUP_REMOVED lines=15> */
[-C--:B-1----:R-:W-:Y:S01]  /*11280*/  LEA.HI.X.SX32 R5, R19, R6.reuse, 0x1, P5 ;  /* 0x0000000613057211 */ /* 0x082fe200028f0eff */
[----:B------:R-:W-:Y:S01]  /*11290*/  IMAD R22, R113, UR6, RZ ;  /* 0x0000000671167c24 */ /* 0x000fe2000f8e02ff */
[----:B--2---:R-:W-:Y:S02]  /*112a0*/  LEA.HI.X.SX32 R4, R18, R6, 0x1, P4 ;  /* 0x0000000612047211 */ /* 0x004fe400020f0eff */
[----:B------:R-:W-:-:S03]  /*112b0*/  IADD3 R10, P4, PT, R20, R7, RZ ;  /* 0x00000007140a7210 */ /* 0x000fc60007f9e0ff */
[----:B------:R1:W-:Y:S04]  /*112c0*/  STL [R1+0x67c], R4 ;  /* 0x00067c0401007387 */ /* 0x0003e80000100800 */
[----:B------:R-:W-:Y:S01]  /*112d0*/  STL [R1+0x6c0], R10 ;  /* 0x0006c00a01007387 */ /* 0x000fe20000100800 */
[----:B-1----:R-:W-:-:S03]  /*112e0*/  IADD3 R4, P5, PT, R21, R7, RZ ;  /* 0x0000000715047210 */ /* 0x002fc60007fbe0ff */
[----:B------:R1:W-:Y:S01]  /*112f0*/  STL [R1+0x69c], R5 ;  /* 0x00069c0501007387 */ /* 0x0003e20000100800 */
[----:B------:R-:W-:-:S03]  /*11300*/  IMAD R23, R105, UR6, RZ ;  /* 0x0000000669177c24 */ /* 0x000fc6000f8e02ff */
[----:B------:R-:W-:Y:S04]  /*11310*/  STL [R1+0xbd8], R51 ;  /* 0x000bd83301007387 */ /* 0x000fe80000100800 */
[----:B------:R2:W-:Y:S01]  /*11320*/  STL [R1+0x6e0], R4 ;  /* 0x0006e00401007387 */ /* 0x0005e20000100800 */
[----:B-1----:R-:W-:-:S03]  /*11330*/  LEA.HI.X.SX32 R5, R20, R6, 0x1, P4 ;  /* 0x0000000614057211 */ /* 0x002fc600020f0eff */
[----:B------:R-:W-:Y:S01]  /*11340*/  STL [R1+0xc08], R20 ;  /* 0x000c081401007387 */ /* 0x000fe20000100800 */
[----:B--2---:R-:W-:-:S03]  /*11350*/  IADD3 R4, P4, PT, R22, R7, RZ ;  /* 0x0000000716047210 */ /* 0x004fc60007f9e0ff */
[----:B------:R1:W-:Y:S01]  /*11360*/  STL [R1+0x6bc], R5 ;  /* 0x0006bc0501007387 */ /* 0x0003e20000100800 */
[----:B------:R-:W-:-:S03]  /*11370*/  IMAD R24, R99, UR6, RZ ;  /* 0x0000000663187c24 */ /* 0x000fc6000f8e02ff */
[----:B------:R-:W-:Y:S04]  /*11380*/  STL [R1+0xb7c], R21 ;  /* 0x000b7c1501007387 */ /* 0x000fe80000100800 */
[----:B------:R2:W-:Y:S01]  /*11390*/  STL [R1+0x700], R4 ;  /* 0x0007000401007387 */ /* 0x0005e20000100800 */
[----:B-1----:R-:W-:Y:S01]  /*113a0*/  LEA.HI.X.SX32 R5, R21, R6, 0x1, P5 ;  /* 0x0000000615057211 */ /* 0x002fe200028f0eff */
[----:B------:R-:W-:-:S04]  /*113b0*/  IMAD R13, R91, UR6, RZ ;  /* 0x000000065b0d7c24 */ /* 0x000fc8000f8e02ff */
[----:B------:R1:W-:Y:S01]  /*113c0*/  STL [R1+0x6dc], R5 ;  /* 0x0006dc0501007387 */ /* 0x0003e20000100800 */
[----:B--2---:R-:W-:-:S03]  /*113d0*/  IADD3 R4, P5, PT, R23, R7, RZ ;  /* 0x0000000717047210 */ /* 0x004fc60007fbe0ff */
        /* <DEDUP_REMOVED lines=9> */
[-C--:B-1----:R-:W-:Y:S02]  /*11470*/  LEA.HI.X.SX32 R5, R23, R6.reuse, 0x1, P5 ;  /* 0x0000000617057211 */ /* 0x082fe400028f0eff */
[----:B------:R-:W-:-:S03]  /*11480*/  LEA.HI.X.SX32 R10, R24, R6, 0x1, P4 ;  /* 0x00000006180a7211 */ /* 0x000fc600020f0eff */
[----:B------:R-:W-:Y:S01]  /*11490*/  STL [R1+0x71c], R5 ;  /* 0x00071c0501007387 */ /* 0x000fe20000100800 */
[----:B--2---:R-:W-:-:S03]  /*114a0*/  IADD3 R4, P5, PT, R13, R7, RZ ;  /* 0x000000070d047210 */ /* 0x004fc60007fbe0ff */
[----:B------:R-:W-:Y:S04]  /*114b0*/  STL [R1+0xc24], R38 ;  /* 0x000c242601007387 */ /* 0x000fe80000100800 */
[----:B------:R1:W-:Y:S01]  /*114c0*/  STL [R1+0x760], R4 ;  /* 0x0007600401007387 */ /* 0x0003e20000100800 */
[----:B------:R-:W-:-:S03]  /*114d0*/  LEA.HI.X.SX32 R13, R13, R6, 0x1, P5 ;  /* 0x000000060d0d7211 */ /* 0x000fc600028f0eff */
[----:B------:R-:W-:Y:S04]  /*114e0*/  STL [R1+0xc10], R24 ;  /* 0x000c101801007387 */ /* 0x000fe80000100800 */
[----:B------:R2:W-:Y:S01]  /*114f0*/  STL [R1+0x73c], R10 ;  /* 0x00073c0a01007387 */ /* 0x0005e20000100800 */
[----:B-1----:R-:W-:-:S05]  /*11500*/  IADD3 R4, P4, PT, R11, R7, RZ ;  /* 0x000000070b047210 */ /* 0x002fca0007f9e0ff */
[----:B------:R-:W-:Y:S01]  /*11510*/  STL [R1+0x780], R4 ;  /* 0x0007800401007387 */ /* 0x000fe20000100800 */
[----:B--2---:R-:W-:-:S03]  /*11520*/  IADD3 R10, P5, PT, R158, R7, RZ ;  /* 0x000000079e0a7210 */ /* 0x004fc60007fbe0ff */
        /* <DEDUP_REMOVED lines=11> */
[----:B------:R-:W-:Y:S04]  /*115e0*/  STL [R1+0x7c0], R135 ;  /* 0x0007c08701007387 */ /* 0x000fe80000100800 */
[----:B------:R1:W-:Y:S01]  /*115f0*/  STL [R1+0x7e0], R10 ;  /* 0x0007e00a01007387 */ /* 0x0003e20000100800 */
[----:B------:R-:W-:-:S03]  /*11600*/  LEA.HI.X.SX32 R16, R157, R6, 0x1, P4 ;  /* 0x000000069d107211 */ /* 0x000fc600020f0eff */
[----:B------:R-:W-:Y:S04]  /*11610*/  STL [R1+0xca0], R135 ;  /* 0x000ca08701007387 */ /* 0x000fe80000100800 */
[----:B------:R-:W-:Y:S04]  /*11620*/  STL [R1+0xca8], R135 ;  /* 0x000ca88701007387 */ /* 0x000fe80000100800 */
[----:B------:R-:W-:Y:S01]  /*11630*/  STL [R1+0xcb0], R135 ;  /* 0x000cb08701007387 */ /* 0x000fe20000100800 */
[----:B-1----:R-:W-:-:S03]  /*11640*/  IADD3 R10, P4, PT, R25, R7, RZ ;  /* 0x00000007190a7210 */ /* 0x002fc60007f9e0ff */
[----:B------:R-:W-:Y:S01]  /*11650*/  STL [R1+0xcbc], R135 ;  /* 0x000cbc8701007387 */ /* 0x000fe20000100800 */
[----:B------:R-:W-:-:S03]  /*11660*/  IMAD R15, R55, UR73, RZ ;  /* 0x00000049370f7c24 */ /* 0x000fc6000f8e02ff */
[----:B------:R-:W-:Y:S04]  /*11670*/  STL [R1+0xcc4], R135 ;  /* 0x000cc48701007387 */ /* 0x000fe80000100800 */
[----:B------:R-:W-:Y:S01]  /*11680*/  STL [R1+0xccc], R135 ;  /* 0x000ccc8701007387 */ /* 0x000fe20000100800 */
[----:B------:R-:W-:-:S03]  /*11690*/  LEA.HI.X.SX32 R13, R26, R6, 0x1, P5 ;  /* 0x000000061a0d7211 */ /* 0x000fc600028f0eff */
[----:B------:R-:W-:Y:S04]  /*116a0*/  STL [R1+0xcd4], R135 ;  /* 0x000cd48701007387 */ /* 0x000fe80000100800 */
[----:B------:R-:W-:Y:S04]  /*116b0*/  STL [R1+0xc28], R40 ;  /* 0x000c282801007387 */ /* 0x000fe80000100800 */
[----:B------:R-:W-:Y:S04]  /*116c0*/  STL [R1+0x7bc], R16 ;  /* 0x0007bc1001007387 */ /* 0x000fe80000100800 */
[----:B------:R-:W-:Y:S04]  /*116d0*/  STL [R1+0xc14], R26 ;  /* 0x000c141a01007387 */ /* 0x000fe80000100800 */
[----:B------:R1:W-:Y:S01]  /*116e0*/  STL [R1+0x800], R10 ;  /* 0x0008000a01007387 */ /* 0x0003e20000100800 */
[----:B------:R-:W-:-:S03]  /*116f0*/  IMAD R14, R51, UR72, RZ ;  /* 0x00000048330e7c24 */ /* 0x000fc6000f8e02ff */
[----:B------:R-:W-:Y:S01]  /*11700*/  STL [R1+0x7dc], R13 ;  /* 0x0007dc0d01007387 */ /* 0x000fe20000100800 */
[----:B-1----:R-:W-:-:S03]  /*11710*/  IADD3 R10, P5, PT, R15, R7, RZ ;  /* 0x000000070f0a7210 */ /* 0x002fc60007fbe0ff */
[----:B------:R-:W-:Y:S01]  /*11720*/  STL [R1+0xbb0], R41 ;  /* 0x000bb02901007387 */ /* 0x000fe20000100800 */
[----:B------:R-:W-:-:S03]  /*11730*/  IMAD R12, R44, UR71, RZ ;  /* 0x000000472c0c7c24 */ /* 0x000fc6000f8e02ff */
[----:B------:R1:W-:Y:S01]  /*11740*/  STL [R1+0x820], R10 ;  /* 0x0008200a01007387 */ /* 0x0003e20000100800 */
[----:B------:R-:W-:-:S03]  /*11750*/  LEA.HI.X.SX32 R15, R15, R6, 0x1, P5 ;  /* 0x000000060f0f7211 */ /* 0x000fc600028f0eff */
[----:B------:R-:W-:Y:S01]  /*11760*/  STL [R1+0xb84], R25 ;  /* 0x000b841901007387 */ /* 0x000fe20000100800 */
[----:B-1----:R-:W-:Y:S02]  /*11770*/  LEA.HI.X.SX32 R10, R25, R6, 0x1, P4 ;  /* 0x00000006190a7211 */ /* 0x002fe400020f0eff */
[----:B------:R-:W-:-:S03]  /*11780*/  IADD3 R13, P4, PT, R14, R7, RZ ;  /* 0x000000070e0d7210 */ /* 0x000fc60007f9e0ff */
[----:B------:R1:W-:Y:S04]  /*11790*/  STL [R1+0x7fc], R10 ;  /* 0x0007fc0a01007387 */ /* 0x0003e80000100800 */
[----:B------:R-:W-:Y:S01]  /*117a0*/  STL [R1+0x840], R13 ;  /* 0x0008400d01007387 */ /* 0x000fe20000100800 */
[----:B-1----:R-:W-:-:S03]  /*117b0*/  IADD3 R10, P5, PT, R12, R7, RZ ;  /* 0x000000070c0a7210 */ /* 0x002fc60007fbe0ff */
[----:B------:R-:W-:Y:S01]  /*117c0*/  STL [R1+0x81c], R15 ;  /* 0x00081c0f01007387 */ /* 0x000fe20000100800 */
[----:B------:R-:W-:-:S03]  /*117d0*/  IMAD R5, R38, UR70, RZ ;  /* 0x0000004626057c24 */ /* 0x000fc6000f8e02ff */
[----:B------:R-:W-:Y:S01]  /*117e0*/  STL [R1+0xc18], R28 ;  /* 0x000c181c01007387 */ /* 0x000fe20000100800 */
[----:B------:R-:W-:-:S03]  /*117f0*/  IMAD R4, R39, UR69, RZ ;  /* 0x0000004527047c24 */ /* 0x000fc6000f8e02ff */
[----:B------:R1:W-:Y:S01]  /*11800*/  STL [R1+0x860], R10 ;  /* 0x0008600a01007387 */ /* 0x0003e20000100800 */
[----:B------:R-:W-:Y:S01]  /*11810*/  IMAD R11, R40, UR68, RZ ;  /* 0x00000044280b7c24 */ /* 0x000fe2000f8e02ff */
[-C--:B-1----:R-:W-:Y:S02]  /*11820*/  LEA.HI.X.SX32 R10, R14, R6.reuse, 0x1, P4 ;  /* 0x000000060e0a7211 */ /* 0x082fe400020f0eff */
[----:B------:R-:W-:Y:S02]  /*11830*/  LEA.HI.X.SX32 R14, R12, R6, 0x1, P5 ;  /* 0x000000060c0e7211 */ /* 0x000fe400028f0eff */
[-C--:B------:R-:W-:Y:S01]  /*11840*/  IADD3 R129, P4, PT, R5, R7.reuse, RZ ;  /* 0x0000000705817210 */ /* 0x080fe20007f9e0ff */
[----:B------:R1:W-:Y:S04]  /*11850*/  STL [R1+0x83c], R10 ;  /* 0x00083c0a01007387 */ /* 0x0003e80000100800 */
[----:B------:R2:W-:Y:S01]  /*11860*/  STL [R1+0x85c], R14 ;  /* 0x00085c0e01007387 */ /* 0x0005e20000100800 */
[----:B-1----:R-:W-:-:S03]  /*11870*/  IADD3 R10, P5, PT, R4, R7, RZ ;  /* 0x00000007040a7210 */ /* 0x002fc60007fbe0ff */
[----:B------:R-:W-:Y:S01]  /*11880*/  STL [R1+0x880], R129 ;  /* 0x0008808101007387 */ /* 0x000fe20000100800 */
[----:B------:R-:W-:Y:S01]  /*11890*/  IMAD R16, R41, UR67, RZ ;  /* 0x0000004329107c24 */ /* 0x000fe2000f8e02ff */
[-C--:B--2---:R-:W-:Y:S02]  /*118a0*/  LEA.HI.X.SX32 R14, R5, R6.reuse, 0x1, P4 ;  /* 0x00000006050e7211 */ /* 0x084fe400020f0eff */
[----:B------:R1:W-:Y:S01]  /*118b0*/  STL [R1+0x8a0], R10 ;  /* 0x0008a00a01007387 */ /* 0x0003e20000100800 */
[----:B------:R-:W-:-:S03]  /*118c0*/  LEA.HI.X.SX32 R5, R4, R6, 0x1, P5 ;  /* 0x0000000604057211 */ /* 0x000fc600028f0eff */
[----:B------:R-:W-:Y:S01]  /*118d0*/  STL [R1+0xc1c], R32 ;  /* 0x000c1c2001007387 */ /* 0x000fe20000100800 */
[----:B-1----:R-:W-:-:S03]  /*118e0*/  IADD3 R10, P4, PT, R11, R7, RZ ;  /* 0x000000070b0a7210 */ /* 0x002fc60007f9e0ff */
[----:B------:R-:W-:Y:S01]  /*118f0*/  STL [R1+0x87c], R14 ;  /* 0x00087c0e01007387 */ /* 0x000fe20000100800 */
[----:B------:R-:W-:Y:S01]  /*11900*/  IADD3 R126, P5, PT, R16, R7, RZ ;  /* 0x00000007107e7210 */ /* 0x000fe20007fbe0ff */
[----:B------:R-:W-:Y:S02]  /*11910*/  IMAD R13, R28, UR66, RZ ;  /* 0x000000421c0d7c24 */ /* 0x000fe4000f8e02ff */
[----:B------:R1:W-:Y:S01]  /*11920*/  STL [R1+0x8c0], R10 ;  /* 0x0008c00a01007387 */ /* 0x0003e20000100800 */
[----:B------:R-:W-:-:S03]  /*11930*/  IMAD R12, R32, UR65, RZ ;  /* 0x00000041200c7c24 */ /* 0x000fc6000f8e02ff */
[----:B------:R2:W-:Y:S01]  /*11940*/  STL [R1+0x89c], R5 ;  /* 0x00089c0501007387 */ /* 0x0005e20000100800 */
[----:B------:R-:W-:-:S03]  /*11950*/  IMAD R29, R124, UR6, RZ ;  /* 0x000000067c1d7c24 */ /* 0x000fc6000f8e02ff */
[----:B------:R-:W-:Y:S01]  /*11960*/  STL [R1+0xc20], R36 ;  /* 0x000c202401007387 */ /* 0x000fe20000100800 */
[-C--:B-1----:R-:W-:Y:S02]  /*11970*/  LEA.HI.X.SX32 R10, R16, R6.reuse, 0x1, P5 ;  /* 0x00000006100a7211 */ /* 0x082fe400028f0eff */
[----:B--2---:R-:W-:Y:S01]  /*11980*/  LEA.HI.X.SX32 R5, R11, R6, 0x1, P4 ;  /* 0x000000060b057211 */ /* 0x004fe200020f0eff */
[----:B------:R-:W-:Y:S01]  /*11990*/  STL [R1+0x8e0], R126 ;  /* 0x0008e07e01007387 */ /* 0x000fe20000100800 */
[----:B------:R-:W-:Y:S01]  /*119a0*/  IADD3 R124, P4, PT, R13, R7, RZ ;  /* 0x000000070d7c7210 */ /* 0x000fe20007f9e0ff */
[----:B------:R-:W-:Y:S02]  /*119b0*/  IMAD R4, R36, UR64, RZ ;  /* 0x0000004024047c24 */ /* 0x000fe4000f8e02ff */
[----:B------:R1:W-:Y:S01]  /*119c0*/  STL [R1+0x8bc], R5 ;  /* 0x0008bc0501007387 */ /* 0x0003e20000100800 */
[----:B------:R-:W-:-:S03]  /*119d0*/  IMAD R27, R159, UR6, RZ ;  /* 0x000000069f1b7c24 */ /* 0x000fc6000f8e02ff */
[----:B------:R2:W-:Y:S01]  /*119e0*/  STL [R1+0x8dc], R10 ;  /* 0x0008dc0a01007387 */ /* 0x0005e20000100800 */
[----:B-1----:R-:W-:-:S03]  /*119f0*/  IADD3 R5, P5, PT, R12, R7, RZ ;  /* 0x000000070c057210 */ /* 0x002fc60007fbe0ff */
[----:B------:R-:W-:Y:S01]  /*11a00*/  STL [R1+0x900], R124 ;  /* 0x0009007c01007387 */ /* 0x000fe20000100800 */
[----:B--2---:R-:W-:-:S03]  /*11a10*/  LEA.HI.X.SX32 R10, R13, R6, 0x1, P4 ;  /* 0x000000060d0a7211 */ /* 0x004fc600020f0eff */
        /* <DEDUP_REMOVED lines=9> */
[----:B------:R2:W-:Y:S01]  /*11ab0*/  STL [R1+0x168], R10 ;  /* 0x0001680a01007387 */ /* 0x0005e20000100800 */
[----:B-1----:R-:W-:Y:S02]  /*11ac0*/  LEA.HI.X.SX32 R12, R4, R6, 0x1, P4 ;  /* 0x00000006040c7211 */ /* 0x002fe400020f0eff */
[----:B--2---:R-:W-:-:S03]  /*11ad0*/  IADD3 R10, P4, PT, R29, R7, RZ ;  /* 0x000000071d0a7210 */ /* 0x004fc60007f9e0ff */
[----:B------:R1:W-:Y:S01]  /*11ae0*/  STL [R1+0x93c], R12 ;  /* 0x00093c0c01007387 */ /* 0x0003e20000100800 */
[----:B------:R-:W-:-:S03]  /*11af0*/  LEA.HI.X.SX32 R4, R27, R6, 0x1, P5 ;  /* 0x000000061b047211 */ /* 0x000fc600028f0eff */
[----:B------:R-:W-:Y:S01]  /*11b00*/  STL [R1+0xb88], R27 ;  /* 0x000b881b01007387 */ /* 0x000fe20000100800 */
[----:B------:R-:W-:-:S03]  /*11b10*/  IMAD R102, R102, UR6, RZ ;  /* 0x0000000666667c24 */ /* 0x000fc6000f8e02ff */
[----:B------:R2:W-:Y:S01]  /*11b20*/  STL [R1+0x1a8], R10 ;  /* 0x0001a80a01007387 */ /* 0x0005e20000100800 */
[----:B-1----:R-:W-:-:S03]  /*11b30*/  LEA.HI.X.SX32 R12, R29, R6, 0x1, P4 ;  /* 0x000000061d0c7211 */ /* 0x002fc600020f0eff */
[----:B------:R-:W-:Y:S01]  /*11b40*/  STL [R1+0x164], R4 ;  /* 0x0001640401007387 */ /* 0x000fe20000100800 */
[----:B--2---:R-:W-:-:S03]  /*11b50*/  IADD3 R10, P5, PT, R112, R7, RZ ;  /* 0x00000007700a7210 */ /* 0x004fc60007fbe0ff */
[----:B------:R-:W-:Y:S01]  /*11b60*/  STL [R1+0xb8c], R77 ;  /* 0x000b8c4d01007387 */ /* 0x000fe20000100800 */
[----:B------:R-:W-:-:S03]  /*11b70*/  IMAD R90, R90, UR6, RZ ;  /* 0x000000065a5a7c24 */ /* 0x000fc6000f8e02ff */
[----:B------:R1:W-:Y:S04]  /*11b80*/  STL [R1+0x1e8], R10 ;  /* 0x0001e80a01007387 */ /* 0x0003e80000100800 */
[----:B------:R-:W-:Y:S01]  /*11b90*/  STL [R1+0xb90], R29 ;  /* 0x000b901d01007387 */ /* 0x000fe20000100800 */
[----:B-1----:R-:W-:-:S03]  /*11ba0*/  IADD3 R10, P4, PT, R102, R7, RZ ;  /* 0x00000007660a7210 */ /* 0x002fc60007f9e0ff */
        /* <DEDUP_REMOVED lines=8> */
[----:B------:R-:W-:Y:S01]  /*11c30*/  STL [R1+0xb94], R71 ;  /* 0x000b944701007387 */ /* 0x000fe20000100800 */
[----:B------:R-:W-:-:S03]  /*11c40*/  IMAD R72, R72, UR6, RZ ;  /* 0x0000000648487c24 */ /* 0x000fc6000f8e02ff */
[----:B------:R1:W-:Y:S01]  /*11c50*/  STL [R1+0x288], R10 ;  /* 0x0002880a01007387 */ /* 0x0003e20000100800 */
[----:B------:R-:W-:-:S03]  /*11c60*/  LEA.HI.X.SX32 R13, R90, R6, 0x1, P5 ;  /* 0x000000065a0d7211 */ /* 0x000fc600028f0eff */
[----:B------:R-:W-:Y:S01]  /*11c70*/  STL [R1+0x244], R14 ;  /* 0x0002440e01007387 */ /* 0x000fe20000100800 */
[----:B-1----:R-:W-:-:S03]  /*11c80*/  IADD3 R10, P4, PT, R80, R7, RZ ;  /* 0x00000007500a7210 */ /* 0x002fc60007f9e0ff */
[----:B------:R-:W-:Y:S04]  /*11c90*/  STL [R1+0xc64], R90 ;  /* 0x000c645a01007387 */ /* 0x000fe80000100800 */
[----:B------:R1:W-:Y:S04]  /*11ca0*/  STL [R1+0x5f8], R10 ;  /* 0x0005f80a01007387 */ /* 0x0003e80000100800 */
[----:B------:R-:W-:Y:S01]  /*11cb0*/  STL [R1+0x284], R13 ;  /* 0x0002840d01007387 */ /* 0x000fe20000100800 */
[----:B-1----:R-:W-:-:S03]  /*11cc0*/  IADD3 R10, P5, PT, R72, R7, RZ ;  /* 0x00000007480a7210 */ /* 0x002fc60007fbe0ff */
[----:B------:R-:W-:Y:S01]  /*11cd0*/  STL [R1+0xc00], R66 ;  /* 0x000c004201007387 */ /* 0x000fe20000100800 */
[----:B------:R-:W-:-:S03]  /*11ce0*/  IMAD R59, R59, UR6, RZ ;  /* 0x000000063b3b7c24 */ /* 0x000fc6000f8e02ff */
[----:B------:R1:W-:Y:S01]  /*11cf0*/  STL [R1+0x620], R10 ;  /* 0x0006200a01007387 */ /* 0x0003e20000100800 */
[----:B------:R-:W-:-:S03]  /*11d00*/  IMAD R45, R45, UR6, RZ ;  /* 0x000000062d2d7c24 */ /* 0x000fc6000f8e02ff */
[----:B------:R-:W-:Y:S01]  /*11d10*/  STL [R1+0xc50], R80 ;  /* 0x000c505001007387 */ /* 0x000fe20000100800 */
[----:B-1----:R-:W-:Y:S01]  /*11d20*/  LEA.HI.X.SX32 R10, R80, R6, 0x1, P4 ;  /* 0x00000006500a7211 */ /* 0x002fe200020f0eff */
[----:B------:R-:W-:Y:S01]  /*11d30*/  IMAD R138, R138, UR6, RZ ;  /* 0x000000068a8a7c24 */ /* 0x000fe2000f8e02ff */
[----:B------:R-:W-:-:S03]  /*11d40*/  IADD3 R114, P4, PT, R59, R7, RZ ;  /* 0x000000073b727210 */ /* 0x000fc60007f9e0ff */
[----:B------:R1:W-:Y:S01]  /*11d50*/  STL [R1+0x5f4], R10 ;  /* 0x0005f40a01007387 */ /* 0x0003e20000100800 */
[----:B------:R-:W-:-:S03]  /*11d60*/  LEA.HI.X.SX32 R113, R59, R6, 0x1, P4 ;  /* 0x000000063b717211 */ /* 0x000fc600020f0eff */
[----:B------:R-:W-:Y:S01]  /*11d70*/  STL [R1+0xb98], R72 ;  /* 0x000b984801007387 */ /* 0x000fe20000100800 */
[-C--:B-1----:R-:W-:Y:S02]  /*11d80*/  LEA.HI.X.SX32 R10, R72, R6.reuse, 0x1, P5 ;  /* 0x00000006480a7211 */ /* 0x082fe400028f0eff */
[----:B------:R-:W-:Y:S01]  /*11d90*/  IADD3 R112, P5, PT, R45, R7, RZ ;  /* 0x000000072d707210 */ /* 0x000fe20007fbe0ff */
[----:B------:R-:W-:Y:S02]  /*11da0*/  IMAD R133, R133, UR6, RZ ;  /* 0x0000000685857c24 */ /* 0x000fe4000f8e02ff */
[----:B------:R1:W-:Y:S04]  /*11db0*/  STL [R1+0x61c], R10 ;  /* 0x00061c0a01007387 */ /* 0x0003e80000100800 */
[----:B------:R-:W-:Y:S01]  /*11dc0*/  STL [R1+0x648], R114 ;  /* 0x0006487201007387 */ /* 0x000fe20000100800 */
[----:B------:R-:W-:-:S03]  /*11dd0*/  LEA.HI.X.SX32 R15, R45, R6, 0x1, P5 ;  /* 0x000000062d0f7211 */ /* 0x000fc600028f0eff */
[----:B------:R-:W-:Y:S01]  /*11de0*/  STL [R1+0xc4c], R60 ;  /* 0x000c4c3c01007387 */ /* 0x000fe20000100800 */
[----:B-1----:R-:W-:-:S03]  /*11df0*/  IADD3 R10, P4, PT, R138, R7, RZ ;  /* 0x000000078a0a7210 */ /* 0x002fc60007f9e0ff */
        /* <DEDUP_REMOVED lines=9> */
[----:B------:R-:W-:Y:S04]  /*11e90*/  STL [R1+0xc40], R54 ;  /* 0x000c403601007387 */ /* 0x000fe80000100800 */
[----:B------:R1:W-:Y:S01]  /*11ea0*/  STL [R1+0x6a8], R10 ;  /* 0x0006a80a01007387 */ /* 0x0003e20000100800 */
[-C--:B------:R-:W-:Y:S02]  /*11eb0*/  LEA.HI.X.SX32 R17, R133, R6.reuse, 0x1, P5 ;  /* 0x0000000685117211 */ /* 0x080fe400028f0eff */
[----:B-1----:R-:W-:Y:S02]  /*11ec0*/  LEA.HI.X.SX32 R10, R138, R6, 0x1, P4 ;  /* 0x000000068a0a7211 */ /* 0x002fe400020f0eff */
[----:B------:R-:W-:-:S03]  /*11ed0*/  IADD3 R16, P4, PT, R127, R7, RZ ;  /* 0x000000077f107210 */ /* 0x000fc60007f9e0ff */
        /* <DEDUP_REMOVED lines=20> */
[----:B------:R-:W-:-:S03]  /*12020*/  IADD3 R105, P4, PT, R97, R7, RZ ;  /* 0x0000000761697210 */ /* 0x000fc60007f9e0ff */
[----:B------:R-:W-:Y:S01]  /*12030*/  STL [R1+0x704], R18 ;  /* 0x0007041201007387 */ /* 0x000fe20000100800 */
[----:B--2---:R-:W-:-:S03]  /*12040*/  LEA.HI.X.SX32 R10, R103, R6, 0x1, P5 ;  /* 0x00000006670a7211 */ /* 0x004fc600028f0eff */
[----:B------:R-:W-:Y:S01]  /*12050*/  STL [R1+0xc74], R103 ;  /* 0x000c746701007387 */ /* 0x000fe20000100800 */
[----:B------:R-:W-:Y:S01]  /*12060*/  IADD3 R104, P5, PT, R11, R7, RZ ;  /* 0x000000070b687210 */ /* 0x000fe20007fbe0ff */
[----:B------:R-:W-:Y:S02]  /*12070*/  IMAD R5, R83, UR6, RZ ;  /* 0x0000000653057c24 */ /* 0x000fe4000f8e02ff */
[----:B------:R1:W-:Y:S01]  /*12080*/  STL [R1+0x724], R10 ;  /* 0x0007240a01007387 */ /* 0x0003e20000100800 */
[----:B------:R-:W-:-:S03]  /*12090*/  IMAD R4, R77, UR63, RZ ;  /* 0x0000003f4d047c24 */ /* 0x000fc6000f8e02ff */
[----:B------:R-:W-:Y:S01]  /*120a0*/  STL [R1+0x748], R105 ;  /* 0x0007486901007387 */ /* 0x000fe20000100800 */
[----:B------:R-:W-:-:S03]  /*120b0*/  LEA.HI.X.SX32 R19, R11, R6, 0x1, P5 ;  /* 0x000000060b137211 */ /* 0x000fc600028f0eff */
[----:B------:R-:W-:Y:S01]  /*120c0*/  STL [R1+0xc34], R46 ;  /* 0x000c342e01007387 */ /* 0x000fe20000100800 */
[----:B-1----:R-:W-:-:S03]  /*120d0*/  LEA.HI.X.SX32 R10, R97, R6, 0x1, P4 ;  /* 0x00000006610a7211 */ /* 0x002fc600020f0eff */
[----:B------:R-:W-:Y:S01]  /*120e0*/  STL [R1+0x768], R104 ;  /* 0x0007686801007387 */ /* 0x000fe20000100800 */
[----:B------:R-:W-:-:S03]  /*120f0*/  IADD3 R103, P4, PT, R5, R7, RZ ;  /* 0x0000000705677210 */ /* 0x000fc60007f9e0ff */
[----:B------:R-:W-:Y:S01]  /*12100*/  STL [R1+0xc6c], R97 ;  /* 0x000c6c6101007387 */ /* 0x000fe20000100800 */
[----:B------:R-:W-:-:S03]  /*12110*/  IMAD R12, R71, UR62, RZ ;  /* 0x0000003e470c7c24 */ /* 0x000fc6000f8e02ff */
[----:B------:R1:W-:Y:S04]  /*12120*/  STL [R1+0x744], R10 ;  /* 0x0007440a01007387 */ /* 0x0003e80000100800 */
        /* <DEDUP_REMOVED lines=9> */
[----:B------:R-:W-:Y:S01]  /*121c0*/  STL [R1+0x784], R10 ;  /* 0x0007840a01007387 */ /* 0x000fe20000100800 */
[----:B------:R-:W-:Y:S01]  /*121d0*/  IADD3 R99, P5, PT, R13, R7, RZ ;  /* 0x000000070d637210 */ /* 0x000fe20007fbe0ff */
[----:B------:R-:W-:Y:S02]  /*121e0*/  IMAD R14, R60, UR60, RZ ;  /* 0x0000003c3c0e7c24 */ /* 0x000fe4000f8e02ff */
[----:B------:R1:W-:Y:S01]  /*121f0*/  STL [R1+0x7c8], R5 ;  /* 0x0007c80501007387 */ /* 0x0003e20000100800 */
[----:B------:R-:W-:-:S03]  /*12200*/  IMAD R15, R54, UR59, RZ ;  /* 0x0000003b360f7c24 */ /* 0x000fc6000f8e02ff */
[----:B------:R2:W-:Y:S04]  /*12210*/  STL [R1+0x7a4], R4 ;  /* 0x0007a40401007387 */ /* 0x0005e80000100800 */
[----:B------:R-:W-:Y:S01]  /*12220*/  STL [R1+0xc44], R52 ;  /* 0x000c443401007387 */ /* 0x000fe20000100800 */
[-C--:B-1----:R-:W-:Y:S02]  /*12230*/  LEA.HI.X.SX32 R5, R13, R6.reuse, 0x1, P5 ;  /* 0x000000060d057211 */ /* 0x082fe400028f0eff */
[----:B--2---:R-:W-:Y:S01]  /*12240*/  LEA.HI.X.SX32 R4, R12, R6, 0x1, P4 ;  /* 0x000000060c047211 */ /* 0x004fe200020f0eff */
[----:B------:R-:W-:Y:S01]  /*12250*/  STL [R1+0x7e8], R99 ;  /* 0x0007e86301007387 */ /* 0x000fe20000100800 */
[----:B------:R-:W-:-:S03]  /*12260*/  IADD3 R97, P4, PT, R14, R7, RZ ;  /* 0x000000070e617210 */ /* 0x000fc60007f9e0ff */
[----:B------:R1:W-:Y:S01]  /*12270*/  STL [R1+0x7c4], R4 ;  /* 0x0007c40401007387 */ /* 0x0003e20000100800 */
[----:B------:R-:W-:-:S03]  /*12280*/  IMAD R16, R50, UR58, RZ ;  /* 0x0000003a32107c24 */ /* 0x000fc6000f8e02ff */
[----:B------:R2:W-:Y:S01]  /*12290*/  STL [R1+0x7e4], R5 ;  /* 0x0007e40501007387 */ /* 0x0005e20000100800 */
[----:B-1----:R-:W-:-:S03]  /*122a0*/  IADD3 R4, P5, PT, R15, R7, RZ ;  /* 0x000000070f047210 */ /* 0x002fc60007fbe0ff */
[----:B------:R-:W-:Y:S01]  /*122b0*/  STL [R1+0x808], R97 ;  /* 0x0008086101007387 */ /* 0x000fe20000100800 */
[----:B------:R-:W-:-:S03]  /*122c0*/  IMAD R17, R42, UR57, RZ ;  /* 0x000000392a117c24 */ /* 0x000fc6000f8e02ff */
[----:B------:R1:W-:Y:S01]  /*122d0*/  STL [R1+0x828], R4 ;  /* 0x0008280401007387 */ /* 0x0003e20000100800 */
[----:B--2---:R-:W-:-:S03]  /*122e0*/  LEA.HI.X.SX32 R5, R15, R6, 0x1, P5 ;  /* 0x000000060f057211 */ /* 0x004fc600028f0eff */
[----:B------:R-:W-:Y:S01]  /*122f0*/  STL [R1+0xbe0], R53 ;  /* 0x000be03501007387 */ /* 0x000fe20000100800 */
[----:B-1----:R-:W-:Y:S02]  /*12300*/  LEA.HI.X.SX32 R4, R14, R6, 0x1, P4 ;  /* 0x000000060e047211 */ /* 0x002fe400020f0eff */
[----:B------:R-:W-:-:S03]  /*12310*/  IADD3 R10, P4, PT, R16, R7, RZ ;  /* 0x00000007100a7210 */ /* 0x000fc60007f9e0ff */
[----:B------:R1:W-:Y:S01]  /*12320*/  STL [R1+0x804], R4 ;  /* 0x0008040401007387 */ /* 0x0003e20000100800 */
[----:B------:R-:W-:-:S03]  /*12330*/  IMAD R18, R46, UR56, RZ ;  /* 0x000000382e127c24 */ /* 0x000fc6000f8e02ff */
[----:B------:R-:W-:Y:S01]  /*12340*/  STL [R1+0x848], R10 ;  /* 0x0008480a01007387 */ /* 0x000fe20000100800 */
[----:B------:R-:W-:Y:S01]  /*12350*/  IMAD R11, R48, UR55, RZ ;  /* 0x00000037300b7c24 */ /* 0x000fe2000f8e02ff */
[-C--:B-1----:R-:W-:Y:S02]  /*12360*/  IADD3 R4, P5, PT, R17, R7.reuse, RZ ;  /* 0x0000000711047210 */ /* 0x082fe40007fbe0ff */
[----:B------:R1:W-:Y:S04]  /*12370*/  STL [R1+0x824], R5 ;  /* 0x0008240501007387 */ /* 0x0003e80000100800 */
[----:B------:R-:W-:Y:S04]  /*12380*/  STL [R1+0xc48], R56 ;  /* 0x000c483801007387 */ /* 0x000fe80000100800 */
[----:B------:R2:W-:Y:S01]  /*12390*/  STL [R1+0x868], R4 ;  /* 0x0008680401007387 */ /* 0x0005e20000100800 */
[-C--:B-1----:R-:W-:Y:S01]  /*123a0*/  LEA.HI.X.SX32 R5, R16, R6.reuse, 0x1, P4 ;  /* 0x0000000610057211 */ /* 0x082fe200020f0eff */
[----:B------:R-:W-:Y:S01]  /*123b0*/  IMAD R19, R52, UR54, RZ ;  /* 0x0000003634137c24 */ /* 0x000fe2000f8e02ff */
[-C--:B------:R-:W-:Y:S01]  /*123c0*/  IADD3 R92, P4, PT, R18, R7.reuse, RZ ;  /* 0x00000007125c7210 */ /* 0x080fe20007f9e0ff */
[----:B------:R-:W-:Y:S01]  /*123d0*/  IMAD R13, R53, UR53, RZ ;  /* 0x00000035350d7c24 */ /* 0x000fe2000f8e02ff */
[----:B--2---:R-:W-:Y:S01]  /*123e0*/  LEA.HI.X.SX32 R4, R17, R6, 0x1, P5 ;  /* 0x0000000611047211 */ /* 0x004fe200028f0eff */
[----:B------:R-:W-:Y:S01]  /*123f0*/  STL [R1+0x844], R5 ;  /* 0x0008440501007387 */ /* 0x000fe20000100800 */
[----:B------:R-:W-:-:S03]  /*12400*/  IADD3 R90, P5, PT, R11, R7, RZ ;  /* 0x000000070b5a7210 */ /* 0x000fc60007fbe0ff */
[----:B------:R1:W-:Y:S01]  /*12410*/  STL [R1+0x864], R4 ;  /* 0x0008640401007387 */ /* 0x0003e20000100800 */
[-C--:B------:R-:W-:Y:S02]  /*12420*/  LEA.HI.X.SX32 R11, R11, R6.reuse, 0x1, P5 ;  /* 0x000000060b0b7211 */ /* 0x080fe400028f0eff */
[----:B------:R-:W-:Y:S01]  /*12430*/  IADD3 R10, P5, PT, R13, R7, RZ ;  /* 0x000000070d0a7210 */ /* 0x000fe20007fbe0ff */
[----:B------:R-:W-:Y:S01]  /*12440*/  STL [R1+0x888], R92 ;  /* 0x0008885c01007387 */ /* 0x000fe20000100800 */
[----:B-1----:R-:W-:-:S03]  /*12450*/  LEA.HI.X.SX32 R4, R18, R6, 0x1, P4 ;  /* 0x0000000612047211 */ /* 0x002fc600020f0eff */
[----:B------:R-:W-:Y:S01]  /*12460*/  STL [R1+0xb9c], R33 ;  /* 0x000b9c2101007387 */ /* 0x000fe20000100800 */
[----:B------:R-:W-:-:S03]  /*12470*/  IADD3 R89, P4, PT, R19, R7, RZ ;  /* 0x0000000713597210 */ /* 0x000fc60007f9e0ff */
[----:B------:R-:W-:Y:S01]  /*12480*/  STL [R1+0x8a8], R90 ;  /* 0x0008a85a01007387 */ /* 0x000fe20000100800 */
[----:B------:R-:W-:-:S03]  /*12490*/  IMAD R12, R56, UR52, RZ ;  /* 0x00000034380c7c24 */ /* 0x000fc6000f8e02ff */
[----:B------:R-:W-:Y:S04]  /*124a0*/  STL [R1+0x884], R4 ;  /* 0x0008840401007387 */ /* 0x000fe80000100800 */
[----:B------:R-:W-:Y:S01]  /*124b0*/  STL [R1+0x8a4], R11 ;  /* 0x0008a40b01007387 */ /* 0x000fe20000100800 */
[----:B------:R-:W-:-:S03]  /*124c0*/  IMAD R5, R33, UR51, RZ ;  /* 0x0000003321057c24 */ /* 0x000fc6000f8e02ff */
[----:B------:R-:W-:Y:S04]  /*124d0*/  STL [R1+0x8c8], R89 ;  /* 0x0008c85901007387 */ /* 0x000fe80000100800 */
[----:B------:R1:W-:Y:S01]  /*124e0*/  STL [R1+0x8e8], R10 ;  /* 0x0008e80a01007387 */ /* 0x0003e20000100800 */
[----:B------:R-:W-:-:S03]  /*124f0*/  LEA.HI.X.SX32 R13, R13, R6, 0x1, P5 ;  /* 0x000000060d0d7211 */ /* 0x000fc600028f0eff */
[----:B------:R-:W-:Y:S01]  /*12500*/  STL [R1+0xba0], R37 ;  /* 0x000ba02501007387 */ /* 0x000fe20000100800 */
[----:B-1----:R-:W-:Y:S02]  /*12510*/  LEA.HI.X.SX32 R10, R19, R6, 0x1, P4 ;  /* 0x00000006130a7211 */ /* 0x002fe400020f0eff */
[----:B------:R-:W-:-:S03]  /*12520*/  IADD3 R11, P4, PT, R12, R7, RZ ;  /* 0x000000070c0b7210 */ /* 0x000fc60007f9e0ff */
[----:B------:R1:W-:Y:S01]  /*12530*/  STL [R1+0x8c4], R10 ;  /* 0x0008c40a01007387 */ /* 0x0003e20000100800 */
[----:B------:R-:W-:Y:S01]  /*12540*/  IMAD R4, R37, UR50, RZ ;  /* 0x0000003225047c24 */ /* 0x000fe2000f8e02ff */
[----:B------:R-:W-:Y:S02]  /*12550*/  LEA.HI.X.SX32 R12, R12, R6, 0x1, P4 ;  /* 0x000000060c0c7211 */ /* 0x000fe400020f0eff */
[----:B------:R-:W-:Y:S01]  /*12560*/  STL [R1+0x908], R11 ;  /* 0x0009080b01007387 */ /* 0x000fe20000100800 */
[----:B-1----:R-:W-:-:S03]  /*12570*/  IADD3 R10, P5, PT, R5, R7, RZ ;  /* 0x00000007050a7210 */ /* 0x002fc60007fbe0ff */
[----:B------:R-:W-:Y:S01]  /*12580*/  STL [R1+0x8e4], R13 ;  /* 0x0008e40d01007387 */ /* 0x000fe20000100800 */
[----:B------:R-:W-:-:S03]  /*12590*/  IADD3 R84, P4, PT, R4, R7, RZ ;  /* 0x0000000704547210 */ /* 0x000fc60007f9e0ff */
[----:B------:R1:W-:Y:S01]  /*125a0*/  STL [R1+0x928], R10 ;  /* 0x0009280a01007387 */ /* 0x0003e20000100800 */
[-C--:B------:R-:W-:Y:S01]  /*125b0*/  LEA.HI.X.SX32 R4, R4, R6.reuse, 0x1, P4 ;  /* 0x0000000604047211 */ /* 0x080fe200020f0eff */
[----:B------:R-:W-:Y:S02]  /*125c0*/  IMAD R110, R110, UR6, RZ ;  /* 0x000000066e6e7c24 */ /* 0x000fe4000f8e02ff */
[----:B------:R-:W-:Y:S01]  /*125d0*/  STL [R1+0x904], R12 ;  /* 0x0009040c01007387 */ /* 0x000fe20000100800 */
[-C--:B-1----:R-:W-:Y:S02]  /*125e0*/  LEA.HI.X.SX32 R10, R5, R6.reuse, 0x1, P5 ;  /* 0x00000006050a7211 */ /* 0x082fe400028f0eff */
[C---:B------:R-:W-:Y:S01]  /*125f0*/  IADD3 R82, P5, PT, R134.reuse, R7, RZ ;  /* 0x0000000786527210 */ /* 0x040fe20007fbe0ff */
[----:B------:R-:W-:Y:S02]  /*12600*/  IMAD R5, R81, UR6, RZ ;  /* 0x0000000651057c24 */ /* 0x000fe4000f8e02ff */
[----:B------:R1:W-:Y:S04]  /*12610*/  STL [R1+0x924], R10 ;  /* 0x0009240a01007387 */ /* 0x0003e80000100800 */
[----:B------:R-:W-:Y:S04]  /*12620*/  STL [R1+0x948], R84 ;  /* 0x0009485401007387 */ /* 0x000fe80000100800 */
[----:B------:R2:W-:Y:S01]  /*12630*/  STL [R1+0xc54], R81 ;  /* 0x000c545101007387 */ /* 0x0005e20000100800 */
[----:B-1----:R-:W-:-:S03]  /*12640*/  LEA.HI.X.SX32 R10, R134, R6, 0x1, P5 ;  /* 0x00000006860a7211 */ /* 0x002fc600028f0eff */
[----:B------:R-:W-:Y:S01]  /*12650*/  STL [R1+0x170], R82 ;  /* 0x0001705201007387 */ /* 0x000fe20000100800 */
[-C--:B------:R-:W-:Y:S01]  /*12660*/  IADD3 R80, P5, PT, R110, R7.reuse, RZ ;  /* 0x000000076e507210 */ /* 0x080fe20007fbe0ff */
[----:B------:R-:W-:Y:S02]  /*12670*/  IMAD R98, R98, UR6, RZ ;  /* 0x0000000662627c24 */ /* 0x000fe4000f8e02ff */
[----:B------:R-:W-:Y:S01]  /*12680*/  STL [R1+0x944], R4 ;  /* 0x0009440401007387 */ /* 0x000fe20000100800 */
[----:B--2---:R-:W-:-:S03]  /*12690*/  IADD3 R81, P4, PT, R122, R7, RZ ;  /* 0x000000077a517210 */ /* 0x004fc60007f9e0ff */
[----:B------:R1:W-:Y:S01]  /*126a0*/  STL [R1+0x16c], R10 ;  /* 0x00016c0a01007387 */ /* 0x0003e20000100800 */
[----:B------:R-:W-:Y:S01]  /*126b0*/  IMAD R88, R88, UR6, RZ ;  /* 0x0000000658587c24 */ /* 0x000fe2000f8e02ff */
[-C--:B------:R-:W-:Y:S02]  /*126c0*/  LEA.HI.X.SX32 R13, R110, R6.reuse, 0x1, P5 ;  /* 0x000000066e0d7211 */ /* 0x080fe400028f0eff */
[----:B------:R-:W-:Y:S01]  /*126d0*/  STL [R1+0x1b0], R81 ;  /* 0x0001b05101007387 */ /* 0x000fe20000100800 */
[----:B-1----:R-:W-:-:S03]  /*126e0*/  LEA.HI.X.SX32 R10, R122, R6, 0x1, P4 ;  /* 0x000000067a0a7211 */ /* 0x002fc600020f0eff */
[----:B------:R-:W-:Y:S01]  /*126f0*/  STL [R1+0xba4], R75 ;  /* 0x000ba44b01007387 */ /* 0x000fe20000100800 */
[----:B------:R-:W-:-:S03]  /*12700*/  IADD3 R60, P4, PT, R98, R7, RZ ;  /* 0x00000007623c7210 */ /* 0x000fc60007f9e0ff */
        /* <DEDUP_REMOVED lines=20> */
[----:B-1----:R-:W-:-:S03]  /*12850*/  LEA.HI.X.SX32 R10, R78, R6, 0x1, P4 ;  /* 0x000000064e0a7211 */ /* 0x002fc600020f0eff */
[----:B------:R-:W-:Y:S01]  /*12860*/  STL [R1+0xbb4], R78 ;  /* 0x000bb44e01007387 */ /* 0x000fe20000100800 */
[----:B------:R-:W-:-:S03]  /*12870*/  IADD3 R54, P4, PT, R57, R7, RZ ;  /* 0x0000000739367210 */ /* 0x000fc60007f9e0ff */
[----:B------:R1:W-:Y:S01]  /*12880*/  STL [R1+0x5fc], R10 ;  /* 0x0005fc0a01007387 */ /* 0x0003e20000100800 */
[----:B------:R-:W-:Y:S01]  /*12890*/  IMAD R137, R137, UR6, RZ ;  /* 0x0000000689897c24 */ /* 0x000fe2000f8e02ff */
[-C--:B------:R-:W-:Y:S02]  /*128a0*/  LEA.HI.X.SX32 R52, R57, R6.reuse, 0x1, P4 ;  /* 0x0000000639347211 */ /* 0x080fe400020f0eff */
[----:B------:R-:W-:Y:S01]  /*128b0*/  STL [R1+0xbb8], R70 ;  /* 0x000bb84601007387 */ /* 0x000fe20000100800 */
[----:B-1----:R-:W-:Y:S02]  /*128c0*/  LEA.HI.X.SX32 R10, R70, R6, 0x1, P5 ;  /* 0x00000006460a7211 */ /* 0x002fe400028f0eff */
[-C--:B------:R-:W-:Y:S01]  /*128d0*/  IADD3 R50, P5, PT, R43, R7.reuse, RZ ;  /* 0x000000072b327210 */ /* 0x080fe20007fbe0ff */
[----:B------:R-:W-:Y:S02]  /*128e0*/  IMAD R132, R132, UR6, RZ ;  /* 0x0000000684847c24 */ /* 0x000fe4000f8e02ff */
[----:B------:R1:W-:Y:S01]  /*128f0*/  STL [R1+0x624], R10 ;  /* 0x0006240a01007387 */ /* 0x0003e20000100800 */
[----:B------:R-:W-:-:S03]  /*12900*/  IADD3 R48, P4, PT, R137, R7, RZ ;  /* 0x0000000789307210 */ /* 0x000fc60007f9e0ff */
[----:B------:R-:W-:Y:S04]  /*12910*/  STL [R1+0x650], R54 ;  /* 0x0006503601007387 */ /* 0x000fe80000100800 */
[----:B------:R-:W-:Y:S01]  /*12920*/  STL [R1+0xbe8], R57 ;  /* 0x000be83901007387 */ /* 0x000fe20000100800 */
[----:B-1----:R-:W-:-:S03]  /*12930*/  LEA.HI.X.SX32 R10, R43, R6, 0x1, P5 ;  /* 0x000000062b0a7211 */ /* 0x002fc600028f0eff */
[----:B------:R-:W-:Y:S01]  /*12940*/  STL [R1+0x670], R50 ;  /* 0x0006703201007387 */ /* 0x000fe20000100800 */
[----:B------:R-:W-:-:S03]  /*12950*/  IADD3 R46, P5, PT, R132, R7, RZ ;  /* 0x00000007842e7210 */ /* 0x000fc60007fbe0ff */
[----:B------:R-:W-:Y:S01]  /*12960*/  STL [R1+0x64c], R52 ;  /* 0x00064c3401007387 */ /* 0x000fe20000100800 */
[----:B------:R-:W-:-:S03]  /*12970*/  IMAD R125, R125, UR6, RZ ;  /* 0x000000067d7d7c24 */ /* 0x000fc6000f8e02ff */
[----:B------:R-:W-:Y:S04]  /*12980*/  STL [R1+0xbbc], R43 ;  /* 0x000bbc2b01007387 */ /* 0x000fe80000100800 */
[----:B------:R1:W-:Y:S04]  /*12990*/  STL [R1+0x66c], R10 ;  /* 0x00066c0a01007387 */ /* 0x0003e80000100800 */
[----:B------:R-:W-:Y:S01]  /*129a0*/  STL [R1+0x690], R48 ;  /* 0x0006903001007387 */ /* 0x000fe20000100800 */
[----:B-1----:R-:W-:-:S03]  /*129b0*/  LEA.HI.X.SX32 R10, R137, R6, 0x1, P4 ;  /* 0x00000006890a7211 */ /* 0x002fc600020f0eff */
[----:B------:R-:W-:Y:S01]  /*129c0*/  STL [R1+0xbf8], R63 ;  /* 0x000bf83f01007387 */ /* 0x000fe20000100800 */
[----:B------:R-:W-:Y:S01]  /*129d0*/  IADD3 R16, P4, PT, R125, R7, RZ ;  /* 0x000000077d107210 */ /* 0x000fe20007f9e0ff */
[----:B------:R-:W-:Y:S02]  /*129e0*/  IMAD R116, R116, UR6, RZ ;  /* 0x0000000674747c24 */ /* 0x000fe4000f8e02ff */
[----:B------:R-:W-:Y:S04]  /*129f0*/  STL [R1+0x6b0], R46 ;  /* 0x0006b02e01007387 */ /* 0x000fe80000100800 */
[----:B------:R1:W-:Y:S01]  /*12a00*/  STL [R1+0x68c], R10 ;  /* 0x00068c0a01007387 */ /* 0x0003e20000100800 */
[----:B------:R-:W-:-:S03]  /*12a10*/  IMAD R109, R109, UR6, RZ ;  /* 0x000000066d6d7c24 */ /* 0x000fc6000f8e02ff */
[----:B------:R-:W-:Y:S01]  /*12a20*/  STL [R1+0x6d0], R16 ;  /* 0x0006d01001007387 */ /* 0x000fe20000100800 */
[-C--:B-1----:R-:W-:Y:S02]  /*12a30*/  LEA.HI.X.SX32 R10, R132, R6.reuse, 0x1, P5 ;  /* 0x00000006840a7211 */ /* 0x082fe400028f0eff */
[C---:B------:R-:W-:Y:S01]  /*12a40*/  IADD3 R44, P5, PT, R116.reuse, R7, RZ ;  /* 0x00000007742c7210 */ /* 0x040fe20007fbe0ff */
[----:B------:R-:W-:Y:S02]  /*12a50*/  IMAD R101, R101, UR6, RZ ;  /* 0x0000000665657c24 */ /* 0x000fe4000f8e02ff */
[----:B------:R1:W-:Y:S01]  /*12a60*/  STL [R1+0x6ac], R10 ;  /* 0x0006ac0a01007387 */ /* 0x0003e20000100800 */
[----:B------:R-:W-:-:S03]  /*12a70*/  LEA.HI.X.SX32 R42, R116, R6, 0x1, P5 ;  /* 0x00000006742a7211 */ /* 0x000fc600028f0eff */
[----:B------:R-:W-:Y:S01]  /*12a80*/  STL [R1+0xbc4], R68 ;  /* 0x000bc44401007387 */ /* 0x000fe20000100800 */
[----:B-1----:R-:W-:-:S03]  /*12a90*/  LEA.HI.X.SX32 R10, R125, R6, 0x1, P4 ;  /* 0x000000067d0a7211 */ /* 0x002fc600020f0eff */
[----:B------:R-:W-:Y:S01]  /*12aa0*/  STL [R1+0x6f0], R44 ;  /* 0x0006f02c01007387 */ /* 0x000fe20000100800 */
[-C--:B------:R-:W-:Y:S01]  /*12ab0*/  IADD3 R38, P4, PT, R109, R7.reuse, RZ ;  /* 0x000000076d267210 */ /* 0x080fe20007f9e0ff */
[----:B------:R-:W-:Y:S02]  /*12ac0*/  IMAD R11, R87, UR6, RZ ;  /* 0x00000006570b7c24 */ /* 0x000fe4000f8e02ff */
[----:B------:R1:W-:Y:S01]  /*12ad0*/  STL [R1+0x6cc], R10 ;  /* 0x0006cc0a01007387 */ /* 0x0003e20000100800 */
[----:B------:R-:W-:Y:S01]  /*12ae0*/  IMAD R95, R95, UR6, RZ ;  /* 0x000000065f5f7c24 */ /* 0x000fe2000f8e02ff */
[----:B------:R-:W-:Y:S02]  /*12af0*/  LEA.HI.X.SX32 R40, R109, R6, 0x1, P4 ;  /* 0x000000066d287211 */ /* 0x000fe400020f0eff */
[----:B------:R-:W-:Y:S01]  /*12b00*/  STL [R1+0x710], R38 ;  /* 0x0007102601007387 */ /* 0x000fe20000100800 */
[----:B-1----:R-:W-:-:S04]  /*12b10*/  IADD3 R10, P5, PT, R101, R7, RZ ;  /* 0x00000007650a7210 */ /* 0x002fc80007fbe0ff */
[----:B------:R-:W-:Y:S01]  /*12b20*/  LEA.HI.X.SX32 R18, R101, R6, 0x1, P5 ;  /* 0x0000000665127211 */ /* 0x000fe200028f0eff */
[----:B------:R1:W-:Y:S01]  /*12b30*/  STL [R1+0x730], R10 ;  /* 0x0007300a01007387 */ /* 0x0003e20000100800 */
[----:B------:R-:W-:-:S03]  /*12b40*/  IADD3 R36, P4, PT, R95, R7, RZ ;  /* 0x000000075f247210 */ /* 0x000fc60007f9e0ff */
[----:B------:R-:W-:Y:S04]  /*12b50*/  STL [R1+0x6ec], R42 ;  /* 0x0006ec2a01007387 */ /* 0x000fe80000100800 */
[----:B------:R-:W-:Y:S01]  /*12b60*/  STL [R1+0xbcc], R73 ;  /* 0x000bcc4901007387 */ /* 0x000fe20000100800 */
[----:B-1----:R-:W-:-:S03]  /*12b70*/  IADD3 R10, P5, PT, R11, R7, RZ ;  /* 0x000000070b0a7210 */ /* 0x002fc60007fbe0ff */
[----:B------:R-:W-:Y:S01]  /*12b80*/  STL [R1+0x70c], R40 ;  /* 0x00070c2801007387 */ /* 0x000fe20000100800 */
[----:B------:R-:W-:-:S03]  /*12b90*/  IMAD R4, R75, UR49, RZ ;  /* 0x000000314b047c24 */ /* 0x000fc6000f8e02ff */
[----:B------:R-:W-:Y:S04]  /*12ba0*/  STL [R1+0x72c], R18 ;  /* 0x00072c1201007387 */ /* 0x000fe80000100800 */
[----:B------:R1:W-:Y:S01]  /*12bb0*/  STL [R1+0x770], R10 ;  /* 0x0007700a01007387 */ /* 0x0003e20000100800 */
[----:B------:R-:W-:-:S03]  /*12bc0*/  LEA.HI.X.SX32 R19, R11, R6, 0x1, P5 ;  /* 0x000000060b137211 */ /* 0x000fc600028f0eff */
[----:B------:R-:W-:Y:S01]  /*12bd0*/  STL [R1+0x750], R36 ;  /* 0x0007502401007387 */ /* 0x000fe20000100800 */
[----:B-1----:R-:W-:-:S03]  /*12be0*/  LEA.HI.X.SX32 R10, R95, R6, 0x1, P4 ;  /* 0x000000065f0a7211 */ /* 0x002fc600020f0eff */
[----:B------:R-:W-:Y:S01]  /*12bf0*/  STL [R1+0xbd0], R79 ;  /* 0x000bd04f01007387 */ /* 0x000fe20000100800 */
[----:B------:R-:W-:-:S03]  /*12c00*/  IADD3 R32, P4, PT, R5, R7, RZ ;  /* 0x0000000705207210 */ /* 0x000fc60007f9e0ff */
[----:B------:R1:W-:Y:S01]  /*12c10*/  STL [R1+0x74c], R10 ;  /* 0x00074c0a01007387 */ /* 0x0003e20000100800 */
[----:B------:R-:W-:Y:S02]  /*12c20*/  IMAD R12, R69, UR48, RZ ;  /* 0x00000030450c7c24 */ /* 0x000fe4000f8e02ff */
[----:B------:R-:W-:Y:S01]  /*12c30*/  IMAD R13, R64, UR47, RZ ;  /* 0x0000002f400d7c24 */ /* 0x000fe2000f8e02ff */
[----:B------:R-:W-:Y:S01]  /*12c40*/  STL [R1+0x76c], R19 ;  /* 0x00076c1301007387 */ /* 0x000fe20000100800 */
[----:B-1----:R-:W-:-:S03]  /*12c50*/  IADD3 R10, P5, PT, R4, R7, RZ ;  /* 0x00000007040a7210 */ /* 0x002fc60007fbe0ff */
[----:B------:R-:W-:Y:S04]  /*12c60*/  STL [R1+0x790], R32 ;  /* 0x0007902001007387 */ /* 0x000fe80000100800 */
[----:B------:R1:W-:Y:S01]  /*12c70*/  STL [R1+0x7b0], R10 ;  /* 0x0007b00a01007387 */ /* 0x0003e20000100800 */
[----:B------:R-:W-:Y:S01]  /*12c80*/  IMAD R14, R58, UR46, RZ ;  /* 0x0000002e3a0e7c24 */ /* 0x000fe2000f8e02ff */
[-C--:B-1----:R-:W-:Y:S02]  /*12c90*/  LEA.HI.X.SX32 R10, R5, R6.reuse, 0x1, P4 ;  /* 0x00000006050a7211 */ /* 0x082fe400020f0eff */
[----:B------:R-:W-:Y:S02]  /*12ca0*/  LEA.HI.X.SX32 R5, R4, R6, 0x1, P5 ;  /* 0x0000000604057211 */ /* 0x000fe400028f0eff */
[----:B------:R-:W-:-:S02]  /*12cb0*/  IADD3 R28, P4, PT, R12, R7, RZ ;  /* 0x000000070c1c7210 */ /* 0x000fc40007f9e0ff */
[----:B------:R-:W-:Y:S01]  /*12cc0*/  IADD3 R4, P5, PT, R13, R7, RZ ;  /* 0x000000070d047210 */ /* 0x000fe20007fbe0ff */
[----:B------:R-:W-:Y:S01]  /*12cd0*/  STL [R1+0x78c], R10 ;  /* 0x00078c0a01007387 */ /* 0x000fe20000100800 */
[----:B------:R-:W-:-:S03]  /*12ce0*/  IMAD R15, R63, UR45, RZ ;  /* 0x0000002d3f0f7c24 */ /* 0x000fc6000f8e02ff */
[----:B------:R1:W-:Y:S04]  /*12cf0*/  STL [R1+0x7ac], R5 ;  /* 0x0007ac0501007387 */ /* 0x0003e80000100800 */
[----:B------:R-:W-:Y:S04]  /*12d00*/  STL [R1+0x7d0], R28 ;  /* 0x0007d01c01007387 */ /* 0x000fe80000100800 */
[----:B------:R2:W-:Y:S01]  /*12d10*/  STL [R1+0x7f0], R4 ;  /* 0x0007f00401007387 */ /* 0x0005e20000100800 */
[-C--:B-1----:R-:W-:Y:S02]  /*12d20*/  LEA.HI.X.SX32 R5, R12, R6.reuse, 0x1, P4 ;  /* 0x000000060c057211 */ /* 0x082fe400020f0eff */
[-C--:B------:R-:W-:Y:S01]  /*12d30*/  IADD3 R26, P4, PT, R14, R7.reuse, RZ ;  /* 0x000000070e1a7210 */ /* 0x080fe20007f9e0ff */
[----:B------:R-:W-:Y:S01]  /*12d40*/  IMAD R16, R68, UR44, RZ ;  /* 0x0000002c44107c24 */ /* 0x000fe2000f8e02ff */
[----:B--2---:R-:W-:Y:S01]  /*12d50*/  LEA.HI.X.SX32 R4, R13, R6, 0x1, P5 ;  /* 0x000000060d047211 */ /* 0x004fe200028f0eff */
[----:B------:R-:W-:Y:S01]  /*12d60*/  STL [R1+0x7cc], R5 ;  /* 0x0007cc0501007387 */ /* 0x000fe20000100800 */
[----:B------:R-:W-:Y:S01]  /*12d70*/  IADD3 R22, P5, PT, R15, R7, RZ ;  /* 0x000000070f167210 */ /* 0x000fe20007fbe0ff */
[----:B------:R-:W-:-:S02]  /*12d80*/  IMAD R17, R73, UR43, RZ ;  /* 0x0000002b49117c24 */ /* 0x000fc4000f8e02ff */
[----:B------:R1:W-:Y:S01]  /*12d90*/  STL [R1+0x7ec], R4 ;  /* 0x0007ec0401007387 */ /* 0x0003e20000100800 */
[----:B------:R-:W-:-:S03]  /*12da0*/  LEA.HI.X.SX32 R24, R15, R6, 0x1, P5 ;  /* 0x000000060f187211 */ /* 0x000fc600028f0eff */
[----:B------:R-:W-:Y:S01]  /*12db0*/  STL [R1+0x810], R26 ;  /* 0x0008101a01007387 */ /* 0x000fe20000100800 */
[----:B-1----:R-:W-:-:S03]  /*12dc0*/  LEA.HI.X.SX32 R4, R14, R6, 0x1, P4 ;  /* 0x000000060e047211 */ /* 0x002fc600020f0eff */
[----:B------:R-:W-:Y:S01]  /*12dd0*/  STL [R1+0x830], R22 ;  /* 0x0008301601007387 */ /* 0x000fe20000100800 */
[CC--:B------:R-:W-:Y:S01]  /*12de0*/  IADD3 R20, P4, PT, R16.reuse, R7.reuse, RZ ;  /* 0x0000000710147210 */ /* 0x0c0fe20007f9e0ff */
[----:B------:R-:W-:Y:S02]  /*12df0*/  IMAD R18, R79, UR42, RZ ;  /* 0x0000002a4f127c24 */ /* 0x000fe4000f8e02ff */
[----:B------:R1:W-:Y:S01]  /*12e00*/  STL [R1+0x80c], R4 ;  /* 0x00080c0401007387 */ /* 0x0003e20000100800 */
[----:B------:R-:W-:Y:S01]  /*12e10*/  LEA.HI.X.SX32 R10, R16, R6, 0x1, P4 ;  /* 0x00000006100a7211 */ /* 0x000fe200020f0eff */
[----:B------:R-:W-:Y:S02]  /*12e20*/  IMAD R11, R85, UR41, RZ ;  /* 0x00000029550b7c24 */ /* 0x000fe4000f8e02ff */
[----:B------:R-:W-:Y:S01]  /*12e30*/  STL [R1+0x850], R20 ;  /* 0x0008501401007387 */ /* 0x000fe20000100800 */
[-C--:B-1----:R-:W-:Y:S02]  /*12e40*/  IADD3 R4, P5, PT, R17, R7.reuse, RZ ;  /* 0x0000000711047210 */ /* 0x082fe40007fbe0ff */
[----:B------:R-:W-:-:S03]  /*12e50*/  IADD3 R5, P4, PT, R18, R7, RZ ;  /* 0x0000000712057210 */ /* 0x000fc60007f9e0ff */
[----:B------:R1:W-:Y:S04]  /*12e60*/  STL [R1+0x870], R4 ;  /* 0x0008700401007387 */ /* 0x0003e80000100800 */
[----:B------:R-:W-:Y:S04]  /*12e70*/  STL [R1+0x82c], R24 ;  /* 0x00082c1801007387 */ /* 0x000fe80000100800 */
[----:B------:R2:W-:Y:S01]  /*12e80*/  STL [R1+0x84c], R10 ;  /* 0x00084c0a01007387 */ /* 0x0005e20000100800 */
[----:B-1----:R-:W-:Y:S01]  /*12e90*/  LEA.HI.X.SX32 R4, R17, R6, 0x1, P5 ;  /* 0x0000000611047211 */ /* 0x002fe200028f0eff */
[----:B------:R-:W-:-:S02]  /*12ea0*/  IMAD R19, R121, UR40, RZ ;  /* 0x0000002879137c24 */ /* 0x000fc4000f8e02ff */
[----:B------:R-:W-:Y:S01]  /*12eb0*/  STL [R1+0x890], R5 ;  /* 0x0008900501007387 */ /* 0x000fe20000100800 */
[----:B--2---:R-:W-:-:S03]  /*12ec0*/  IADD3 R10, P5, PT, R11, R7, RZ ;  /* 0x000000070b0a7210 */ /* 0x004fc60007fbe0ff */
[----:B------:R1:W-:Y:S01]  /*12ed0*/  STL [R1+0x86c], R4 ;  /* 0x00086c0401007387 */ /* 0x0003e20000100800 */
[----:B------:R-:W-:-:S03]  /*12ee0*/  IMAD R13, R156, UR39, RZ ;  /* 0x000000279c0d7c24 */ /* 0x000fc6000f8e02ff */
[----:B------:R2:W-:Y:S01]  /*12ef0*/  STL [R1+0x8b0], R10 ;  /* 0x0008b00a01007387 */ /* 0x0005e20000100800 */
[-C--:B-1----:R-:W-:Y:S02]  /*12f00*/  LEA.HI.X.SX32 R4, R18, R6.reuse, 0x1, P4 ;  /* 0x0000000612047211 */ /* 0x082fe400020f0eff */
[-C--:B------:R-:W-:Y:S02]  /*12f10*/  IADD3 R67, P4, PT, R19, R7.reuse, RZ ;  /* 0x0000000713437210 */ /* 0x080fe40007f9e0ff */
[----:B--2---:R-:W-:Y:S01]  /*12f20*/  LEA.HI.X.SX32 R10, R11, R6, 0x1, P5 ;  /* 0x000000060b0a7211 */ /* 0x004fe200028f0eff */
[----:B------:R-:W-:Y:S01]  /*12f30*/  STL [R1+0x88c], R4 ;  /* 0x00088c0401007387 */ /* 0x000fe20000100800 */
[----:B------:R-:W-:Y:S01]  /*12f40*/  IMAD R12, R30, UR38, RZ ;  /* 0x000000261e0c7c24 */ /* 0x000fe2000f8e02ff */
[----:B------:R-:W-:Y:S02]  /*12f50*/  IADD3 R66, P5, PT, R13, R7, RZ ;  /* 0x000000070d427210 */ /* 0x000fe40007fbe0ff */
[----:B------:R1:W-:Y:S01]  /*12f60*/  STL [R1+0x8ac], R10 ;  /* 0x0008ac0a01007387 */ /* 0x0003e20000100800 */
[----:B------:R-:W-:-:S03]  /*12f70*/  IMAD R5, R34, UR37, RZ ;  /* 0x0000002522057c24 */ /* 0x000fc6000f8e02ff */
[----:B------:R-:W-:Y:S01]  /*12f80*/  STL [R1+0x8d0], R67 ;  /* 0x0008d04301007387 */ /* 0x000fe20000100800 */
[-C--:B------:R-:W-:Y:S02]  /*12f90*/  LEA.HI.X.SX32 R13, R13, R6.reuse, 0x1, P5 ;  /* 0x000000060d0d7211 */ /* 0x080fe400028f0eff */
[----:B-1----:R-:W-:Y:S01]  /*12fa0*/  LEA.HI.X.SX32 R10, R19, R6, 0x1, P4 ;  /* 0x00000006130a7211 */ /* 0x002fe200020f0eff */
[----:B------:R-:W-:Y:S01]  /*12fb0*/  STL [R1+0xbd4], R31 ;  /* 0x000bd41f01007387 */ /* 0x000fe20000100800 */
[----:B------:R-:W-:-:S03]  /*12fc0*/  IADD3 R11, P4, PT, R12, R7, RZ ;  /* 0x000000070c0b7210 */ /* 0x000fc60007f9e0ff */
[----:B------:R-:W-:Y:S01]  /*12fd0*/  STL [R1+0x8f0], R66 ;  /* 0x0008f04201007387 */ /* 0x000fe20000100800 */
[----:B------:R-:W-:-:S03]  /*12fe0*/  IMAD R4, R31, UR36, RZ ;  /* 0x000000241f047c24 */ /* 0x000fc6000f8e02ff */
[----:B------:R1:W-:Y:S01]  /*12ff0*/  STL [R1+0x8cc], R10 ;  /* 0x0008cc0a01007387 */ /* 0x0003e20000100800 */
[----:B------:R-:W-:-:S03]  /*13000*/  LEA.HI.X.SX32 R12, R12, R6, 0x1, P4 ;  /* 0x000000060c0c7211 */ /* 0x000fc600020f0eff */
[----:B------:R-:W-:Y:S01]  /*13010*/  STL [R1+0x910], R11 ;  /* 0x0009100b01007387 */ /* 0x000fe20000100800 */
[----:B-1----:R-:W-:-:S03]  /*13020*/  IADD3 R10, P5, PT, R5, R7, RZ ;  /* 0x00000007050a7210 */ /* 0x002fc60007fbe0ff */
        /* <DEDUP_REMOVED lines=8> */
[----:B------:R-:W-:Y:S01]  /*130b0*/  IMAD R96, R96, UR6, RZ ;  /* 0x0000000660607c24 */ /* 0x000fe2000f8e02ff */
[----:B------:R-:W-:Y:S01]  /*130c0*/  IADD3 R61, P4, PT, R120, R7, RZ ;  /* 0x00000007783d7210 */ /* 0x000fe20007f9e0ff */
[----:B------:R1:W-:Y:S01]  /*130d0*/  STL [R1+0x92c], R10 ;  /* 0x00092c0a01007387 */ /* 0x0003e20000100800 */
[----:B------:R-:W-:-:S02]  /*130e0*/  IMAD R86, R86, UR6, RZ ;  /* 0x0000000656567c24 */ /* 0x000fc4000f8e02ff */
[-C--:B------:R-:W-:Y:S01]  /*130f0*/  LEA.HI.X.SX32 R62, R120, R6.reuse, 0x1, P4 ;  /* 0x00000006783e7211 */ /* 0x080fe200020f0eff */
[----:B------:R-:W-:Y:S01]  /*13100*/  STL [R1+0x950], R64 ;  /* 0x0009504001007387 */ /* 0x000fe20000100800 */
[-C--:B-1----:R-:W-:Y:S02]  /*13110*/  LEA.HI.X.SX32 R10, R130, R6.reuse, 0x1, P5 ;  /* 0x00000006820a7211 */ /* 0x082fe400028f0eff */
[-C--:B------:R-:W-:Y:S01]  /*13120*/  IADD3 R59, P5, PT, R108, R7.reuse, RZ ;  /* 0x000000076c3b7210 */ /* 0x080fe20007fbe0ff */
[----:B------:R-:W-:Y:S01]  /*13130*/  STL [R1+0x178], R63 ;  /* 0x0001783f01007387 */ /* 0x000fe20000100800 */
[----:B------:R-:W-:Y:S02]  /*13140*/  IADD3 R57, P4, PT, R96, R7, RZ ;  /* 0x0000000760397210 */ /* 0x000fe40007f9e0ff */
[----:B------:R-:W-:Y:S01]  /*13150*/  LEA.HI.X.SX32 R12, R108, R6, 0x1, P5 ;  /* 0x000000066c0c7211 */ /* 0x000fe200028f0eff */
[----:B------:R-:W-:Y:S04]  /*13160*/  STL [R1+0x94c], R4 ;  /* 0x00094c0401007387 */ /* 0x000fe80000100800 */
[----:B------:R1:W-:Y:S01]  /*13170*/  STL [R1+0x174], R10 ;  /* 0x0001740a01007387 */ /* 0x0003e20000100800 */
[----:B------:R-:W-:-:S03]  /*13180*/  IMAD R76, R76, UR6, RZ ;  /* 0x000000064c4c7c24 */ /* 0x000fc6000f8e02ff */
[----:B------:R-:W-:Y:S04]  /*13190*/  STL [R1+0x1b8], R61 ;  /* 0x0001b83d01007387 */ /* 0x000fe80000100800 */
[----:B------:R-:W-:Y:S01]  /*131a0*/  STL [R1+0x1f8], R59 ;  /* 0x0001f83b01007387 */ /* 0x000fe20000100800 */
[----:B-1----:R-:W-:-:S03]  /*131b0*/  IADD3 R10, P5, PT, R86, R7, RZ ;  /* 0x00000007560a7210 */ /* 0x002fc60007fbe0ff */
[----:B------:R-:W-:Y:S01]  /*131c0*/  STL [R1+0x1b4], R62 ;  /* 0x0001b43e01007387 */ /* 0x000fe20000100800 */
[----:B------:R-:W-:-:S03]  /*131d0*/  LEA.HI.X.SX32 R13, R96, R6, 0x1, P4 ;  /* 0x00000006600d7211 */ /* 0x000fc600020f0eff */
[----:B------:R-:W-:Y:S01]  /*131e0*/  STL [R1+0x1f4], R12 ;  /* 0x0001f40c01007387 */ /* 0x000fe20000100800 */
[----:B------:R-:W-:-:S03]  /*131f0*/  IMAD R65, R65, UR6, RZ ;  /* 0x0000000641417c24 */ /* 0x000fc6000f8e02ff */
[----:B------:R-:W-:Y:S01]  /*13200*/  STL [R1+0x258], R57 ;  /* 0x0002583901007387 */ /* 0x000fe20000100800 */
[----:B------:R-:W-:-:S03]  /*13210*/  IADD3 R55, P4, PT, R76, R7, RZ ;  /* 0x000000074c377210 */ /* 0x000fc60007f9e0ff */
[----:B------:R1:W-:Y:S01]  /*13220*/  STL [R1+0x5e0], R10 ;  /* 0x0005e00a01007387 */ /* 0x0003e20000100800 */
[----:B------:R-:W-:-:S03]  /*13230*/  IMAD R49, R49, UR6, RZ ;  /* 0x0000000631317c24 */ /* 0x000fc6000f8e02ff */
[----:B------:R-:W-:Y:S01]  /*13240*/  STL [R1+0x254], R13 ;  /* 0x0002540d01007387 */ /* 0x000fe20000100800 */
[----:B-1----:R-:W-:Y:S02]  /*13250*/  LEA.HI.X.SX32 R10, R86, R6, 0x1, P5 ;  /* 0x00000006560a7211 */ /* 0x002fe400028f0eff */
[----:B------:R-:W-:-:S03]  /*13260*/  IADD3 R53, P5, PT, R65, R7, RZ ;  /* 0x0000000741357210 */ /* 0x000fc60007fbe0ff */
[----:B------:R1:W-:Y:S01]  /*13270*/  STL [R1+0x5dc], R10 ;  /* 0x0005dc0a01007387 */ /* 0x0003e20000100800 */
[----:B------:R-:W-:-:S03]  /*13280*/  IMAD R140, R140, UR6, RZ ;  /* 0x000000068c8c7c24 */ /* 0x000fc6000f8e02ff */
[----:B------:R-:W-:Y:S01]  /*13290*/  STL [R1+0x608], R55 ;  /* 0x0006083701007387 */ /* 0x000fe20000100800 */
[----:B------:R-:W-:Y:S01]  /*132a0*/  IMAD R136, R136, UR6, RZ ;  /* 0x0000000688887c24 */ /* 0x000fe2000f8e02ff */
[----:B-1----:R-:W-:Y:S02]  /*132b0*/  LEA.HI.X.SX32 R10, R76, R6, 0x1, P4 ;  /* 0x000000064c0a7211 */ /* 0x002fe400020f0eff */
[----:B------:R1:W-:Y:S01]  /*132c0*/  STL [R1+0xbdc], R76 ;  /* 0x000bdc4c01007387 */ /* 0x0003e20000100800 */
[----:B------:R-:W-:-:S03]  /*132d0*/  IADD3 R51, P4, PT, R49, R7, RZ ;  /* 0x0000000731337210 */ /* 0x000fc60007f9e0ff */
[----:B------:R-:W-:Y:S01]  /*132e0*/  STL [R1+0x630], R53 ;  /* 0x0006303501007387 */ /* 0x000fe20000100800 */
[----:B------:R-:W-:-:S03]  /*132f0*/  IMAD R131, R131, UR6, RZ ;  /* 0x0000000683837c24 */ /* 0x000fc6000f8e02ff */
[----:B------:R2:W-:Y:S01]  /*13300*/  STL [R1+0x604], R10 ;  /* 0x0006040a01007387 */ /* 0x0005e20000100800 */
[----:B------:R-:W-:Y:S01]  /*13310*/  IMAD R123, R123, UR6, RZ ;  /* 0x000000067b7b7c24 */ /* 0x000fe2000f8e02ff */
[-C--:B-1----:R-:W-:Y:S02]  /*13320*/  LEA.HI.X.SX32 R76, R49, R6.reuse, 0x1, P4 ;  /* 0x00000006314c7211 */ /* 0x082fe400020f0eff */
[-C--:B------:R-:W-:Y:S02]  /*13330*/  IADD3 R47, P4, PT, R136, R7.reuse, RZ ;  /* 0x00000007882f7210 */ /* 0x080fe40007f9e0ff */
[----:B--2---:R-:W-:Y:S02]  /*13340*/  LEA.HI.X.SX32 R10, R65, R6, 0x1, P5 ;  /* 0x00000006410a7211 */ /* 0x004fe400028f0eff */
[----:B------:R-:W-:Y:S01]  /*13350*/  IADD3 R79, P5, PT, R140, R7, RZ ;  /* 0x000000078c4f7210 */ /* 0x000fe20007fbe0ff */
[----:B------:R-:W-:-:S03]  /*13360*/  IMAD R115, R115, UR6, RZ ;  /* 0x0000000673737c24 */ /* 0x000fc6000f8e02ff */
[-C--:B------:R-:W-:Y:S02]  /*13370*/  LEA.HI.X.SX32 R31, R140, R6.reuse, 0x1, P5 ;  /* 0x000000068c1f7211 */ /* 0x080fe400028f0eff */
[-C--:B------:R-:W-:Y:S01]  /*13380*/  IADD3 R45, P5, PT, R131, R7.reuse, RZ ;  /* 0x00000007832d7210 */ /* 0x080fe20007fbe0ff */
[----:B------:R-:W-:Y:S01]  /*13390*/  IMAD R107, R107, UR6, RZ ;  /* 0x000000066b6b7c24 */ /* 0x000fe2000f8e02ff */
[-C--:B------:R-:W-:Y:S02]  /*133a0*/  LEA.HI.X.SX32 R73, R136, R6.reuse, 0x1, P4 ;  /* 0x0000000688497211 */ /* 0x080fe400020f0eff */
[-C--:B------:R-:W-:Y:S01]  /*133b0*/  IADD3 R70, P4, PT, R123, R7.reuse, RZ ;  /* 0x000000077b467210 */ /* 0x080fe20007f9e0ff */
[----:B------:R-:W-:Y:S01]  /*133c0*/  IMAD R100, R100, UR6, RZ ;  /* 0x0000000664647c24 */ /* 0x000fe2000f8e02ff */
[-C--:B------:R-:W-:Y:S02]  /*133d0*/  LEA.HI.X.SX32 R68, R131, R6.reuse, 0x1, P5 ;  /* 0x0000000683447211 */ /* 0x080fe400028f0eff */
[----:B------:R-:W-:Y:S01]  /*133e0*/  IADD3 R41, P5, PT, R115, R7, RZ ;  /* 0x0000000773297210 */ /* 0x000fe20007fbe0ff */
[----:B------:R-:W-:Y:S01]  /*133f0*/  IMAD R93, R93, UR6, RZ ;  /* 0x000000065d5d7c24 */ /* 0x000fe2000f8e02ff */
[----:B------:R-:W-:-:S02]  /*13400*/  LEA.HI.X.SX32 R43, R123, R6, 0x1, P4 ;  /* 0x000000067b2b7211 */ /* 0x000fc400020f0eff */
[-C--:B------:R-:W-:Y:S01]  /*13410*/  IADD3 R39, P4, PT, R107, R7.reuse, RZ ;  /* 0x000000076b277210 */ /* 0x080fe20007f9e0ff */
[----:B------:R-:W-:Y:S01]  /*13420*/  IMAD R11, R155, UR6, RZ ;  /* 0x000000069b0b7c24 */ /* 0x000fe2000f8e02ff */
[-C--:B------:R-:W-:Y:S02]  /*13430*/  LEA.HI.X.SX32 R78, R115, R6.reuse, 0x1, P5 ;  /* 0x00000006734e7211 */ /* 0x080fe400028f0eff */
[-C--:B------:R-:W-:Y:S01]  /*13440*/  IADD3 R37, P5, PT, R100, R7.reuse, RZ ;  /* 0x0000000764257210 */ /* 0x080fe20007fbe0ff */
[----:B------:R1:W-:Y:S01]  /*13450*/  STL [R1+0x62c], R10 ;  /* 0x00062c0a01007387 */ /* 0x0003e20000100800 */
[-C--:B------:R-:W-:Y:S01]  /*13460*/  LEA.HI.X.SX32 R69, R107, R6.reuse, 0x1, P4 ;  /* 0x000000066b457211 */ /* 0x080fe200020f0eff */
[----:B------:R-:W-:Y:S01]  /*13470*/  IMAD R5, R154, UR6, RZ ;  /* 0x000000069a057c24 */ /* 0x000fe2000f8e02ff */
[-C--:B------:R-:W-:Y:S01]  /*13480*/  IADD3 R72, P4, PT, R93, R7.reuse, RZ ;  /* 0x000000075d487210 */ /* 0x080fe20007f9e0ff */
[----:B------:R-:W-:Y:S01]  /*13490*/  STL [R1+0x658], R51 ;  /* 0x0006583301007387 */ /* 0x000fe20000100800 */
[-C--:B------:R-:W-:Y:S01]  /*134a0*/  LEA.HI.X.SX32 R75, R100, R6.reuse, 0x1, P5 ;  /* 0x00000006644b7211 */ /* 0x080fe200028f0eff */
[----:B------:R-:W-:Y:S01]  /*134b0*/  IMAD R4, R153, UR35, RZ ;  /* 0x0000002399047c24 */ /* 0x000fe2000f8e02ff */
[----:B------:R-:W-:Y:S01]  /*134c0*/  IADD3 R29, P5, PT, R11, R7, RZ ;  /* 0x000000070b1d7210 */ /* 0x000fe20007fbe0ff */
[----:B------:R-:W-:Y:S01]  /*134d0*/  STL [R1+0x678], R79 ;  /* 0x0006784f01007387 */ /* 0x000fe20000100800 */
[----:B------:R-:W-:-:S03]  /*134e0*/  LEA.HI.X.SX32 R33, R93, R6, 0x1, P4 ;  /* 0x000000065d217211 */ /* 0x000fc600020f0eff */
[----:B------:R-:W-:Y:S01]  /*134f0*/  STL [R1+0x654], R76 ;  /* 0x0006544c01007387 */ /* 0x000fe20000100800 */
[----:B------:R-:W-:Y:S01]  /*13500*/  IMAD R12, R152, UR34, RZ ;  /* 0x00000022980c7c24 */ /* 0x000fe2000f8e02ff */
[----:B------:R-:W-:Y:S02]  /*13510*/  IADD3 R27, P4, PT, R5, R7, RZ ;  /* 0x00000007051b7210 */ /* 0x000fe40007f9e0ff */
        /* <DEDUP_REMOVED lines=8> */
[----:B------:R-:W-:-:S03]  /*135a0*/  IMAD R14, R150, UR23, RZ ;  /* 0x00000017960e7c24 */ /* 0x000fc6000f8e02ff */
[----:B------:R-:W-:Y:S01]  /*135b0*/  STL [R1+0x6d8], R70 ;  /* 0x0006d84601007387 */ /* 0x000fe20000100800 */
[----:B------:R-:W-:-:S03]  /*135c0*/  IADD3 R74, P4, PT, R12, R7, RZ ;  /* 0x000000070c4a7210 */ /* 0x000fc60007f9e0ff */
[----:B------:R-:W-:Y:S01]  /*135d0*/  STL [R1+0x6b4], R68 ;  /* 0x0006b44401007387 */ /* 0x000fe20000100800 */
[----:B------:R-:W-:Y:S01]  /*135e0*/  IMAD R11, R0, UR18, RZ ;  /* 0x00000012000b7c24 */ /* 0x000fe2000f8e02ff */
[-C--:B------:R-:W-:Y:S02]  /*135f0*/  LEA.HI.X.SX32 R25, R4, R6.reuse, 0x1, P5 ;  /* 0x0000000604197211 */ /* 0x080fe400028f0eff */
[----:B------:R-:W-:Y:S01]  /*13600*/  STL [R1+0x6f8], R41 ;  /* 0x0006f82901007387 */ /* 0x000fe20000100800 */
[----:B------:R-:W-:Y:S01]  /*13610*/  IMAD R15, R149, UR22, RZ ;  /* 0x00000016950f7c24 */ /* 0x000fe2000f8e02ff */
[-C--:B------:R-:W-:Y:S02]  /*13620*/  IADD3 R0, P5, PT, R13, R7.reuse, RZ ;  /* 0x000000070d007210 */ /* 0x080fe40007fbe0ff */
[----:B------:R-:W-:Y:S01]  /*13630*/  STL [R1+0x6d4], R43 ;  /* 0x0006d42b01007387 */ /* 0x000fe20000100800 */
[----:B------:R-:W-:Y:S01]  /*13640*/  IMAD R19, R2, UR17, RZ ;  /* 0x0000001102137c24 */ /* 0x000fe2000f8e02ff */
[-C--:B------:R-:W-:Y:S01]  /*13650*/  LEA.HI.X.SX32 R21, R12, R6.reuse, 0x1, P4 ;  /* 0x000000060c157211 */ /* 0x080fe200020f0eff */
[----:B------:R-:W-:Y:S01]  /*13660*/  IMAD R16, R148, UR21, RZ ;  /* 0x0000001594107c24 */ /* 0x000fe2000f8e02ff */
[----:B------:R-:W-:Y:S01]  /*13670*/  STL [R1+0x718], R39 ;  /* 0x0007182701007387 */ /* 0x000fe20000100800 */
[----:B------:R-:W-:Y:S01]  /*13680*/  IADD3 R2, P4, PT, R14, R7, RZ ;  /* 0x000000070e027210 */ /* 0x000fe20007f9e0ff */
[----:B------:R-:W-:Y:S01]  /*13690*/  IMAD R17, R147, UR20, RZ ;  /* 0x0000001493117c24 */ /* 0x000fe2000f8e02ff */
[----:B-1----:R-:W-:Y:S01]  /*136a0*/  LEA.HI.X.SX32 R10, R13, R6, 0x1, P5 ;  /* 0x000000060d0a7211 */ /* 0x002fe200028f0eff */
[----:B------:R-:W-:Y:S01]  /*136b0*/  STL [R1+0x6f4], R78 ;  /* 0x0006f44e01007387 */ /* 0x000fe20000100800 */
[----:B------:R-:W-:-:S02]  /*136c0*/  IMAD R18, R146, UR19, RZ ;  /* 0x0000001392127c24 */ /* 0x000fc4000f8e02ff */
[----:B------:R-:W-:Y:S01]  /*136d0*/  IMAD R128, R128, UR6, RZ ;  /* 0x0000000680807c24 */ /* 0x000fe2000f8e02ff */
[----:B------:R-:W-:Y:S01]  /*136e0*/  STL [R1+0x738], R37 ;  /* 0x0007382501007387 */ /* 0x000fe20000100800 */
[-C--:B------:R-:W-:Y:S01]  /*136f0*/  IADD3 R164, P5, PT, R15, R7.reuse, RZ ;  /* 0x000000070fa47210 */ /* 0x080fe20007fbe0ff */
[----:B---3--:R-:W-:Y:S02]  /*13700*/  IMAD R5, R35, UR76, RZ ;  /* 0x0000004c23057c24 */ /* 0x008fe4000f8e02ff */
[----:B------:R-:W-:Y:S01]  /*13710*/  IMAD R118, R118, UR6, RZ ;  /* 0x0000000676767c24 */ /* 0x000fe2000f8e02ff */
[----:B------:R-:W-:Y:S01]  /*13720*/  STL [R1+0x714], R69 ;  /* 0x0007144501007387 */ /* 0x000fe20000100800 */
[----:B------:R-:W-:Y:S02]  /*13730*/  IMAD R13, R117, UR16, RZ ;  /* 0x00000010750d7c24 */ /* 0x000fe4000f8e02ff */
[----:B------:R-:W-:Y:S01]  /*13740*/  IMAD R106, R106, UR6, RZ ;  /* 0x000000066a6a7c24 */ /* 0x000fe2000f8e02ff */
[----:B------:R-:W-:Y:S01]  /*13750*/  STL [R1+0x758], R72 ;  /* 0x0007584801007387 */ /* 0x000fe20000100800 */
[-C--:B------:R-:W-:Y:S01]  /*13760*/  LEA.HI.X.SX32 R117, R14, R6.reuse, 0x1, P4 ;  /* 0x000000060e757211 */ /* 0x080fe200020f0eff */
[----:B------:R-:W-:Y:S01]  /*13770*/  IMAD R12, R145, UR15, RZ ;  /* 0x0000000f910c7c24 */ /* 0x000fe2000f8e02ff */
[----:B------:R-:W-:Y:S01]  /*13780*/  LEA.HI.X.SX32 R165, R15, R6, 0x1, P5 ;  /* 0x000000060fa57211 */ /* 0x000fe200028f0eff */
[----:B------:R-:W-:Y:S01]  /*13790*/  STL [R1+0x734], R75 ;  /* 0x0007344b01007387 */ /* 0x000fe20000100800 */
[----:B------:R-:W-:Y:S01]  /*137a0*/  IADD3 R162, P4, PT, R16, R7, RZ ;  /* 0x0000000710a27210 */ /* 0x000fe20007f9e0ff */
[----:B0-----:R-:W-:-:S02]  /*137b0*/  IMAD R4, R144, UR75, RZ ;  /* 0x0000004b90047c24 */ /* 0x001fc4000f8e02ff */
[----:B------:R-:W-:Y:S01]  /*137c0*/  IMAD R94, R94, UR6, RZ ;  /* 0x000000065e5e7c24 */ /* 0x000fe2000f8e02ff */
[----:B------:R-:W-:Y:S01]  /*137d0*/  STL [R1+0x778], R29 ;  /* 0x0007781d01007387 */ /* 0x000fe20000100800 */
[----:B------:R-:W-:Y:S01]  /*137e0*/  PRMT R135, RZ, 0x7610, R135 ;  /* 0x00007610ff877816 */ /* 0x000fe20000000087 */
[----:B------:R-:W0:Y:S02]  /*137f0*/  LDCU UR15, c[0x0][0x3b0] ;  /* 0x00007600ff0f77ac */ /* 0x000e240008000800 */
[----:B------:R-:W-:Y:S01]  /*13800*/  STL [R1+0x754], R33 ;  /* 0x0007542101007387 */ /* 0x000fe20000100800 */
[----:B------:R-:W-:Y:S01]  /*13810*/  IADD3 R160, P5, PT, R17, R7, RZ ;  /* 0x0000000711a07210 */ /* 0x000fe20007fbe0ff */
[----:B------:R-:W1:Y:S02]  /*13820*/  LDCU UR16, c[0x0][0x3b0] ;  /* 0x00007600ff1077ac */ /* 0x000e640008000800 */
[----:B------:R-:W-:Y:S01]  /*13830*/  STL [R1+0x798], R27 ;  /* 0x0007981b01007387 */ /* 0x000fe20000100800 */
[----:B------:R-:W-:Y:S01]  /*13840*/  PRMT R139, RZ, 0x7610, R139 ;  /* 0x00007610ff8b7816 */ /* 0x000fe2000000008b */
[----:B------:R-:W2:Y:S02]  /*13850*/  LDCU UR17, c[0x0][0x3b0] ;  /* 0x00007600ff1177ac */ /* 0x000ea40008000800 */
[----:B------:R-:W-:Y:S01]  /*13860*/  STL [R1+0x774], R71 ;  /* 0x0007744701007387 */ /* 0x000fe20000100800 */
[----:B------:R-:W-:-:S03]  /*13870*/  LEA.HI.X.SX32 R163, R16, R6, 0x1, P4 ;  /* 0x0000000610a37211 */ /* 0x000fc600020f0eff */
[----:B------:R-:W-:Y:S01]  /*13880*/  STL [R1+0x7b8], R23 ;  /* 0x0007b81701007387 */ /* 0x000fe20000100800 */
[----:B------:R-:W-:-:S03]  /*13890*/  IADD3 R158, P4, PT, R18, R7, RZ ;  /* 0x00000007129e7210 */ /* 0x000fc60007f9e0ff */
[----:B------:R-:W-:Y:S01]  /*138a0*/  STL [R1+0x794], R77 ;  /* 0x0007944d01007387 */ /* 0x000fe20000100800 */
[----:B------:R-:W-:-:S03]  /*138b0*/  LEA.HI.X.SX32 R161, R17, R6, 0x1, P5 ;  /* 0x0000000611a17211 */ /* 0x000fc600028f0eff */
[----:B------:R-:W-:Y:S01]  /*138c0*/  STL [R1+0x7d8], R74 ;  /* 0x0007d84a01007387 */ /* 0x000fe20000100800 */
[----:B------:R-:W-:-:S03]  /*138d0*/  IADD3 R156, P5, PT, R11, R7, RZ ;  /* 0x000000070b9c7210 */ /* 0x000fc60007fbe0ff */
[----:B------:R-:W-:Y:S04]  /*138e0*/  STL [R1+0x7b4], R25 ;  /* 0x0007b41901007387 */ /* 0x000fe80000100800 */
        /* <DEDUP_REMOVED lines=23> */
[----:B------:R-:W-:-:S03]  /*13a60*/  IMAD R11, R143, UR6, RZ ;  /* 0x000000068f0b7c24 */ /* 0x000fc6000f8e02ff */
        /* <DEDUP_REMOVED lines=30> */
[----:B------:R-:W-:Y:S04]  /*13c50*/  STL [R1+0x200], R102 ;  /* 0x0002006601007387 */ /* 0x000fe80000100800 */
[----:B------:R-:W-:Y:S04]  /*13c60*/  STL [R1+0x1bc], R142 ;  /* 0x0001bc8e01007387 */ /* 0x000fe80000100800 */
[----:B------:R-:W-:Y:S04]  /*13c70*/  STL [R1+0x260], R96 ;  /* 0x0002606001007387 */ /* 0x000fe80000100800 */
[----:B------:R-:W-:Y:S04]  /*13c80*/  STL [R1+0x1fc], R145 ;  /* 0x0001fc9101007387 */ /* 0x000fe80000100800 */
[----:B------:R-:W-:Y:S01]  /*13c90*/  STL [R1+0x5e8], R85 ;  /* 0x0005e85501007387 */ /* 0x000fe20000100800 */
[----:B------:R-:W-:-:S03]  /*13ca0*/  LEA.HI.X.SX32 R83, R12, R6, 0x1, P4 ;  /* 0x000000060c537211 */ /* 0x000fc600020f0eff */
[----:B------:R-:W3:Y:S04]  /*13cb0*/  LDL.LU R11, [R1+0x20c] ;  /* 0x00020c00010b7983 */ /* 0x000ee80000300800 */
[----:B------:R-:W-:Y:S04]  /*13cc0*/  STL [R1+0x25c], R100 ;  /* 0x00025c6401007387 */ /* 0x000fe80000100800 */
[----:B------:R-:W-:Y:S04]  /*13cd0*/  STL [R1+0x610], R14 ;  /* 0x0006100e01007387 */ /* 0x000fe80000100800 */
[----:B------:R-:W-:Y:S04]  /*13ce0*/  STL [R1+0x5e4], R91 ;  /* 0x0005e45b01007387 */ /* 0x000fe80000100800 */
[----:B------:R-:W4:Y:S01]  /*13cf0*/  LDL.LU R12, [R1+0x238] ;  /* 0x00023800010c7983 */ /* 0x000f220000300800 */
[----:B------:R-:W-:Y:S01]  /*13d00*/  IMAD.HI.U32 R4, R9, R3, RZ ;  /* 0x0000000309047227 */ /* 0x000fe200078e00ff */
[----:B------:R-:W-:-:S03]  /*13d10*/  IADD3 R13, P5, PT, R5, R7, RZ ;  /* 0x00000007050d7210 */ /* 0x000fc60007fbe0ff */
[----:B------:R-:W-:Y:S02]  /*13d20*/  IMAD.MOV R4, RZ, RZ, -R4 ;  /* 0x000000ffff047224 */ /* 0x000fe400078e0a04 */
[----:B------:R-:W-:Y:S01]  /*13d30*/  STL [R1+0x638], R13 ;  /* 0x0006380d01007387 */ /* 0x000fe20000100800 */
[----:B----4-:R-:W-:Y:S02]  /*13d40*/  ISETP.GE.AND P4, PT, R12, RZ, PT ;  /* 0x000000ff0c00720c */ /* 0x010fe40003f86270 */
[----:B------:R-:W-:Y:S02]  /*13d50*/  LEA.HI.X.SX32 R12, R5, R6, 0x1, P5 ;  /* 0x00000006050c7211 */ /* 0x000fe400028f0eff */
[----:B------:R-:W4:Y:S01]  /*13d60*/  LDL R5, [R1+0x160] ;  /* 0x0001600001057983 */ /* 0x000f220000100800 */
[----:B---3--:R-:W-:Y:S01]  /*13d70*/  ISETP.GE.AND P5, PT, R11, RZ, PT ;  /* 0x000000ff0b00720c */ /* 0x008fe20003fa6270 */
[----:B------:R-:W-:Y:S02]  /*13d80*/  IMAD R11, R8, R4, R3 ;  /* 0x00000004080b7224 */ /* 0x000fe400078e0203 */
[----:B------:R-:W-:Y:S01]  /*13d90*/  STL [R1+0x60c], R83 ;  /* 0x00060c5301007387 */ /* 0x000fe20000100800 */
[----:B------:R-:W3:Y:S03]  /*13da0*/  LDC R3, c[0x0][0x3a0] ;  /* 0x0000e800ff037b82 */ /* 0x000ee60000000800 */
[----:B------:R-:W4:Y:S02]  /*13db0*/  LDL R4, [R1+0x15c] ;  /* 0x00015c0001047983 */ /* 0x000f240000100800 */
[----:B----4-:R-:W-:-:S04]  /*13dc0*/  @P2 LOP3.LUT R5, R5, R4, RZ, 0x3c, !PT ;  /* 0x0000000405052212 */ /* 0x010fc800078e3cff */
[----:B------:R-:W-:-:S04]  /*13dd0*/  @P2 LOP3.LUT R4, R5, R4, RZ, 0x3c, !PT ;  /* 0x0000000405042212 */ /* 0x000fc800078e3cff */
[----:B------:R-:W-:-:S05]  /*13de0*/  @P2 LOP3.LUT R5, R5, R4, RZ, 0x3c, !PT ;  /* 0x0000000405052212 */ /* 0x000fca00078e3cff */
[----:B------:R-:W4:Y:S04]  /*13df0*/  @P2 LDG.E.U8 R135, desc[UR24][R4.64] ;  /* 0x0000001804872981 */ /* 0x000f28000c1e1100 */
[----:B------:R-:W-:Y:S04]  /*13e00*/  STL [R1+0x634], R12 ;  /* 0x0006340c01007387 */ /* 0x000fe80000100800 */
[----:B------:R-:W-:Y:S04]  /*13e10*/  STL [R1+0xae4], R11 ;  /* 0x000ae40b01007387 */ /* 0x000fe80000100800 */
[----:B----4-:R4:W-:Y:S04]  /*13e20*/  STL [R1+0x438], R135 ;  /* 0x0004388701007387 */ /* 0x0109e80000100800 */
[----:B----4-:R-:W4:Y:S04]  /*13e30*/  LDL.LU R135, [R1+0xcd4] ;  /* 0x000cd40001877983 */ /* 0x010f280000300800 */
[----:B------:R-:W2:Y:S04]  /*13e40*/  LDL R4, [R1+0x19c] ;  /* 0x00019c0001047983 */ /* 0x000ea80000100800 */
[----:B------:R-:W2:Y:S02]  /*13e50*/  LDL R5, [R1+0x1a0] ;  /* 0x0001a00001057983 */ /* 0x000ea40000100800 */
[----:B--2---:R-:W-:-:S04]  /*13e60*/  @P2 LOP3.LUT R5, R5, R4, RZ, 0x3c, !PT ;  /* 0x0000000405052212 */ /* 0x004fc800078e3cff */
[----:B------:R-:W-:-:S04]  /*13e70*/  @P2 LOP3.LUT R4, R5, R4, RZ, 0x3c, !PT ;  /* 0x0000000405042212 */ /* 0x000fc800078e3cff */
[----:B------:R-:W-:-:S05]  /*13e80*/  @P2 LOP3.LUT R5, R5, R4, RZ, 0x3c, !PT ;  /* 0x0000000405052212 */ /* 0x000fca00078e3cff */
[----:B------:R-:W2:Y:S04]  /*13e90*/  @P2 LDG.E.U8 R139, desc[UR24][R4.64] ;  /* 0x00000018048b2981 */ /* 0x000ea8000c1e1100 */
[----:B--2---:R2:W-:Y:S04]  /*13ea0*/  STL [R1+0x434], R139 ;  /* 0x0004348b01007387 */ /* 0x0045e80000100800 */
[----:B--2---:R-:W2:Y:S04]  /*13eb0*/  LDL.LU R139, [R1+0xcd0] ;  /* 0x000cd000018b7983 */ /* 0x004ea80000300800 */
[----:B------:R-:W2:Y:S04]  /*13ec0*/  LDL R4, [R1+0x1dc] ;  /* 0x0001dc0001047983 */ /* 0x000ea80000100800 */
[----:B------:R-:W2:Y:S01]  /*13ed0*/  LDL R5, [R1+0x1e0] ;  /* 0x0001e00001057983 */ /* 0x000ea20000100800 */
[----:B----4-:R-:W-:-:S02]  /*13ee0*/  PRMT R135, RZ, 0x7610, R135 ;  /* 0x00007610ff877816 */ /* 0x010fc40000000087 */
[----:B--2---:R-:W-:-:S04]  /*13ef0*/  @P2 LOP3.LUT R5, R5, R4, RZ, 0x3c, !PT ;  /* 0x0000000405052212 */ /* 0x004fc800078e3cff */
[----:B------:R-:W-:-:S04]  /*13f00*/  @P2 LOP3.LUT R4, R5, R4, RZ, 0x3c, !PT ;  /* 0x0000000405042212 */ /* 0x000fc800078e3cff */
[----:B------:R-:W-:-:S05]  /*13f10*/  @P2 LOP3.LUT R5, R5, R4, RZ, 0x3c, !PT ;  /* 0x0000000405052212 */ /* 0x000fca00078e3cff */
[----:B------:R-:W2:Y:S04]  /*13f20*/  @P2 LDG.E.U8 R135, desc[UR24][R4.64] ;  /* 0x0000001804872981 */ /* 0x000ea8000c1e1100 */
[----:B--2---:R2:W-:Y:S04]  /*13f30*/  STL [R1+0x430], R135 ;  /* 0x0004308701007387 */ /* 0x0045e80000100800 */
[----:B--2---:R-:W2:Y:S04]  /*13f40*/  LDL.LU R135, [R1+0xccc] ;  /* 0x000ccc0001877983 */ /* 0x004ea80000300800 */
[----:B------:R-:W4:Y:S04]  /*13f50*/  LDL R4, [R1+0x23c] ;  /* 0x00023c0001047983 */ /* 0x000f280000100800 */
[----:B------:R-:W4:Y:S01]  /*13f60*/  LDL R5, [R1+0x240] ;  /* 0x0002400001057983 */ /* 0x000f220000100800 */
[----:B------:R-:W-:-:S02]  /*13f70*/  PRMT R139, RZ, 0x7610, R139 ;  /* 0x00007610ff8b7816 */ /* 0x000fc4000000008b */
[----:B----4-:R-:W-:-:S04]  /*13f80*/  @P2 LOP3.LUT R5, R5, R4, RZ, 0x3c, !PT ;  /* 0x0000000405052212 */ /* 0x010fc800078e3cff */
[----:B------:R-:W-:-:S04]  /*13f90*/  @P2 LOP3.LUT R4, R5, R4, RZ, 0x3c, !PT ;  /* 0x0000000405042212 */ /* 0x000fc800078e3cff */
[----:B------:R-:W-:-:S05]  /*13fa0*/  @P2 LOP3.LUT R5, R5, R4, RZ, 0x3c, !PT ;  /* 0x0000000405052212 */ /* 0x000fca00078e3cff */
[----:B------:R-:W4:Y:S04]  /*13fb0*/  @P2 LDG.E.U8 R139, desc[UR24][R4.64] ;  /* 0x00000018048b2981 */ /* 0x000f28000c1e1100 */
[----:B----4-:R4:W-:Y:S04]  /*13fc0*/  STL [R1+0x42c], R139 ;  /* 0x00042c8b01007387 */ /* 0x0109e80000100800 */
[----:B----4-:R-:W4:Y:S04]  /*13fd0*/  LDL.LU R139, [R1+0xcc8] ;  /* 0x000cc800018b7983 */ /* 0x010f280000300800 */
[----:B------:R-:W3:Y:S04]  /*13fe0*/  LDL R4, [R1+0x27c] ;  /* 0x00027c0001047983 */ /* 0x000ee80000100800 */
[----:B------:R-:W3:Y:S01]  /*13ff0*/  LDL R5, [R1+0x280] ;  /* 0x0002800001057983 */ /* 0x000ee20000100800 */
[----:B--2---:R-:W-:-:S02]  /*14000*/  PRMT R135, RZ, 0x7610, R135 ;  /* 0x00007610ff877816 */ /* 0x004fc40000000087 */
[----:B---3--:R-:W-:-:S04]  /*14010*/  @P2 LOP3.LUT R5, R5, R4, RZ, 0x3c, !PT ;  /* 0x0000000405052212 */ /* 0x008fc800078e3cff */
[----:B------:R-:W-:-:S04]  /*14020*/  @P2 LOP3.LUT R4, R5, R4, RZ, 0x3c, !PT ;  /* 0x0000000405042212 */ /* 0x000fc800078e3cff */
[----:B------:R-:W-:-:S05]  /*14030*/  @P2 LOP3.LUT R5, R5, R4, RZ, 0x3c, !PT ;  /* 0x0000000405052212 */ /* 0x000fca00078e3cff */
[----:B------:R-:W2:Y:S04]  /*14040*/  @P2 LDG.E.U8 R135, desc[UR24][R4.64] ;  /* 0x0000001804872981 */ /* 0x000ea8000c1e1100 */
[----:B--2---:R2:W-:Y:S04]  /*14050*/  STL [R1+0x428], R135 ;  /* 0x0004288701007387 */ /* 0x0045e80000100800 */
[----:B--2---:R-:W2:Y:S04]  /*14060*/  LDL.LU R135, [R1+0xcc4] ;  /* 0x000cc40001877983 */ /* 0x004ea80000300800 */
[----:B------:R-:W3:Y:S04]  /*14070*/  LDL R4, [R1+0x5ec] ;  /* 0x0005ec0001047983 */ /* 0x000ee80000100800 */
[----:B------:R-:W3:Y:S01]  /*14080*/  LDL R5, [R1+0x5f0] ;  /* 0x0005f00001057983 */ /* 0x000ee20000100800 */
[----:B----4-:R-:W-:-:S02]  /*14090*/  PRMT R139, RZ, 0x7610, R139 ;  /* 0x00007610ff8b7816 */ /* 0x010fc4000000008b */
[----:B---3--:R-:W-:-:S04]  /*140a0*/  @P2 LOP3.LUT R5, R5, R4, RZ, 0x3c, !PT ;  /* 0x0000000405052212 */ /* 0x008fc800078e3cff */
[----:B------:R-:W-:-:S04]  /*140b0*/  @P2 LOP3.LUT R4, R5, R4, RZ, 0x3c, !PT ;  /* 0x0000000405042212 */ /* 0x000fc800078e3cff */
[----:B------:R-:W-:-:S05]  /*140c0*/  @P2 LOP3.LUT R5, R5, R4, RZ, 0x3c, !PT ;  /* 0x0000000405052212 */ /* 0x000fca00078e3cff */
[----:B------:R-:W3:Y:S04]  /*140d0*/  @P2 LDG.E.U8 R139, desc[UR24][R4.64] ;  /* 0x00000018048b2981 */ /* 0x000ee8000c1e1100 */
[----:B---3--:R3:W-:Y:S04]  /*140e0*/  STL [R1+0x424], R139 ;  /* 0x0004248b01007387 */ /* 0x0087e80000100800 */
[----:B---3--:R-:W3:Y:S04]  /*140f0*/  LDL.LU R139, [R1+0xcc0] ;  /* 0x000cc000018b7983 */ /* 0x008ee80000300800 */
[----:B------:R-:W4:Y:S04]  /*14100*/  LDL R4, [R1+0x614] ;  /* 0x0006140001047983 */ /* 0x000f280000100800 */
[----:B------:R-:W4:Y:S01]  /*14110*/  LDL R5, [R1+0x618] ;  /* 0x0006180001057983 */ /* 0x000f220000100800 */
[----:B--2---:R-:W-:-:S02]  /*14120*/  PRMT R135, RZ, 0x7610, R135 ;  /* 0x00007610ff877816 */ /* 0x004fc40000000087 */
[----:B----4-:R-:W-:-:S04]  /*14130*/  @P2 LOP3.LUT R5, R5, R4, RZ, 0x3c, !PT ;  /* 0x0000000405052212 */ /* 0x010fc800078e3cff */
[----:B------:R-:W-:-:S04]  /*14140*/  @P2 LOP3.LUT R4, R5, R4, RZ, 0x3c, !PT ;  /* 0x0000000405042212 */ /* 0x000fc800078e3cff */
[----:B------:R-:W-:-:S05]  /*14150*/  @P2 LOP3.LUT R5, R5, R4, RZ, 0x3c, !PT ;  /* 0x0000000405052212 */ /* 0x000fca00078e3cff */
[----:B------:R-:W2:Y:S04]  /*14160*/  @P2 LDG.E.U8 R135, desc[UR24][R4.64] ;  /* 0x0000001804872981 */ /* 0x000ea8000c1e1100 */
[----:B--2---:R2:W-:Y:S04]  /*14170*/  STL [R1+0x420], R135 ;  /* 0x0004208701007387 */ /* 0x0045e80000100800 */
[----:B--2---:R-:W2:Y:S04]  /*14180*/  LDL.LU R135, [R1+0xcbc] ;  /* 0x000cbc0001877983 */ /* 0x004ea80000300800 */
[----:B------:R-:W4:Y:S04]  /*14190*/  LDL R4, [R1+0x63c] ;  /* 0x00063c0001047983 */ /* 0x000f280000100800 */
[----:B------:R-:W4:Y:S01]  /*141a0*/  LDL R5, [R1+0x640] ;  /* 0x0006400001057983 */ /* 0x000f220000100800 */
[----:B---3--:R-:W-:-:S02]  /*141b0*/  PRMT R139, RZ, 0x7610, R139 ;  /* 0x00007610ff8b7816 */ /* 0x008fc4000000008b */
[----:B----4-:R-:W-:-:S04]  /*141c0*/  @P2 LOP3.LUT R5, R5, R4, RZ, 0x3c, !PT ;  /* 0x0000000405052212 */ /* 0x010fc800078e3cff */
[----:B------:R-:W-:-:S04]  /*141d0*/  @P2 LOP3.LUT R4, R5, R4, RZ, 0x3c, !PT ;  /* 0x0000000405042212 */ /* 0x000fc800078e3cff */
[----:B------:R-:W-:-:S05]  /*141e0*/  @P2 LOP3.LUT R5, R5, R4, RZ, 0x3c, !PT ;  /* 0x0000000405052212 */ /* 0x000fca00078e3cff */
[----:B------:R-:W3:Y:S04]  /*141f0*/  @P2 LDG.E.U8 R139, desc[UR24][R4.64] ;  /* 0x00000018048b2981 */ /* 0x000ee8000c1e1100 */
[----:B---3--:R3:W-:Y:S04]  /*14200*/  STL [R1+0x41c], R139 ;  /* 0x00041c8b01007387 */ /* 0x0087e80000100800 */
[----:B---3--:R-:W3:Y:S04]  /*14210*/  LDL.LU R139, [R1+0xcb8] ;  /* 0x000cb800018b7983 */ /* 0x008ee80000300800 */
[----:B------:R-:W4:Y:S04]  /*14220*/  LDL R4, [R1+0x65c] ;  /* 0x00065c0001047983 */ /* 0x000f280000100800 */
[----:B------:R-:W4:Y:S01]  /*14230*/  LDL R5, [R1+0x660] ;  /* 0x0006600001057983 */ /* 0x000f220000100800 */
[----:B------:R-:W-:-:S02]  /*14240*/  ISETP.GT.AND P0, PT, R3, UR11, P0 ;  /* 0x0000000b03007c0c */ /* 0x000fc40008704270 */
[----:B------:R-:W-:Y:S02]  /*14250*/  PRMT R3, RZ, 0x7610, R3 ;  /* 0x00007610ff037816 */ /* 0x000fe40000000003 */
[----:B----4-:R-:W-:-:S04]  /*14260*/  @P2 LOP3.LUT R5, R5, R4, RZ, 0x3c, !PT ;  /* 0x0000000405052212 */ /* 0x010fc800078e3cff */
[----:B------:R-:W-:-:S04]  /*14270*/  @P2 LOP3.LUT R4, R5, R4, RZ, 0x3c, !PT ;  /* 0x0000000405042212 */ /* 0x000fc800078e3cff */
[----:B------:R-:W-:-:S05]  /*14280*/  @P2 LOP3.LUT R5, R5, R4, RZ, 0x3c, !PT ;  /* 0x0000000405052212 */ /* 0x000fca00078e3cff */
[----:B------:R4:W2:Y:S04]  /*14290*/  @P2 LDG.E.U8 R3, desc[UR24][R4.64] ;  /* 0x0000001804032981 */ /* 0x0008a8000c1e1100 */
[----:B------:R-:W4:Y:S04]  /*142a0*/  LDL R4, [R1+0x67c] ;  /* 0x00067c0001047983 */ /* 0x000f280000100800 */
[----:B------:R-:W4:Y:S01]  /*142b0*/  LDL R5, [R1+0x680] ;  /* 0x0006800001057983 */ /* 0x000f220000100800 */
[----:B---3--:R-:W-:Y:S02]  /*142c0*/  PRMT R139, RZ, 0x7610, R139 ;  /* 0x00007610ff8b7816 */ /* 0x008fe4000000008b */
[----:B----4-:R-:W-:-:S04]  /*142d0*/  @P2 LOP3.LUT R5, R5, R4, RZ, 0x3c, !PT ;  /* 0x0000000405052212 */ /* 0x010fc800078e3cff */
[----:B------:R-:W-:-:S04]  /*142e0*/  @P2 LOP3.LUT R4, R5, R4, RZ, 0x3c, !PT ;  /* 0x0000000405042212 */ /* 0x000fc800078e3cff */
[----:B------:R-:W-:-:S05]  /*142f0*/  @P2 LOP3.LUT R5, R5, R4, RZ, 0x3c, !PT ;  /* 0x0000000405052212 */ /* 0x000fca00078e3cff */
[----:B------:R-:W3:Y:S04]  /*14300*/  @P2 LDG.E.U8 R139, desc[UR24][R4.64] ;  /* 0x00000018048b2981 */ /* 0x000ee8000c1e1100 */
[----:B--2---:R2:W-:Y:S04]  /*14310*/  STL [R1+0x2e8], R3 ;  /* 0x0002e80301007387 */ /* 0x0045e80000100800 */
[----:B--2---:R-:W2:Y:S04]  /*14320*/  LDL R3, [R1+0x7a0] ;  /* 0x0007a00001037983 */ /* 0x004ea80000100800 */
[----:B---3--:R3:W-:Y:S04]  /*14330*/  STL [R1+0x2e4], R139 ;  /* 0x0002e48b01007387 */ /* 0x0087e80000100800 */
[----:B---3--:R-:W3:Y:S04]  /*14340*/  LDL.LU R139, [R1+0xcb4] ;  /* 0x000cb400018b7983 */ /* 0x008ee80000300800 */
[----:B------:R-:W4:Y:S04]  /*14350*/  LDL R4, [R1+0x69c] ;  /* 0x00069c0001047983 */ /* 0x000f280000100800 */
[----:B------:R-:W4:Y:S01]  /*14360*/  LDL R5, [R1+0x6a0] ;  /* 0x0006a00001057983 */ /* 0x000f220000100800 */
[----:B------:R-:W-:-:S02]  /*14370*/  PRMT R11, RZ, 0x7610, R11 ;  /* 0x00007610ff0b7816 */ /* 0x000fc4000000000b */
[----:B----4-:R-:W-:-:S04]  /*14380*/  @P2 LOP3.LUT R5, R5, R4, RZ, 0x3c, !PT ;  /* 0x0000000405052212 */ /* 0x010fc800078e3cff */
[----:B------:R-:W-:-:S04]  /*14390*/  @P2 LOP3.LUT R4, R5, R4, RZ, 0x3c, !PT ;  /* 0x0000000405042212 */ /* 0x000fc800078e3cff */
[----:B------:R-:W-:-:S05]  /*143a0*/  @P2 LOP3.LUT R5, R5, R4, RZ, 0x3c, !PT ;  /* 0x0000000405052212 */ /* 0x000fca00078e3cff */
[----:B------:R4:W2:Y:S04]  /*143b0*/  @P2 LDG.E.U8 R11, desc[UR24][R4.64] ;  /* 0x00000018040b2981 */ /* 0x0008a8000c1e1100 */
[----:B------:R-:W4:Y:S04]  /*143c0*/  LDL R4, [R1+0x6bc] ;  /* 0x0006bc0001047983 */ /* 0x000f280000100800 */
[----:B------:R-:W4:Y:S01]  /*143d0*/  LDL R5, [R1+0x6c0] ;  /* 0x0006c00001057983 */ /* 0x000f220000100800 */
[----:B------:R-:W-:Y:S02]  /*143e0*/  PRMT R135, RZ, 0x7610, R135 ;  /* 0x00007610ff877816 */ /* 0x000fe40000000087 */
[----:B----4-:R-:W-:-:S04]  /*143f0*/  @P2 LOP3.LUT R5, R5, R4, RZ, 0x3c, !PT ;  /* 0x0000000405052212 */ /* 0x010fc800078e3cff */
[----:B------:R-:W-:-:S04]  /*14400*/  @P2 LOP3.LUT R4, R5, R4, RZ, 0x3c, !PT ;  /* 0x0000000405042212 */ /* 0x000fc800078e3cff */
[----:B------:R-:W-:-:S05]  /*14410*/  @P2 LOP3.LUT R5, R5, R4, RZ, 0x3c, !PT ;  /* 0x0000000405052212 */ /* 0x000fca00078e3cff */
[----:B------:R-:W4:Y:S04]  /*14420*/  @P2 LDG.E.U8 R135, desc[UR24][R4.64] ;  /* 0x0000001804872981 */ /* 0x000f28000c1e1100 */
[----:B--2---:R2:W-:Y:S04]  /*14430*/  STL [R1+0x224], R11 ;  /* 0x0002240b01007387 */ /* 0x0045e80000100800 */
[----:B--2---:R-:W2:Y:S04]  /*14440*/  LDL R11, [R1+0x7bc] ;  /* 0x0007bc00010b7983 */ /* 0x004ea80000100800 */
[----:B----4-:R4:W-:Y:S04]  /*14450*/  STL [R1+0x220], R135 ;  /* 0x0002208701007387 */ /* 0x0109e80000100800 */
[----:B----4-:R-:W4:Y:S04]  /*14460*/  LDL.LU R135, [R1+0xcb0] ;  /* 0x000cb00001877983 */ /* 0x010f280000300800 */
[----:B------:R-:W2:Y:S04]  /*14470*/  LDL R4, [R1+0x6dc] ;  /* 0x0006dc0001047983 */ /* 0x000ea80000100800 */
[----:B------:R-:W2:Y:S01]  /*14480*/  LDL R5, [R1+0x6e0] ;  /* 0x0006e00001057983 */ /* 0x000ea20000100800 */
[----:B---3--:R-:W-:-:S02]  /*14490*/  PRMT R139, RZ, 0x7610, R139 ;  /* 0x00007610ff8b7816 */ /* 0x008fc4000000008b */
[----:B--2---:R-:W-:-:S04]  /*144a0*/  @P2 LOP3.LUT R5, R5, R4, RZ, 0x3c, !PT ;  /* 0x0000000405052212 */ /* 0x004fc800078e3cff */
        /* <DEDUP_REMOVED lines=47> */
[----:B------:R4:W3:Y:S04]  /*147a0*/  @P2 LDG.E.U8 R140, desc[UR24][R4.64] ;  /* 0x00000018048c2981 */ /* 0x0008e8000c1e1100 */
[----:B------:R-:W3:Y:S01]  /*147b0*/  LDL R5, [R1+0x79c] ;  /* 0x00079c0001057983 */ /* 0x000ee20000100800 */
[----:B--2---:R-:W-:Y:S01]  /*147c0*/  PRMT R139, RZ, 0x7610, R139 ;  /* 0x00007610ff8b7816 */ /* 0x004fe2000000008b */
[----:B----4-:R-:W-:Y:S01]  /*147d0*/  @P2 IMAD.MOV.U32 R4, RZ, RZ, R3 ;  /* 0x000000ffff042224 */ /* 0x010fe200078e0003 */
[----:B------:R-:W-:-:S04]  /*147e0*/  PRMT R138, RZ, 0x7610, R138 ;  /* 0x00007610ff8a7816 */ /* 0x000fc8000000008a */
[----:B---3--:R2:W3:Y:S04]  /*147f0*/  @P2 LDG.E.U8 R139, desc[UR24][R4.64] ;  /* 0x00000018048b2981 */ /* 0x0084e8000c1e1100 */
[----:B------:R4:W-:Y:S04]  /*14800*/  STL [R1+0xb04], R140 ;  /* 0x000b048c01007387 */ /* 0x0009e80000100800 */
[----:B------:R-:W3:Y:S01]  /*14810*/  LDL R3, [R1+0x87c] ;  /* 0x00087c0001037983 */ /* 0x000ee20000100800 */
[----:B--2---:R-:W-:Y:S02]  /*14820*/  @P2 IMAD.MOV.U32 R4, RZ, RZ, R135 ;  /* 0x000000ffff042224 */ /* 0x004fe400078e0087 */
[----:B------:R-:W-:Y:S01]  /*14830*/  @P2 IMAD.MOV.U32 R5, RZ, RZ, R11 ;  /* 0x000000ffff052224 */ /* 0x000fe200078e000b */
[----:B----4-:R-:W2:Y:S04]  /*14840*/  LDL R140, [R1+0x860] ;  /* 0x00086000018c7983 */ /* 0x010ea80000100800 */
[----:B------:R-:W4:Y:S04]  /*14850*/  @P2 LDG.E.U8 R138, desc[UR24][R4.64] ;  /* 0x00000018048a2981 */ /* 0x000f28000c1e1100 */
[----:B---3--:R3:W-:Y:S04]  /*14860*/  STL [R1+0xb08], R139 ;  /* 0x000b088b01007387 */ /* 0x0087e80000100800 */
[----:B---3--:R-:W3:Y:S04]  /*14870*/  LDL R139, [R1+0x85c] ;  /* 0x00085c00018b7983 */ /* 0x008ee80000100800 */
[----:B------:R-:W2:Y:S04]  /*14880*/  LDL.LU R135, [R1+0xc98] ;  /* 0x000c980001877983 */ /* 0x000ea80000300800 */
[----:B------:R-:W2:Y:S04]  /*14890*/  LDL R4, [R1+0x7dc] ;  /* 0x0007dc0001047983 */ /* 0x000ea80000100800 */
[----:B------:R-:W2:Y:S01]  /*148a0*/  LDL R5, [R1+0x7e0] ;  /* 0x0007e00001057983 */ /* 0x000ea20000100800 */
[----:B------:R-:W-:-:S03]  /*148b0*/  PRMT R137, RZ, 0x7610, R137 ;  /* 0x00007610ff897816 */ /* 0x000fc60000000089 */
[----:B------:R-:W3:Y:S04]  /*148c0*/  LDL R11, [R1+0x8a0] ;  /* 0x0008a000010b7983 */ /* 0x000ee80000100800 */
[----:B----4-:R4:W-:Y:S01]  /*148d0*/  STL [R1+0xb0c], R138 ;  /* 0x000b0c8a01007387 */ /* 0x0109e20000100800 */
[----:B------:R-:W-:-:S03]  /*148e0*/  PRMT R136, RZ, 0x7610, R136 ;  /* 0x00007610ff887816 */ /* 0x000fc60000000088 */
[----:B----4-:R-:W4:Y:S01]  /*148f0*/  LDL R138, [R1+0x89c] ;  /* 0x00089c00018a7983 */ /* 0x010f220000100800 */
[----:B--2---:R-:W-:-:S04]  /*14900*/  @P2 LOP3.LUT R5, R5, R4, RZ, 0x3c, !PT ;  /* 0x0000000405052212 */ /* 0x004fc800078e3cff */
[----:B------:R-:W-:-:S04]  /*14910*/  @P2 LOP3.LUT R4, R5, R4, RZ, 0x3c, !PT ;  /* 0x0000000405042212 */ /* 0x000fc800078e3cff */
[----:B------:R-:W-:-:S05]  /*14920*/  @P2 LOP3.LUT R5, R5, R4, RZ, 0x3c, !PT ;  /* 0x0000000405052212 */ /* 0x000fca00078e3cff */
[----:B------:R-:W2:Y:S04]  /*14930*/  @P2 LDG.E.U8 R137, desc[UR24][R4.64] ;  /* 0x0000001804892981 */ /* 0x000ea8000c1e1100 */
[----:B------:R-:W3:Y:S04]  /*14940*/  LDL R4, [R1+0x7fc] ;  /* 0x0007fc0001047983 */ /* 0x000ee80000100800 */
[----:B------:R-:W3:Y:S04]  /*14950*/  LDL R5, [R1+0x800] ;  /* 0x0008000001057983 */ /* 0x000ee80000100800 */
[----:B--2---:R2:W-:Y:S04]  /*14960*/  STL [R1+0xb10], R137 ;  /* 0x000b108901007387 */ /* 0x0045e80000100800 */
[----:B--2---:R-:W2:Y:S01]  /*14970*/  LDL R137, [R1+0x820] ;  /* 0x0008200001897983 */ /* 0x004ea20000100800 */
[----:B---3--:R-:W-:-:S04]  /*14980*/  @P2 LOP3.LUT R5, R5, R4, RZ, 0x3c, !PT ;  /* 0x0000000405052212 */ /* 0x008fc800078e3cff */
[----:B------:R-:W-:-:S04]  /*14990*/  @P2 LOP3.LUT R4, R5, R4, RZ, 0x3c, !PT ;  /* 0x0000000405042212 */ /* 0x000fc800078e3cff */
[----:B------:R-:W-:-:S05]  /*149a0*/  @P2 LOP3.LUT R5, R5, R4, RZ, 0x3c, !PT ;  /* 0x0000000405052212 */ /* 0x000fca00078e3cff */
[----:B------:R2:W3:Y:S04]  /*149b0*/  @P2 LDG.E.U8 R136, desc[UR24][R4.64] ;  /* 0x0000001804882981 */ /* 0x0004e8000c1e1100 */
[----:B------:R-:W4:Y:S01]  /*149c0*/  LDL R5, [R1+0x81c] ;  /* 0x00081c0001057983 */ /* 0x000f220000100800 */
[----:B------:R-:W-:Y:S01]  /*149d0*/  PRMT R135, RZ, 0x7610, R135 ;  /* 0x00007610ff877816 */ /* 0x000fe20000000087 */
[----:B--2---:R-:W-:Y:S02]  /*149e0*/  @P2 IMAD.MOV.U32 R4, RZ, RZ, R137 ;  /* 0x000000ffff042224 */ /* 0x004fe400078e0089 */
[----:B---3--:R2:W-:Y:S01]  /*149f0*/  STL [R1+0xb14], R136 ;  /* 0x000b148801007387 */ /* 0x0085e20000100800 */
[----:B------:R-:W-:Y:S02]  /*14a00*/  PRMT R134, RZ, 0x7610, R134 ;  /* 0x00007610ff867816 */ /* 0x000fe40000000086 */
[----:B------:R-:W-:Y:S01]  /*14a10*/  PRMT R133, RZ, 0x7610, R133 ;  /* 0x00007610ff857816 */ /* 0x000fe20000000085 */
[----:B------:R-:W3:Y:S04]  /*14a20*/  LDL R137, [R1+0x8dc] ;  /* 0x0008dc0001897983 */ /* 0x000ee80000100800 */
[----:B----4-:R4:W3:Y:S04]  /*14a30*/  @P2 LDG.E.U8 R135, desc[UR24][R4.64] ;  /* 0x0000001804872981 */ /* 0x0108e8000c1e1100 */
[----:B--2---:R-:W2:Y:S04]  /*14a40*/  LDL R136, [R1+0x8c0] ;  /* 0x0008c00001887983 */ /* 0x004ea80000100800 */
[----:B------:R-:W4:Y:S04]  /*14a50*/  LDL R4, [R1+0x83c] ;  /* 0x00083c0001047983 */ /* 0x000f280000100800 */
[----:B------:R-:W4:Y:S02]  /*14a60*/  LDL R5, [R1+0x840] ;  /* 0x0008400001057983 */ /* 0x000f240000100800 */
[----:B----4-:R-:W-:-:S04]  /*14a70*/  @P2 LOP3.LUT R5, R5, R4, RZ, 0x3c, !PT ;  /* 0x0000000405052212 */ /* 0x010fc800078e3cff */
[----:B------:R-:W-:-:S04]  /*14a80*/  @P2 LOP3.LUT R4, R5, R4, RZ, 0x3c, !PT ;  /* 0x0000000405042212 */ /* 0x000fc800078e3cff */
[----:B------:R-:W-:-:S05]  /*14a90*/  @P2 LOP3.LUT R5, R5, R4, RZ, 0x3c, !PT ;  /* 0x0000000405052212 */ /* 0x000fca00078e3cff */
[----:B------:R4:W2:Y:S02]  /*14aa0*/  @P2 LDG.E.U8 R134, desc[UR24][R4.64] ;  /* 0x0000001804862981 */ /* 0x0008a4000c1e1100 */
[----:B----4-:R-:W-:Y:S02]  /*14ab0*/  @P2 IMAD.MOV.U32 R4, RZ, RZ, R140 ;  /* 0x000000ffff042224 */ /* 0x010fe400078e008c */
[----:B------:R-:W-:-:S05]  /*14ac0*/  @P2 IMAD.MOV.U32 R5, RZ, RZ, R139 ;  /* 0x000000ffff052224 */ /* 0x000fca00078e008b */
[----:B------:R4:W2:Y:S04]  /*14ad0*/  @P2 LDG.E.U8 R133, desc[UR24][R4.64] ;  /* 0x0000001804852981 */ /* 0x0008a8000c1e1100 */
[----:B---3--:R3:W-:Y:S01]  /*14ae0*/  STL [R1+0xb18], R135 ;  /* 0x000b188701007387 */ /* 0x0087e20000100800 */
[----:B----4-:R-:W-:-:S03]  /*14af0*/  @P2 IMAD.MOV.U32 R4, RZ, RZ, R129 ;  /* 0x000000ffff042224 */ /* 0x010fc600078e0081 */
[----:B---3--:R-:W3:Y:S04]  /*14b00*/  LDL R135, [R1+0x8bc] ;  /* 0x0008bc0001877983 */ /* 0x008ee80000100800 */
[----:B--2---:R-:W-:Y:S04]  /*14b10*/  STL [R1+0xb1c], R134 ;  /* 0x000b1c8601007387 */ /* 0x004fe80000100800 */
[----:B------:R-:W2:Y:S04]  /*14b20*/  LDL R139, [R1+0x8fc] ;  /* 0x0008fc00018b7983 */ /* 0x000ea80000100800 */
[----:B------:R-:W-:Y:S04]  /*14b30*/  STL [R1+0xb20], R133 ;  /* 0x000b208501007387 */ /* 0x000fe80000100800 */
[----:B------:R-:W4:Y:S01]  /*14b40*/  LDL.LU R129, [R1+0xc94] ;  /* 0x000c940001817983 */ /* 0x000f220000300800 */
[----:B------:R-:W-:Y:S01]  /*14b50*/  PRMT R132, RZ, 0x7610, R132 ;  /* 0x00007610ff847816 */ /* 0x000fe20000000084 */
[----:B------:R-:W-:Y:S01]  /*14b60*/  @P2 IMAD.MOV.U32 R5, RZ, RZ, R3 ;  /* 0x000000ffff052224 */ /* 0x000fe200078e0003 */
[----:B------:R-:W-:Y:S01]  /*14b70*/  PRMT R131, RZ, 0x7610, R131 ;  /* 0x00007610ff837816 */ /* 0x000fe20000000083 */
[----:B------:R-:W2:Y:S04]  /*14b80*/  LDL R140, [R1+0x93c] ;  /* 0x00093c00018c7983 */ /* 0x000ea80000100800 */
[----:B------:R0:W2:Y:S01]  /*14b90*/  @P2 LDG.E.U8 R132, desc[UR24][R4.64] ;  /* 0x0000001804842981 */ /* 0x0000a2000c1e1100 */
[----:B------:R-:W-:-:S03]  /*14ba0*/  PRMT R130, RZ, 0x7610, R130 ;  /* 0x00007610ff827816 */ /* 0x000fc60000000082 */
[----:B------:R-:W2:Y:S01]  /*14bb0*/  LDL R3, [R1+0x940] ;  /* 0x0009400001037983 */ /* 0x000ea20000100800 */
[----:B0-----:R-:W-:Y:S02]  /*14bc0*/  @P2 IMAD.MOV.U32 R4, RZ, RZ, R11 ;  /* 0x000000ffff042224 */ /* 0x001fe400078e000b */
[----:B------:R-:W-:-:S05]  /*14bd0*/  @P2 IMAD.MOV.U32 R5, RZ, RZ, R138 ;  /* 0x000000ffff052224 */ /* 0x000fca00078e008a */
[----:B------:R0:W2:Y:S02]  /*14be0*/  @P2 LDG.E.U8 R131, desc[UR24][R4.64] ;  /* 0x0000001804832981 */ /* 0x0000a4000c1e1100 */
[----:B0-----:R-:W-:Y:S02]  /*14bf0*/  @P2 IMAD.MOV.U32 R4, RZ, RZ, R136 ;  /* 0x000000ffff042224 */ /* 0x001fe400078e0088 */
[----:B---3--:R-:W-:-:S05]  /*14c00*/  @P2 IMAD.MOV.U32 R5, RZ, RZ, R135 ;  /* 0x000000ffff052224 */ /* 0x008fca00078e0087 */
[----:B------:R0:W3:Y:S02]  /*14c10*/  @P2 LDG.E.U8 R130, desc[UR24][R4.64] ;  /* 0x0000001804822981 */ /* 0x0000e4000c1e1100 */
[----:B0-----:R-:W-:Y:S02]  /*14c20*/  @P2 IMAD.MOV.U32 R4, RZ, RZ, R126 ;  /* 0x000000ffff042224 */ /* 0x001fe400078e007e */
[----:B------:R-:W-:Y:S01]  /*14c30*/  @P2 IMAD.MOV.U32 R5, RZ, RZ, R137 ;  /* 0x000000ffff052224 */ /* 0x000fe200078e0089 */
[----:B----4-:R-:W-:-:S06]  /*14c40*/  PRMT R129, RZ, 0x7610, R129 ;  /* 0x00007610ff817816 */ /* 0x010fcc0000000081 */
[----:B------:R-:W4:Y:S04]  /*14c50*/  @P2 LDG.E.U8 R129, desc[UR24][R4.64] ;  /* 0x0000001804812981 */ /* 0x000f28000c1e1100 */
[----:B--2---:R0:W-:Y:S04]  /*14c60*/  STL [R1+0xb24], R132 ;  /* 0x000b248401007387 */ /* 0x0041e80000100800 */
[----:B------:R-:W2:Y:S04]  /*14c70*/  LDL R138, [R1+0x164] ;  /* 0x00016400018a7983 */ /* 0x000ea80000100800 */
[----:B------:R-:W2:Y:S04]  /*14c80*/  LDL R11, [R1+0x168] ;  /* 0x00016800010b7983 */ /* 0x000ea80000100800 */
[----:B------:R1:W-:Y:S04]  /*14c90*/  STL [R1+0xb28], R131 ;  /* 0x000b288301007387 */ /* 0x0003e80000100800 */
[----:B0-----:R-:W2:Y:S04]  /*14ca0*/  LDL R132, [R1+0x1a8] ;  /* 0x0001a80001847983 */ /* 0x001ea80000100800 */
[----:B-1----:R-:W2:Y:S04]  /*14cb0*/  LDL R131, [R1+0x1a4] ;  /* 0x0001a40001837983 */ /* 0x002ea80000100800 */
[----:B---3--:R0:W-:Y:S04]  /*14cc0*/  STL [R1+0xb2c], R130 ;  /* 0x000b2c8201007387 */ /* 0x0081e80000100800 */
[----:B0-----:R-:W3:Y:S04]  /*14cd0*/  LDL R130, [R1+0x920] ;  /* 0x0009200001827983 */ /* 0x001ee80000100800 */
[----:B------:R-:W2:Y:S04]  /*14ce0*/  LDL.LU R126, [R1+0xc90] ;  /* 0x000c9000017e7983 */ /* 0x000ea80000300800 */
[----:B------:R-:W2:Y:S04]  /*14cf0*/  LDL R133, [R1+0x1e4] ;  /* 0x0001e40001857983 */ /* 0x000ea80000100800 */
[----:B------:R-:W2:Y:S04]  /*14d00*/  LDL R134, [R1+0x1e8] ;  /* 0x0001e80001867983 */ /* 0x000ea80000100800 */
[----:B------:R-:W2:Y:S04]  /*14d10*/  LDL R135, [R1+0x244] ;  /* 0x0002440001877983 */ /* 0x000ea80000100800 */
[----:B------:R-:W2:Y:S04]  /*14d20*/  LDL R136, [R1+0x248] ;  /* 0x0002480001887983 */ /* 0x000ea80000100800 */
[----:B----4-:R0:W-:Y:S04]  /*14d30*/  STL [R1+0xb30], R129 ;  /* 0x000b308101007387 */ /* 0x0101e80000100800 */
[----:B0-----:R-:W4:Y:S01]  /*14d40*/  LDL R129, [R1+0x91c] ;  /* 0x00091c0001817983 */ /* 0x001f220000100800 */
[----:B------:R-:W-:Y:S01]  /*14d50*/  PRMT R128, RZ, 0x7610, R128 ;  /* 0x00007610ff807816 */ /* 0x000fe20000000080 */
[----:B------:R-:W-:-:S02]  /*14d60*/  @P2 IMAD.MOV.U32 R4, RZ, RZ, R124 ;  /* 0x000000ffff042224 */ /* 0x000fc400078e007c */
[----:B------:R-:W-:Y:S01]  /*14d70*/  @P2 IMAD.MOV.U32 R5, RZ, RZ, R139 ;  /* 0x000000ffff052224 */ /* 0x000fe200078e008b */
[----:B------:R-:W-:Y:S01]  /*14d80*/  PRMT R127, RZ, 0x7610, R127 ;  /* 0x00007610ff7f7816 */ /* 0x000fe2000000007f */
[----:B------:R-:W4:Y:S04]  /*14d90*/  LDL.LU R124, [R1+0xc8c] ;  /* 0x000c8c00017c7983 */ /* 0x000f280000300800 */
[----:B------:R3:W4:Y:S04]  /*14da0*/  @P2 LDG.E.U8 R128, desc[UR24][R4.64] ;  /* 0x0000001804802981 */ /* 0x000728000c1e1100 */
[----:B------:R-:W4:Y:S04]  /*14db0*/  LDL R137, [R1+0x284] ;  /* 0x0002840001897983 */ /* 0x000f280000100800 */
[----:B------:R-:W4:Y:S01]  /*14dc0*/  LDL R139, [R1+0x288] ;  /* 0x00028800018b7983 */ /* 0x000f220000100800 */
[----:B---3--:R-:W-:Y:S01]  /*14dd0*/  @P2 IMAD.MOV.U32 R4, RZ, RZ, R130 ;  /* 0x000000ffff042224 */ /* 0x008fe200078e0082 */
[----:B--2---:R-:W-:Y:S01]  /*14de0*/  PRMT R126, RZ, 0x7610, R126 ;  /* 0x00007610ff7e7816 */ /* 0x004fe2000000007e */
[----:B----4-:R-:W-:-:S05]  /*14df0*/  @P2 IMAD.MOV.U32 R5, RZ, RZ, R129 ;  /* 0x000000ffff052224 */ /* 0x010fca00078e0081 */
[----:B------:R0:W2:Y:S02]  /*14e00*/  @P2 LDG.E.U8 R127, desc[UR24][R4.64] ;  /* 0x00000018047f2981 */ /* 0x0000a4000c1e1100 */
[----:B0-----:R-:W-:Y:S02]  /*14e10*/  @P2 IMAD.MOV.U32 R4, RZ, RZ, R3 ;  /* 0x000000ffff042224 */ /* 0x001fe400078e0003 */
[----:B------:R-:W-:-:S05]  /*14e20*/  @P2 IMAD.MOV.U32 R5, RZ, RZ, R140 ;  /* 0x000000ffff052224 */ /* 0x000fca00078e008c */
[----:B------:R0:W3:Y:S04]  /*14e30*/  @P2 LDG.E.U8 R126, desc[UR24][R4.64] ;  /* 0x00000018047e2981 */ /* 0x0000e8000c1e1100 */
[----:B------:R-:W-:Y:S01]  /*14e40*/  STL [R1+0xb34], R128 ;  /* 0x000b348001007387 */ /* 0x000fe20000100800 */
[----:B0-----:R-:W-:Y:S02]  /*14e50*/  @P2 IMAD.MOV.U32 R4, RZ, RZ, R11 ;  /* 0x000000ffff042224 */ /* 0x001fe400078e000b */
[----:B------:R-:W-:Y:S01]  /*14e60*/  @P2 IMAD.MOV.U32 R5, RZ, RZ, R138 ;  /* 0x000000ffff052224 */ /* 0x000fe200078e008a */
[----:B------:R-:W-:Y:S02]  /*14e70*/  PRMT R125, RZ, 0x7610, R125 ;  /* 0x00007610ff7d7816 */ /* 0x000fe4000000007d */
[----:B------:R-:W-:-:S04]  /*14e80*/  PRMT R124, RZ, 0x7610, R124 ;  /* 0x00007610ff7c7816 */ /* 0x000fc8000000007c */
[----:B------:R0:W4:Y:S04]  /*14e90*/  @P2 LDG.E.U8 R125, desc[UR24][R4.64] ;  /* 0x00000018047d2981 */ /* 0x000128000c1e1100 */
[----:B--2---:R-:W-:Y:S04]  /*14ea0*/  STL [R1+0xb38], R127 ;  /* 0x000b387f01007387 */ /* 0x004fe80000100800 */
[----:B------:R-:W2:Y:S04]  /*14eb0*/  LDL R140, [R1+0x5f4] ;  /* 0x0005f400018c7983 */ /* 0x000ea80000100800 */
[----:B------:R-:W4:Y:S04]  /*14ec0*/  LDL R3, [R1+0x5f8] ;  /* 0x0005f80001037983 */ /* 0x000f280000100800 */
[----:B---3--:R-:W-:Y:S04]  /*14ed0*/  STL [R1+0xb3c], R126 ;  /* 0x000b3c7e01007387 */ /* 0x008fe80000100800 */
[----:B------:R-:W3:Y:S04]  /*14ee0*/  LDL R138, [R1+0x61c] ;  /* 0x00061c00018a7983 */ /* 0x000ee80000100800 */
[----:B------:R-:W3:Y:S01]  /*14ef0*/  LDL R11, [R1+0x620] ;  /* 0x00062000010b7983 */ /* 0x000ee20000100800 */
[----:B0-----:R-:W-:-:S02]  /*14f00*/  @P2 IMAD.MOV.U32 R4, RZ, RZ, R132 ;  /* 0x000000ffff042224 */ /* 0x001fc400078e0084 */
[----:B------:R-:W-:Y:S01]  /*14f10*/  @P2 IMAD.MOV.U32 R5, RZ, RZ, R131 ;  /* 0x000000ffff052224 */ /* 0x000fe200078e0083 */
[----:B------:R-:W-:-:S04]  /*14f20*/  PRMT R123, RZ, 0x7610, R123 ;  /* 0x00007610ff7b7816 */ /* 0x000fc8000000007b */
[----:B------:R0:W3:Y:S01]  /*14f30*/  @P2 LDG.E.U8 R124, desc[UR24][R4.64] ;  /* 0x00000018047c2981 */ /* 0x0000e2000c1e1100 */
[----:B------:R-:W-:Y:S01]  /*14f40*/  PRMT R122, RZ, 0x7610, R122 ;  /* 0x00007610ff7a7816 */ /* 0x000fe2000000007a */
[----:B0-----:R-:W-:Y:S02]  /*14f50*/  @P2 IMAD.MOV.U32 R4, RZ, RZ, R134 ;  /* 0x000000ffff042224 */ /* 0x001fe400078e0086 */
[----:B------:R-:W-:-:S05]  /*14f60*/  @P2 IMAD.MOV.U32 R5, RZ, RZ, R133 ;  /* 0x000000ffff052224 */ /* 0x000fca00078e0085 */
        /* <DEDUP_REMOVED lines=10> */
[----:B--2---:R-:W-:Y:S02]  /*15010*/  @P2 IMAD.MOV.U32 R5, RZ, RZ, R140 ;  /* 0x000000ffff052224 */ /* 0x004fe400078e008c */
[----:B----4-:R-:W-:-:S05]  /*15020*/  @P2 IMAD.MOV.U32 R4, RZ, RZ, R3 ;  /* 0x000000ffff042224 */ /* 0x010fca00078e0003 */
[----:B------:R3:W2:Y:S02]  /*15030*/  @P2 LDG.E.U8 R120, desc[UR24][R4.64] ;  /* 0x0000001804782981 */ /* 0x0006a4000c1e1100 */
[----:B---3--:R-:W-:Y:S02]  /*15040*/  @P2 IMAD.MOV.U32 R5, RZ, RZ, R138 ;  /* 0x000000ffff052224 */ /* 0x008fe400078e008a */
[----:B------:R-:W-:-:S05]  /*15050*/  @P2 IMAD.MOV.U32 R4, RZ, RZ, R11 ;  /* 0x000000ffff042224 */ /* 0x000fca00078e000b */
[----:B------:R0:W3:Y:S01]  /*15060*/  @P2 LDG.E.U8 R119, desc[UR24][R4.64] ;  /* 0x0000001804772981 */ /* 0x0000e2000c1e1100 */
[----:B------:R-:W-:-:S03]  /*15070*/  PRMT R118, RZ, 0x7610, R118 ;  /* 0x00007610ff767816 */ /* 0x000fc60000000076 */
[----:B------:R-:W-:Y:S04]  /*15080*/  STL [R1+0xb40], R125 ;  /* 0x000b407d01007387 */ /* 0x000fe80000100800 */
[----:B------:R-:W-:Y:S01]  /*15090*/  STL [R1+0xb44], R124 ;  /* 0x000b447c01007387 */ /* 0x000fe20000100800 */
[----:B0-----:R-:W-:Y:S02]  /*150a0*/  @P2 IMAD.MOV.U32 R4, RZ, RZ, R114 ;  /* 0x000000ffff042224 */ /* 0x001fe400078e0072 */
[----:B------:R-:W-:-:S05]  /*150b0*/  @P2 IMAD.MOV.U32 R5, RZ, RZ, R113 ;  /* 0x000000ffff052224 */ /* 0x000fca00078e0071 */
[----:B------:R0:W4:Y:S04]  /*150c0*/  @P2 LDG.E.U8 R118, desc[UR24][R4.64] ;  /* 0x0000001804762981 */ /* 0x000128000c1e1100 */
[----:B------:R-:W-:Y:S04]  /*150d0*/  STL [R1+0xb48], R123 ;  /* 0x000b487b01007387 */ /* 0x000fe80000100800 */
[----:B------:R-:W4:Y:S04]  /*150e0*/  LDL R135, [R1+0x664] ;  /* 0x0006640001877983 */ /* 0x000f280000100800 */
[----:B------:R-:W-:Y:S04]  /*150f0*/  STL [R1+0xb4c], R122 ;  /* 0x000b4c7a01007387 */ /* 0x000fe80000100800 */
[----:B------:R-:W4:Y:S04]  /*15100*/  LDL R134, [R1+0x684] ;  /* 0x0006840001867983 */ /* 0x000f280000100800 */
[----:B------:R-:W4:Y:S04]  /*15110*/  LDL R136, [R1+0x688] ;  /* 0x0006880001887983 */ /* 0x000f280000100800 */
[----:B------:R-:W4:Y:S04]  /*15120*/  LDL R137, [R1+0x6a4] ;  /* 0x0006a40001897983 */ /* 0x000f280000100800 */
[----:B------:R-:W4:Y:S04]  /*15130*/  LDL R139, [R1+0x6a8] ;  /* 0x0006a800018b7983 */ /* 0x000f280000100800 */
[----:B------:R-:W-:Y:S04]  /*15140*/  STL [R1+0xb50], R121 ;  /* 0x000b507901007387 */ /* 0x000fe80000100800 */
[----:B------:R-:W4:Y:S04]  /*15150*/  LDL R140, [R1+0x6c4] ;  /* 0x0006c400018c7983 */ /* 0x000f280000100800 */
[----:B------:R-:W4:Y:S04]  /*15160*/  LDL R3, [R1+0x6c8] ;  /* 0x0006c80001037983 */ /* 0x000f280000100800 */
[----:B--2---:R-:W-:Y:S04]  /*15170*/  STL [R1+0xb54], R120 ;  /* 0x000b547801007387 */ /* 0x004fe80000100800 */
[----:B------:R-:W2:Y:S04]  /*15180*/  LDL R130, [R1+0x6e4] ;  /* 0x0006e40001827983 */ /* 0x000ea80000100800 */
[----:B------:R-:W2:Y:S04]  /*15190*/  LDL R11, [R1+0x6e8] ;  /* 0x0006e800010b7983 */ /* 0x000ea80000100800 */
[----:B---3--:R-:W-:Y:S04]  /*151a0*/  STL [R1+0xb58], R119 ;  /* 0x000b587701007387 */ /* 0x008fe80000100800 */
[----:B------:R-:W3:Y:S04]  /*151b0*/  LDL.LU R113, [R1+0xc88] ;  /* 0x000c880001717983 */ /* 0x000ee80000300800 */
[----:B------:R-:W2:Y:S01]  /*151c0*/  LDL.LU R114, [R1+0xc84] ;  /* 0x000c840001727983 */ /* 0x000ea20000300800 */
[----:B------:R-:W-:Y:S01]  /*151d0*/  PRMT R116, RZ, 0x7610, R116 ;  /* 0x00007610ff747816 */ /* 0x000fe20000000074 */
[----:B0-----:R-:W-:-:S02]  /*151e0*/  @P2 IMAD.MOV.U32 R4, RZ, RZ, R112 ;  /* 0x000000ffff042224 */ /* 0x001fc400078e0070 */
[----:B------:R-:W3:Y:S04]  /*151f0*/  LDL R131, [R1+0x704] ;  /* 0x0007040001837983 */ /* 0x000ee80000100800 */
[----:B------:R-:W3:Y:S04]  /*15200*/  LDL R132, [R1+0x708] ;  /* 0x0007080001847983 */ /* 0x000ee80000100800 */
[----:B------:R-:W3:Y:S04]  /*15210*/  LDL R133, [R1+0x724] ;  /* 0x0007240001857983 */ /* 0x000ee80000100800 */
[----:B------:R-:W3:Y:S01]  /*15220*/  LDL R138, [R1+0x728] ;  /* 0x00072800018a7983 */ /* 0x000ee20000100800 */
[----:B----4-:R-:W-:-:S03]  /*15230*/  @P2 IMAD.MOV.U32 R5, RZ, RZ, R135 ;  /* 0x000000ffff052224 */ /* 0x010fc600078e0087 */
[----:B------:R-:W-:Y:S01]  /*15240*/  STL [R1+0xb5c], R118 ;  /* 0x000b5c7601007387 */ /* 0x000fe20000100800 */
[----:B------:R-:W-:-:S03]  /*15250*/  PRMT R115, RZ, 0x7610, R115 ;  /* 0x00007610ff737816 */ /* 0x000fc60000000073 */
[----:B------:R-:W4:Y:S04]  /*15260*/  LDL.LU R112, [R1+0xc80] ;  /* 0x000c800001707983 */ /* 0x000f280000300800 */
[----:B------:R0:W4:Y:S04]  /*15270*/  @P2 LDG.E.U8 R116, desc[UR24][R4.64] ;  /* 0x0000001804742981 */ /* 0x000128000c1e1100 */
[----:B------:R-:W4:Y:S01]  /*15280*/  LDL R135, [R1+0x744] ;  /* 0x0007440001877983 */ /* 0x000f220000100800 */
[----:B0-----:R-:W-:Y:S02]  /*15290*/  @P2 IMAD.MOV.U32 R4, RZ, RZ, R136 ;  /* 0x000000ffff042224 */ /* 0x001fe400078e0088 */
[----:B------:R-:W-:-:S05]  /*152a0*/  @P2 IMAD.MOV.U32 R5, RZ, RZ, R134 ;  /* 0x000000ffff052224 */ /* 0x000fca00078e0086 */
[----:B------:R0:W4:Y:S02]  /*152b0*/  @P2 LDG.E.U8 R115, desc[UR24][R4.64] ;  /* 0x0000001804732981 */ /* 0x000124000c1e1100 */
[----:B0-----:R-:W-:Y:S02]  /*152c0*/  @P2 IMAD.MOV.U32 R4, RZ, RZ, R139 ;  /* 0x000000ffff042224 */ /* 0x001fe400078e008b */
[----:B------:R-:W-:Y:S01]  /*152d0*/  @P2 IMAD.MOV.U32 R5, RZ, RZ, R137 ;  /* 0x000000ffff052224 */ /* 0x000fe200078e0089 */
[----:B--2---:R-:W-:-:S06]  /*152e0*/  PRMT R114, RZ, 0x7610, R114 ;  /* 0x00007610ff727816 */ /* 0x004fcc0000000072 */
[----:B------:R0:W2:Y:S01]  /*152f0*/  @P2 LDG.E.U8 R114, desc[UR24][R4.64] ;  /* 0x0000001804722981 */ /* 0x0000a2000c1e1100 */
[----:B---3--:R-:W-:Y:S01]  /*15300*/  PRMT R113, RZ, 0x7610, R113 ;  /* 0x00007610ff717816 */ /* 0x008fe20000000071 */
[----:B0-----:R-:W-:Y:S02]  /*15310*/  @P2 IMAD.MOV.U32 R4, RZ, RZ, R3 ;  /* 0x000000ffff042224 */ /* 0x001fe400078e0003 */
[----:B------:R-:W-:-:S05]  /*15320*/  @P2 IMAD.MOV.U32 R5, RZ, RZ, R140 ;  /* 0x000000ffff052224 */ /* 0x000fca00078e008c */
[----:B------:R0:W3:Y:S01]  /*15330*/  @P2 LDG.E.U8 R113, desc[UR24][R4.64] ;  /* 0x0000001804712981 */ /* 0x0000e2000c1e1100 */
[----:B----4-:R-:W-:-:S03]  /*15340*/  PRMT R112, RZ, 0x7610, R112 ;  /* 0x00007610ff707816 */ /* 0x010fc60000000070 */
[----:B------:R-:W-:Y:S01]  /*15350*/  STL [R1+0xb60], R116 ;  /* 0x000b607401007387 */ /* 0x000fe20000100800 */
[----:B------:R-:W-:-:S03]  /*15360*/  PRMT R111, RZ, 0x7610, R111 ;  /* 0x00007610ff6f7816 */ /* 0x000fc6000000006f */
[----:B------:R-:W4:Y:S01]  /*15370*/  LDL R134, [R1+0x764] ;  /* 0x0007640001867983 */ /* 0x000f220000100800 */
[----:B0-----:R-:W-:Y:S02]  /*15380*/  @P2 IMAD.MOV.U32 R4, RZ, RZ, R11 ;  /* 0x000000ffff042224 */ /* 0x001fe400078e000b */
[----:B------:R-:W-:-:S05]  /*15390*/  @P2 IMAD.MOV.U32 R5, RZ, RZ, R130 ;  /* 0x000000ffff052224 */ /* 0x000fca00078e0082 */
[----:B------:R0:W3:Y:S01]  /*153a0*/  @P2 LDG.E.U8 R112, desc[UR24][R4.64] ;  /* 0x0000001804702981 */ /* 0x0000e2000c1e1100 */
[----:B------:R-:W-:-:S03]  /*153b0*/  PRMT R110, RZ, 0x7610, R110 ;  /* 0x00007610ff6e7816 */ /* 0x000fc6000000006e */
[----:B------:R-:W-:Y:S04]  /*153c0*/  STL [R1+0xb64], R115 ;  /* 0x000b647301007387 */ /* 0x000fe80000100800 */
[----:B------:R-:W3:Y:S01]  /*153d0*/  LDL R139, [R1+0x784] ;  /* 0x00078400018b7983 */ /* 0x000ee20000100800 */
[----:B0-----:R-:W-:Y:S02]  /*153e0*/  @P2 IMAD.MOV.U32 R4, RZ, RZ, R132 ;  /* 0x000000ffff042224 */ /* 0x001fe400078e0084 */
[----:B------:R-:W-:-:S05]  /*153f0*/  @P2 IMAD.MOV.U32 R5, RZ, RZ, R131 ;  /* 0x000000ffff052224 */ /* 0x000fca00078e0083 */
[----:B------:R0:W3:Y:S02]  /*15400*/  @P2 LDG.E.U8 R111, desc[UR24][R4.64] ;  /* 0x00000018046f2981 */ /* 0x0000e4000c1e1100 */
[----:B0-----:R-:W-:Y:S02]  /*15410*/  @P2 IMAD.MOV.U32 R4, RZ, RZ, R138 ;  /* 0x000000ffff042224 */ /* 0x001fe400078e008a */
[----:B------:R-:W-:-:S05]  /*15420*/  @P2 IMAD.MOV.U32 R5, RZ, RZ, R133 ;  /* 0x000000ffff052224 */ /* 0x000fca00078e0085 */
[----:B------:R0:W3:Y:S01]  /*15430*/  @P2 LDG.E.U8 R110, desc[UR24][R4.64] ;  /* 0x00000018046e2981 */ /* 0x0000e2000c1e1100 */
[----:B------:R-:W-:Y:S01]  /*15440*/  PRMT R109, RZ, 0x7610, R109 ;  /* 0x00007610ff6d7816 */ /* 0x000fe2000000006d */
[----:B0-----:R-:W-:Y:S02]  /*15450*/  @P2 IMAD.MOV.U32 R4, RZ, RZ, R105 ;  /* 0x000000ffff042224 */ /* 0x001fe400078e0069 */
[----:B------:R-:W-:-:S05]  /*15460*/  @P2 IMAD.MOV.U32 R5, RZ, RZ, R135 ;  /* 0x000000ffff052224 */ /* 0x000fca00078e0087 */
[----:B------:R0:W3:Y:S02]  /*15470*/  @P2 LDG.E.U8 R109, desc[UR24][R4.64] ;  /* 0x00000018046d2981 */ /* 0x0000e4000c1e1100 */
[----:B0-----:R-:W-:Y:S02]  /*15480*/  @P2 IMAD.MOV.U32 R4, RZ, RZ, R104 ;  /* 0x000000ffff042224 */ /* 0x001fe400078e0068 */
[----:B--2---:R0:W-:Y:S04]  /*15490*/  STL [R1+0xb68], R114 ;  /* 0x000b687201007387 */ /* 0x0041e80000100800 */
[----:B------:R-:W2:Y:S04]  /*154a0*/  LDL R136, [R1+0x7a4] ;  /* 0x0007a40001887983 */ /* 0x000ea80000100800 */
[----:B------:R-:W2:Y:S04]  /*154b0*/  LDL R140, [R1+0x7a8] ;  /* 0x0007a800018c7983 */ /* 0x000ea80000100800 */
[----:B------:R-:W2:Y:S04]  /*154c0*/  LDL R137, [R1+0x7c4] ;  /* 0x0007c40001897983 */ /* 0x000ea80000100800 */
[----:B------:R-:W2:Y:S04]  /*154d0*/  LDL R3, [R1+0x7c8] ;  /* 0x0007c80001037983 */ /* 0x000ea80000100800 */
[----:B------:R-:W2:Y:S04]  /*154e0*/  LDL R11, [R1+0x7e4] ;  /* 0x0007e400010b7983 */ /* 0x000ea80000100800 */
[----:B------:R-:W2:Y:S04]  /*154f0*/  LDL R138, [R1+0x804] ;  /* 0x00080400018a7983 */ /* 0x000ea80000100800 */
[----:B------:R-:W2:Y:S04]  /*15500*/  LDL.LU R105, [R1+0xc7c] ;  /* 0x000c7c0001697983 */ /* 0x000ea80000300800 */
[----:B------:R-:W2:Y:S04]  /*15510*/  LDL R130, [R1+0x824] ;  /* 0x0008240001827983 */ /* 0x000ea80000100800 */
[----:B------:R-:W2:Y:S04]  /*15520*/  LDL R131, [R1+0x828] ;  /* 0x0008280001837983 */ /* 0x000ea80000100800 */
[----:B------:R-:W2:Y:S04]  /*15530*/  LDL R132, [R1+0x844] ;  /* 0x0008440001847983 */ /* 0x000ea80000100800 */
[----:B------:R-:W2:Y:S04]  /*15540*/  LDL R135, [R1+0x848] ;  /* 0x0008480001877983 */ /* 0x000ea80000100800 */
[----:B------:R-:W2:Y:S01]  /*15550*/  LDL.LU R104, [R1+0xc78] ;  /* 0x000c780001687983 */ /* 0x000ea20000300800 */
[----:B------:R-:W-:Y:S01]  /*15560*/  PRMT R108, RZ, 0x7610, R108 ;  /* 0x00007610ff6c7816 */ /* 0x000fe2000000006c */
[----:B----4-:R-:W-:Y:S01]  /*15570*/  @P2 IMAD.MOV.U32 R5, RZ, RZ, R134 ;  /* 0x000000ffff052224 */ /* 0x010fe200078e0086 */
[----:B------:R-:W-:-:S04]  /*15580*/  PRMT R107, RZ, 0x7610, R107 ;  /* 0x00007610ff6b7816 */ /* 0x000fc8000000006b */
[----:B------:R1:W4:Y:S01]  /*15590*/  @P2 LDG.E.U8 R108, desc[UR24][R4.64] ;  /* 0x00000018046c2981 */ /* 0x000322000c1e1100 */
[----:B------:R-:W-:Y:S01]  /*155a0*/  PRMT R106, RZ, 0x7610, R106 ;  /* 0x00007610ff6a7816 */ /* 0x000fe2000000006a */
[----:B-1----:R-:W-:Y:S02]  /*155b0*/  @P2 IMAD.MOV.U32 R4, RZ, RZ, R103 ;  /* 0x000000ffff042224 */ /* 0x002fe400078e0067 */
[----:B---3--:R-:W-:Y:S01]  /*155c0*/  @P2 IMAD.MOV.U32 R5, RZ, RZ, R139 ;  /* 0x000000ffff052224 */ /* 0x008fe200078e008b */
[----:B------:R-:W3:Y:S04]  /*155d0*/  LDL.LU R103, [R1+0xc74] ;  /* 0x000c740001677983 */ /* 0x000ee80000300800 */
[----:B------:R2:W4:Y:S04]  /*155e0*/  @P2 LDG.E.U8 R107, desc[UR24][R4.64] ;  /* 0x00000018046b2981 */ /* 0x000528000c1e1100 */
[----:B------:R-:W4:Y:S04]  /*155f0*/  LDL R133, [R1+0x864] ;  /* 0x0008640001857983 */ /* 0x000f280000100800 */
[----:B------:R-:W4:Y:S01]  /*15600*/  LDL R139, [R1+0x868] ;  /* 0x00086800018b7983 */ /* 0x000f220000100800 */
[----:B--2---:R-:W-:-:S02]  /*15610*/  @P2 IMAD.MOV.U32 R5, RZ, RZ, R136 ;  /* 0x000000ffff052224 */ /* 0x004fc400078e0088 */
[----:B------:R-:W-:Y:S02]  /*15620*/  @P2 IMAD.MOV.U32 R4, RZ, RZ, R140 ;  /* 0x000000ffff042224 */ /* 0x000fe400078e008c */
[----:B------:R-:W2:Y:S04]  /*15630*/  LDL R140, [R1+0x884] ;  /* 0x00088400018c7983 */ /* 0x000ea80000100800 */
[----:B------:R1:W2:Y:S02]  /*15640*/  @P2 LDG.E.U8 R106, desc[UR24][R4.64] ;  /* 0x00000018046a2981 */ /* 0x0002a4000c1e1100 */
[----:B-1----:R-:W-:Y:S02]  /*15650*/  @P2 IMAD.MOV.U32 R4, RZ, RZ, R3 ;  /* 0x000000ffff042224 */ /* 0x002fe400078e0003 */
[----:B------:R-:W-:Y:S01]  /*15660*/  @P2 IMAD.MOV.U32 R5, RZ, RZ, R137 ;  /* 0x000000ffff052224 */ /* 0x000fe200078e0089 */
[----:B------:R-:W2:Y:S01]  /*15670*/  LDL R3, [R1+0x8a4] ;  /* 0x0008a40001037983 */ /* 0x000ea20000100800 */
[----:B------:R-:W-:-:S06]  /*15680*/  PRMT R105, RZ, 0x7610, R105 ;  /* 0x00007610ff697816 */ /* 0x000fcc0000000069 */
[----:B------:R1:W2:Y:S02]  /*15690*/  @P2 LDG.E.U8 R105, desc[UR24][R4.64] ;  /* 0x0000001804692981 */ /* 0x0002a4000c1e1100 */
[----:B-1----:R-:W-:Y:S02]  /*156a0*/  @P2 IMAD.MOV.U32 R4, RZ, RZ, R99 ;  /* 0x000000ffff042224 */ /* 0x002fe400078e0063 */
[----:B------:R-:W2:Y:S01]  /*156b0*/  LDL.LU R99, [R1+0xc70] ;  /* 0x000c700001637983 */ /* 0x000ea20000300800 */
[----:B------:R-:W-:Y:S01]  /*156c0*/  @P2 IMAD.MOV.U32 R5, RZ, RZ, R11 ;  /* 0x000000ffff052224 */ /* 0x000fe200078e000b */
[----:B------:R-:W-:Y:S02]  /*156d0*/  PRMT R104, RZ, 0x7610, R104 ;  /* 0x00007610ff687816 */ /* 0x000fe40000000068 */
[----:B------:R-:W4:Y:S04]  /*156e0*/  LDL R11, [R1+0x8c4] ;  /* 0x0008c400010b7983 */ /* 0x000f280000100800 */
[----:B------:R1:W4:Y:S04]  /*156f0*/  @P2 LDG.E.U8 R104, desc[UR24][R4.64] ;  /* 0x0000001804682981 */ /* 0x000328000c1e1100 */
[----:B------:R-:W4:Y:S04]  /*15700*/  LDL R134, [R1+0x8e4] ;  /* 0x0008e40001867983 */ /* 0x000f280000100800 */
[----:B------:R-:W4:Y:S01]  /*15710*/  LDL R136, [R1+0x8e8] ;  /* 0x0008e80001887983 */ /* 0x000f220000100800 */
[----:B-1----:R-:W-:-:S03]  /*15720*/  @P2 IMAD.MOV.U32 R4, RZ, RZ, R97 ;  /* 0x000000ffff042224 */ /* 0x002fc600078e0061 */
[----:B------:R-:W4:Y:S01]  /*15730*/  LDL.LU R97, [R1+0xc6c] ;  /* 0x000c6c0001617983 */ /* 0x000f220000300800 */
[----:B------:R-:W-:Y:S01]  /*15740*/  @P2 IMAD.MOV.U32 R5, RZ, RZ, R138 ;  /* 0x000000ffff052224 */ /* 0x000fe200078e008a */
[----:B---3--:R-:W-:Y:S02]  /*15750*/  PRMT R103, RZ, 0x7610, R103 ;  /* 0x00007610ff677816 */ /* 0x008fe40000000067 */
[----:B------:R-:W-:Y:S01]  /*15760*/  PRMT R101, RZ, 0x7610, R101 ;  /* 0x00007610ff657816 */ /* 0x000fe20000000065 */
[----:B------:R-:W3:Y:S04]  /*15770*/  LDL R137, [R1+0x904] ;  /* 0x0009040001897983 */ /* 0x000ee80000100800 */
[----:B------:R1:W3:Y:S01]  /*15780*/  @P2 LDG.E.U8 R103, desc[UR24][R4.64] ;  /* 0x0000001804672981 */ /* 0x0002e2000c1e1100 */
[----:B------:R-:W-:-:S03]  /*15790*/  PRMT R98, RZ, 0x7610, R98 ;  /* 0x00007610ff627816 */ /* 0x000fc60000000062 */
[----:B------:R-:W3:Y:S01]  /*157a0*/  LDL R138, [R1+0x908] ;  /* 0x00090800018a7983 */ /* 0x000ee20000100800 */
[----:B-1----:R-:W-:Y:S02]  /*157b0*/  @P2 IMAD.MOV.U32 R4, RZ, RZ, R131 ;  /* 0x000000ffff042224 */ /* 0x002fe400078e0083 */
[----:B------:R-:W-:Y:S01]  /*157c0*/  @P2 IMAD.MOV.U32 R5, RZ, RZ, R130 ;  /* 0x000000ffff052224 */ /* 0x000fe200078e0082 */
[----:B------:R-:W3:Y:S04]  /*157d0*/  LDL R131, [R1+0x924] ;  /* 0x0009240001837983 */ /* 0x000ee80000100800 */
[----:B------:R1:W3:Y:S02]  /*157e0*/  @P2 LDG.E.U8 R101, desc[UR24][R4.64] ;  /* 0x0000001804652981 */ /* 0x0002e4000c1e1100 */
[----:B-1----:R-:W-:-:S02]  /*157f0*/  @P2 IMAD.MOV.U32 R4, RZ, RZ, R135 ;  /* 0x000000ffff042224 */ /* 0x002fc400078e0087 */
[----:B------:R-:W-:Y:S01]  /*15800*/  @P2 IMAD.MOV.U32 R5, RZ, RZ, R132 ;  /* 0x000000ffff052224 */ /* 0x000fe200078e0084 */
[----:B------:R-:W3:Y:S04]  /*15810*/  LDL R135, [R1+0x944] ;  /* 0x0009440001877983 */ /* 0x000ee80000100800 */
[----:B------:R-:W3:Y:S01]  /*15820*/  LDL R132, [R1+0x928] ;  /* 0x0009280001847983 */ /* 0x000ee20000100800 */
[----:B------:R-:W-:Y:S02]  /*15830*/  PRMT R95, RZ, 0x7610, R95 ;  /* 0x00007610ff5f7816 */ /* 0x000fe4000000005f */
[----:B--2---:R-:W-:-:S06]  /*15840*/  PRMT R99, RZ, 0x7610, R99 ;  /* 0x00007610ff637816 */ /* 0x004fcc0000000063 */
[----:B------:R4:W2:Y:S02]  /*15850*/  @P2 LDG.E.U8 R99, desc[UR24][R4.64] ;  /* 0x0000001804632981 */ /* 0x0008a4000c1e1100 */
[----:B----4-:R-:W-:Y:S02]  /*15860*/  @P2 IMAD.MOV.U32 R4, RZ, RZ, R139 ;  /* 0x000000ffff042224 */ /* 0x010fe400078e008b */
[----:B------:R-:W-:Y:S01]  /*15870*/  @P2 IMAD.MOV.U32 R5, RZ, RZ, R133 ;  /* 0x000000ffff052224 */ /* 0x000fe200078e0085 */
[----:B------:R-:W4:Y:S01]  /*15880*/  LDL R139, [R1+0x16c] ;  /* 0x00016c00018b7983 */ /* 0x000f220000100800 */
[----:B------:R-:W-:-:S03]  /*15890*/  PRMT R97, RZ, 0x7610, R97 ;  /* 0x00007610ff617816 */ /* 0x000fc60000000061 */
[----:B------:R1:W2:Y:S02]  /*158a0*/  @P2 LDG.E.U8 R98, desc[UR24][R4.64] ;  /* 0x0000001804622981 */ /* 0x0002a4000c1e1100 */
[----:B-1----:R-:W-:Y:S02]  /*158b0*/  @P2 IMAD.MOV.U32 R4, RZ, RZ, R92 ;  /* 0x000000ffff042224 */ /* 0x002fe400078e005c */
[----:B------:R-:W-:Y:S01]  /*158c0*/  @P2 IMAD.MOV.U32 R5, RZ, RZ, R140 ;  /* 0x000000ffff052224 */ /* 0x000fe200078e008c */
[----:B------:R-:W2:Y:S04]  /*158d0*/  LDL.LU R92, [R1+0xc68] ;  /* 0x000c6800015c7983 */ /* 0x000ea80000300800 */
[----:B------:R1:W4:Y:S04]  /*158e0*/  @P2 LDG.E.U8 R97, desc[UR24][R4.64] ;  /* 0x0000001804612981 */ /* 0x000328000c1e1100 */
[----:B------:R-:W4:Y:S01]  /*158f0*/  LDL R140, [R1+0x1ac] ;  /* 0x0001ac00018c7983 */ /* 0x000f220000100800 */
[----:B-1----:R-:W-:-:S02]  /*15900*/  @P2 IMAD.MOV.U32 R4, RZ, RZ, R90 ;  /* 0x000000ffff042224 */ /* 0x002fc400078e005a */
[----:B------:R-:W-:Y:S01]  /*15910*/  @P2 IMAD.MOV.U32 R5, RZ, RZ, R3 ;  /* 0x000000ffff052224 */ /* 0x000fe200078e0003 */
[----:B------:R-:W4:Y:S04]  /*15920*/  LDL.LU R90, [R1+0xc64] ;  /* 0x000c6400015a7983 */ /* 0x000f280000300800 */
[----:B------:R1:W4:Y:S04]  /*15930*/  @P2 LDG.E.U8 R95, desc[UR24][R4.64] ;  /* 0x00000018045f2981 */ /* 0x000328000c1e1100 */
[----:B------:R-:W4:Y:S01]  /*15940*/  LDL R3, [R1+0x1ec] ;  /* 0x0001ec0001037983 */ /* 0x000f220000100800 */
[----:B-1----:R-:W-:-:S03]  /*15950*/  @P2 IMAD.MOV.U32 R4, RZ, RZ, R89 ;  /* 0x000000ffff042224 */ /* 0x002fc600078e0059 */
[----:B------:R-:W4:Y:S01]  /*15960*/  LDL.LU R89, [R1+0xc60] ;  /* 0x000c600001597983 */ /* 0x000f220000300800 */
[----:B------:R-:W-:Y:S01]  /*15970*/  PRMT R94, RZ, 0x7610, R94 ;  /* 0x00007610ff5e7816 */ /* 0x000fe2000000005e */
[----:B------:R-:W-:Y:S01]  /*15980*/  @P2 IMAD.MOV.U32 R5, RZ, RZ, R11 ;  /* 0x000000ffff052224 */ /* 0x000fe200078e000b */
[----:B------:R-:W-:Y:S01]  /*15990*/  PRMT R93, RZ, 0x7610, R93 ;  /* 0x00007610ff5d7816 */ /* 0x000fe2000000005d */
[----:B------:R-:W4:Y:S04]  /*159a0*/  LDL R11, [R1+0x24c] ;  /* 0x00024c00010b7983 */ /* 0x000f280000100800 */
[----:B------:R1:W4:Y:S04]  /*159b0*/  @P2 LDG.E.U8 R94, desc[UR24][R4.64] ;  /* 0x00000018045e2981 */ /* 0x000328000c1e1100 */
[----:B------:R-:W4:Y:S01]  /*159c0*/  LDL R133, [R1+0x28c] ;  /* 0x00028c0001857983 */ /* 0x000f220000100800 */
[----:B-1----:R-:W-:-:S02]  /*159d0*/  @P2 IMAD.MOV.U32 R4, RZ, RZ, R136 ;  /* 0x000000ffff042224 */ /* 0x002fc400078e0088 */
[----:B------:R-:W-:Y:S01]  /*159e0*/  @P2 IMAD.MOV.U32 R5, RZ, RZ, R134 ;  /* 0x000000ffff052224 */ /* 0x000fe200078e0086 */
[----:B------:R-:W4:Y:S04]  /*159f0*/  LDL R136, [R1+0x5fc] ;  /* 0x0005fc0001887983 */ /* 0x000f280000100800 */
[----:B------:R3:W4:Y:S04]  /*15a00*/  @P2 LDG.E.U8 R93, desc[UR24][R4.64] ;  /* 0x00000018045d2981 */ /* 0x000728000c1e1100 */
[----:B------:R-:W4:Y:S01]  /*15a10*/  LDL R134, [R1+0x290] ;  /* 0x0002900001867983 */ /* 0x000f220000100800 */
[----:B---3--:R-:W-:-:S02]  /*15a20*/  @P2 IMAD.MOV.U32 R4, RZ, RZ, R138 ;  /* 0x000000ffff042224 */ /* 0x008fc400078e008a */
[----:B------:R-:W-:Y:S01]  /*15a30*/  @P2 IMAD.MOV.U32 R5, RZ, RZ, R137 ;  /* 0x000000ffff052224 */ /* 0x000fe200078e0089 */
[----:B------:R-:W3:Y:S04]  /*15a40*/  LDL R138, [R1+0x628] ;  /* 0x00062800018a7983 */ /* 0x000ee80000100800 */
[----:B------:R-:W3:Y:S01]  /*15a50*/  LDL R137, [R1+0x624] ;  /* 0x0006240001897983 */ /* 0x000ee20000100800 */
[----:B------:R-:W-:Y:S02]  /*15a60*/  PRMT R88, RZ, 0x7610, R88 ;  /* 0x00007610ff587816 */ /* 0x000fe40000000058 */
[----:B------:R-:W-:Y:S02]  /*15a70*/  PRMT R87, RZ, 0x7610, R87 ;  /* 0x00007610ff577816 */ /* 0x000fe40000000057 */
[----:B--2---:R-:W-:-:S06]  /*15a80*/  PRMT R92, RZ, 0x7610, R92 ;  /* 0x00007610ff5c7816 */ /* 0x004fcc000000005c */
[----:B------:R1:W2:Y:S02]  /*15a90*/  @P2 LDG.E.U8 R92, desc[UR24][R4.64] ;  /* 0x00000018045c2981 */ /* 0x0002a4000c1e1100 */
[----:B-1----:R-:W-:Y:S01]  /*15aa0*/  @P2 IMAD.MOV.U32 R4, RZ, RZ, R132 ;  /* 0x000000ffff042224 */ /* 0x002fe200078e0084 */
[----:B----4-:R-:W-:Y:S01]  /*15ab0*/  PRMT R90, RZ, 0x7610, R90 ;  /* 0x00007610ff5a7816 */ /* 0x010fe2000000005a */
[----:B------:R-:W-:-:S05]  /*15ac0*/  @P2 IMAD.MOV.U32 R5, RZ, RZ, R131 ;  /* 0x000000ffff052224 */ /* 0x000fca00078e0083 */
[----:B------:R1:W4:Y:S01]  /*15ad0*/  @P2 LDG.E.U8 R90, desc[UR24][R4.64] ;  /* 0x00000018045a2981 */ /* 0x000322000c1e1100 */
[----:B------:R-:W-:Y:S01]  /*15ae0*/  PRMT R89, RZ, 0x7610, R89 ;  /* 0x00007610ff597816 */ /* 0x000fe20000000059 */
[----:B-1----:R-:W-:Y:S02]  /*15af0*/  @P2 IMAD.MOV.U32 R4, RZ, RZ, R84 ;  /* 0x000000ffff042224 */ /* 0x002fe400078e0054 */
[----:B------:R-:W-:Y:S01]  /*15b00*/  @P2 IMAD.MOV.U32 R5, RZ, RZ, R135 ;  /* 0x000000ffff052224 */ /* 0x000fe200078e0087 */
[----:B------:R-:W2:Y:S04]  /*15b10*/  LDL.LU R84, [R1+0xc5c] ;  /* 0x000c5c0001547983 */ /* 0x000ea80000300800 */
[----:B------:R1:W3:Y:S02]  /*15b20*/  @P2 LDG.E.U8 R89, desc[UR24][R4.64] ;  /* 0x0000001804592981 */ /* 0x0002e4000c1e1100 */
[----:B-1----:R-:W-:-:S02]  /*15b30*/  @P2 IMAD.MOV.U32 R4, RZ, RZ, R82 ;  /* 0x000000ffff042224 */ /* 0x002fc400078e0052 */
[----:B------:R-:W-:Y:S01]  /*15b40*/  @P2 IMAD.MOV.U32 R5, RZ, RZ, R139 ;  /* 0x000000ffff052224 */ /* 0x000fe200078e008b */
[----:B------:R-:W3:Y:S04]  /*15b50*/  LDL.LU R82, [R1+0xc58] ;  /* 0x000c580001527983 */ /* 0x000ee80000300800 */
        /* <DEDUP_REMOVED lines=10> */
[----:B------:R-:W-:Y:S02]  /*15c00*/  @P2 IMAD.MOV.U32 R5, RZ, RZ, R3 ;  /* 0x000000ffff052224 */ /* 0x000fe400078e0003 */
[----:B------:R-:W4:Y:S04]  /*15c10*/  LDL R3, [R1+0x6ac] ;  /* 0x0006ac0001037983 */ /* 0x000f280000100800 */
[----:B------:R1:W4:Y:S02]  /*15c20*/  @P2 LDG.E.U8 R86, desc[UR24][R4.64] ;  /* 0x0000001804562981 */ /* 0x000324000c1e1100 */
[----:B-1----:R-:W-:-:S02]  /*15c30*/  @P2 IMAD.MOV.U32 R4, RZ, RZ, R60 ;  /* 0x000000ffff042224 */ /* 0x002fc400078e003c */
[----:B------:R-:W-:Y:S01]  /*15c40*/  @P2 IMAD.MOV.U32 R5, RZ, RZ, R11 ;  /* 0x000000ffff052224 */ /* 0x000fe200078e000b */
[----:B------:R-:W4:Y:S04]  /*15c50*/  LDL.LU R60, [R1+0xc4c] ;  /* 0x000c4c00013c7983 */ /* 0x000f280000300800 */
[----:B------:R-:W4:Y:S04]  /*15c60*/  LDL R135, [R1+0x6cc] ;  /* 0x0006cc0001877983 */ /* 0x000f280000100800 */
[----:B------:R-:W4:Y:S01]  /*15c70*/  LDL R11, [R1+0x6d0] ;  /* 0x0006d000010b7983 */ /* 0x000f220000100800 */
[----:B--2---:R-:W-:-:S06]  /*15c80*/  PRMT R84, RZ, 0x7610, R84 ;  /* 0x00007610ff547816 */ /* 0x004fcc0000000054 */
[----:B------:R1:W2:Y:S02]  /*15c90*/  @P2 LDG.E.U8 R84, desc[UR24][R4.64] ;  /* 0x0000001804542981 */ /* 0x0002a4000c1e1100 */
[----:B-1----:R-:W-:Y:S01]  /*15ca0*/  @P2 IMAD.MOV.U32 R4, RZ, RZ, R134 ;  /* 0x000000ffff042224 */ /* 0x002fe200078e0086 */
[----:B---3--:R-:W-:Y:S01]  /*15cb0*/  PRMT R82, RZ, 0x7610, R82 ;  /* 0x00007610ff527816 */ /* 0x008fe20000000052 */
[----:B------:R-:W-:-:S05]  /*15cc0*/  @P2 IMAD.MOV.U32 R5, RZ, RZ, R133 ;  /* 0x000000ffff052224 */ /* 0x000fca00078e0085 */
[----:B------:R1:W3:Y:S02]  /*15cd0*/  @P2 LDG.E.U8 R82, desc[UR24][R4.64] ;  /* 0x0000001804522981 */ /* 0x0002e4000c1e1100 */
[----:B-1----:R-:W-:Y:S01]  /*15ce0*/  @P2 IMAD.MOV.U32 R4, RZ, RZ, R56 ;  /* 0x000000ffff042224 */ /* 0x002fe200078e0038 */
[----:B----4-:R-:W-:Y:S01]  /*15cf0*/  PRMT R81, RZ, 0x7610, R81 ;  /* 0x00007610ff517816 */ /* 0x010fe20000000051 */
[----:B------:R-:W-:Y:S01]  /*15d00*/  @P2 IMAD.MOV.U32 R5, RZ, RZ, R136 ;  /* 0x000000ffff052224 */ /* 0x000fe200078e0088 */
[----:B------:R-:W4:Y:S04]  /*15d10*/  LDL.LU R56, [R1+0xc48] ;  /* 0x000c480001387983 */ /* 0x000f280000300800 */
[----:B------:R1:W2:Y:S01]  /*15d20*/  @P2 LDG.E.U8 R81, desc[UR24][R4.64] ;  /* 0x0000001804512981 */ /* 0x0002a2000c1e1100 */
[----:B------:R-:W-:Y:S01]  /*15d30*/  PRMT R80, RZ, 0x7610, R80 ;  /* 0x00007610ff507816 */ /* 0x000fe20000000050 */
[----:B-1----:R-:W-:-:S02]  /*15d40*/  @P2 IMAD.MOV.U32 R4, RZ, RZ, R138 ;  /* 0x000000ffff042224 */ /* 0x002fc400078e008a */
[----:B------:R-:W-:-:S05]  /*15d50*/  @P2 IMAD.MOV.U32 R5, RZ, RZ, R137 ;  /* 0x000000ffff052224 */ /* 0x000fca00078e0089 */
[----:B------:R1:W2:Y:S02]  /*15d60*/  @P2 LDG.E.U8 R80, desc[UR24][R4.64] ;  /* 0x0000001804502981 */ /* 0x0002a4000c1e1100 */
[----:B-1----:R-:W-:Y:S02]  /*15d70*/  @P2 IMAD.MOV.U32 R5, RZ, RZ, R52 ;  /* 0x000000ffff052224 */ /* 0x002fe400078e0034 */
[----:B------:R-:W-:Y:S01]  /*15d80*/  @P2 IMAD.MOV.U32 R4, RZ, RZ, R54 ;  /* 0x000000ffff042224 */ /* 0x000fe200078e0036 */
[----:B------:R-:W2:Y:S04]  /*15d90*/  LDL.LU R52, [R1+0xc44] ;  /* 0x000c440001347983 */ /* 0x000ea80000300800 */
[----:B------:R-:W2:Y:S01]  /*15da0*/  LDL.LU R54, [R1+0xc40] ;  /* 0x000c400001367983 */ /* 0x000ea20000300800 */
[----:B------:R-:W-:-:S02]  /*15db0*/  PRMT R60, RZ, 0x7610, R60 ;  /* 0x00007610ff3c7816 */ /* 0x000fc4000000003c */
[----:B------:R-:W-:Y:S01]  /*15dc0*/  PRMT R58, RZ, 0x7610, R58 ;  /* 0x00007610ff3a7816 */ /* 0x000fe2000000003a */
[----:B------:R-:W3:Y:S04]  /*15dd0*/  LDL R131, [R1+0x72c] ;  /* 0x00072c0001837983 */ /* 0x000ee80000100800 */
[----:B------:R1:W3:Y:S04]  /*15de0*/  @P2 LDG.E.U8 R60, desc[UR24][R4.64] ;  /* 0x00000018043c2981 */ /* 0x0002e8000c1e1100 */
[----:B------:R-:W3:Y:S04]  /*15df0*/  LDL R132, [R1+0x730] ;  /* 0x0007300001847983 */ /* 0x000ee80000100800 */
[----:B------:R-:W3:Y:S01]  /*15e00*/  LDL R136, [R1+0x74c] ;  /* 0x00074c0001887983 */ /* 0x000ee20000100800 */
[----:B-1----:R-:W-:-:S02]  /*15e10*/  @P2 IMAD.MOV.U32 R4, RZ, RZ, R50 ;  /* 0x000000ffff042224 */ /* 0x002fc400078e0032 */
[----:B------:R-:W-:Y:S01]  /*15e20*/  @P2 IMAD.MOV.U32 R5, RZ, RZ, R139 ;  /* 0x000000ffff052224 */ /* 0x000fe200078e008b */
[----:B------:R-:W3:Y:S04]  /*15e30*/  LDL.LU R50, [R1+0xc3c] ;  /* 0x000c3c0001327983 */ /* 0x000ee80000300800 */
[----:B------:R1:W3:Y:S04]  /*15e40*/  @P2 LDG.E.U8 R58, desc[UR24][R4.64] ;  /* 0x00000018043a2981 */ /* 0x0002e8000c1e1100 */
[----:B------:R-:W3:Y:S04]  /*15e50*/  LDL R137, [R1+0x76c] ;  /* 0x00076c0001897983 */ /* 0x000ee80000100800 */
[----:B------:R-:W3:Y:S01]  /*15e60*/  LDL R138, [R1+0x770] ;  /* 0x00077000018a7983 */ /* 0x000ee20000100800 */
[----:B-1----:R-:W-:-:S02]  /*15e70*/  @P2 IMAD.MOV.U32 R4, RZ, RZ, R48 ;  /* 0x000000ffff042224 */ /* 0x002fc400078e0030 */
[----:B------:R-:W-:Y:S01]  /*15e80*/  @P2 IMAD.MOV.U32 R5, RZ, RZ, R140 ;  /* 0x000000ffff052224 */ /* 0x000fe200078e008c */
[----:B------:R-:W3:Y:S04]  /*15e90*/  LDL.LU R48, [R1+0xc38] ;  /* 0x000c380001307983 */ /* 0x000ee80000300800 */
[----:B------:R-:W3:Y:S01]  /*15ea0*/  LDL R139, [R1+0x78c] ;  /* 0x00078c00018b7983 */ /* 0x000ee20000100800 */
[----:B----4-:R-:W-:-:S06]  /*15eb0*/  PRMT R56, RZ, 0x7610, R56 ;  /* 0x00007610ff387816 */ /* 0x010fcc0000000038 */
[----:B------:R1:W4:Y:S02]  /*15ec0*/  @P2 LDG.E.U8 R56, desc[UR24][R4.64] ;  /* 0x0000001804382981 */ /* 0x000324000c1e1100 */
[----:B-1----:R-:W-:Y:S02]  /*15ed0*/  @P2 IMAD.MOV.U32 R4, RZ, RZ, R46 ;  /* 0x000000ffff042224 */ /* 0x002fe400078e002e */
[----:B------:R-:W-:Y:S01]  /*15ee0*/  @P2 IMAD.MOV.U32 R5, RZ, RZ, R3 ;  /* 0x000000ffff052224 */ /* 0x000fe200078e0003 */
[----:B------:R-:W4:Y:S04]  /*15ef0*/  LDL.LU R46, [R1+0xc34] ;  /* 0x000c3400012e7983 */ /* 0x000f280000300800 */
[----:B------:R-:W4:Y:S04]  /*15f00*/  LDL R140, [R1+0x7ac] ;  /* 0x0007ac00018c7983 */ /* 0x000f280000100800 */
[----:B------:R-:W4:Y:S01]  /*15f10*/  LDL R3, [R1+0x7b0] ;  /* 0x0007b00001037983 */ /* 0x000f220000100800 */
[----:B--2---:R-:W-:-:S02]  /*15f20*/  PRMT R54, RZ, 0x7610, R54 ;  /* 0x00007610ff367816 */ /* 0x004fc40000000036 */
[----:B------:R-:W-:-:S04]  /*15f30*/  PRMT R52, RZ, 0x7610, R52 ;  /* 0x00007610ff347816 */ /* 0x000fc80000000034 */
[----:B------:R1:W2:Y:S02]  /*15f40*/  @P2 LDG.E.U8 R54, desc[UR24][R4.64] ;  /* 0x0000001804362981 */ /* 0x0002a4000c1e1100 */
[----:B-1----:R-:W-:Y:S02]  /*15f50*/  @P2 IMAD.MOV.U32 R4, RZ, RZ, R11 ;  /* 0x000000ffff042224 */ /* 0x002fe400078e000b */
[----:B------:R-:W-:-:S05]  /*15f60*/  @P2 IMAD.MOV.U32 R5, RZ, RZ, R135 ;  /* 0x000000ffff052224 */ /* 0x000fca00078e0087 */
[----:B------:R1:W2:Y:S02]  /*15f70*/  @P2 LDG.E.U8 R52, desc[UR24][R4.64] ;  /* 0x0000001804342981 */ /* 0x0002a4000c1e1100 */
[----:B-1----:R-:W-:Y:S02]  /*15f80*/  @P2 IMAD.MOV.U32 R5, RZ, RZ, R42 ;  /* 0x000000ffff052224 */ /* 0x002fe400078e002a */
[----:B------:R-:W-:Y:S01]  /*15f90*/  @P2 IMAD.MOV.U32 R4, RZ, RZ, R44 ;  /* 0x000000ffff042224 */ /* 0x000fe200078e002c */
[----:B------:R-:W2:Y:S04]  /*15fa0*/  LDL.LU R42, [R1+0xc30] ;  /* 0x000c3000012a7983 */ /* 0x000ea80000300800 */
[----:B------:R-:W2:Y:S01]  /*15fb0*/  LDL.LU R44, [R1+0xc2c] ;  /* 0x000c2c00012c7983 */ /* 0x000ea20000300800 */
[----:B---3--:R-:W-:-:S02]  /*15fc0*/  PRMT R50, RZ, 0x7610, R50 ;  /* 0x00007610ff327816 */ /* 0x008fc40000000032 */
[----:B------:R-:W-:Y:S01]  /*15fd0*/  PRMT R48, RZ, 0x7610, R48 ;  /* 0x00007610ff307816 */ /* 0x000fe20000000030 */
[----:B------:R-:W3:Y:S04]  /*15fe0*/  LDL R133, [R1+0x7cc] ;  /* 0x0007cc0001857983 */ /* 0x000ee80000100800 */
[----:B------:R1:W3:Y:S04]  /*15ff0*/  @P2 LDG.E.U8 R50, desc[UR24][R4.64] ;  /* 0x0000001804322981 */ /* 0x0002e8000c1e1100 */
[----:B------:R-:W3:Y:S04]  /*16000*/  LDL R134, [R1+0x7ec] ;  /* 0x0007ec0001867983 */ /* 0x000ee80000100800 */
[----:B------:R-:W3:Y:S01]  /*16010*/  LDL R11, [R1+0x7f0] ;  /* 0x0007f000010b7983 */ /* 0x000ee20000100800 */
[----:B-1----:R-:W-:-:S02]  /*16020*/  @P2 IMAD.MOV.U32 R4, RZ, RZ, R38 ;  /* 0x000000ffff042224 */ /* 0x002fc400078e0026 */
[----:B------:R-:W-:Y:S02]  /*16030*/  @P2 IMAD.MOV.U32 R5, RZ, RZ, R40 ;  /* 0x000000ffff052224 */ /* 0x000fe400078e0028 */
[----:B------:R-:W3:Y:S04]  /*16040*/  LDL.LU R40, [R1+0xc28] ;  /* 0x000c280001287983 */ /* 0x000ee80000300800 */
[----:B------:R1:W3:Y:S04]  /*16050*/  @P2 LDG.E.U8 R48, desc[UR24][R4.64] ;  /* 0x0000001804302981 */ /* 0x0002e8000c1e1100 */
[----:B------:R-:W3:Y:S04]  /*16060*/  LDL.LU R38, [R1+0xc24] ;  /* 0x000c240001267983 */ /* 0x000ee80000300800 */
[----:B------:R-:W3:Y:S01]  /*16070*/  LDL R135, [R1+0x80c] ;  /* 0x00080c0001877983 */ /* 0x000ee20000100800 */
[----:B-1----:R-:W-:-:S02]  /*16080*/  @P2 IMAD.MOV.U32 R4, RZ, RZ, R132 ;  /* 0x000000ffff042224 */ /* 0x002fc400078e0084 */
[----:B------:R-:W-:Y:S01]  /*16090*/  @P2 IMAD.MOV.U32 R5, RZ, RZ, R131 ;  /* 0x000000ffff052224 */ /* 0x000fe200078e0083 */
[----:B----4-:R-:W-:-:S06]  /*160a0*/  PRMT R46, RZ, 0x7610, R46 ;  /* 0x00007610ff2e7816 */ /* 0x010fcc000000002e */
[----:B------:R1:W4:Y:S02]  /*160b0*/  @P2 LDG.E.U8 R46, desc[UR24][R4.64] ;  /* 0x00000018042e2981 */ /* 0x000324000c1e1100 */
[----:B-1----:R-:W-:Y:S02]  /*160c0*/  @P2 IMAD.MOV.U32 R4, RZ, RZ, R36 ;  /* 0x000000ffff042224 */ /* 0x002fe400078e0024 */
[----:B------:R-:W-:Y:S01]  /*160d0*/  @P2 IMAD.MOV.U32 R5, RZ, RZ, R136 ;  /* 0x000000ffff052224 */ /* 0x000fe200078e0088 */
[----:B------:R-:W4:Y:S04]  /*160e0*/  LDL.LU R36, [R1+0xc20] ;  /* 0x000c200001247983 */ /* 0x000f280000300800 */
        /* <DEDUP_REMOVED lines=8> */
[----:B------:R-:W2:Y:S01]  /*16170*/  LDL.LU R32, [R1+0xc1c] ;  /* 0x000c1c0001207983 */ /* 0x000ea20000300800 */
[----:B---3--:R-:W-:Y:S01]  /*16180*/  PRMT R40, RZ, 0x7610, R40 ;  /* 0x00007610ff287816 */ /* 0x008fe20000000028 */
[----:B------:R-:W-:Y:S01]  /*16190*/  @P2 IMAD.MOV.U32 R5, RZ, RZ, R139 ;  /* 0x000000ffff052224 */ /* 0x000fe200078e008b */
[----:B------:R-:W-:Y:S01]  /*161a0*/  PRMT R38, RZ, 0x7610, R38 ;  /* 0x00007610ff267816 */ /* 0x000fe20000000026 */
[----:B------:R-:W3:Y:S04]  /*161b0*/  LDL R129, [R1+0x86c] ;  /* 0x00086c0001817983 */ /* 0x000ee80000100800 */
[----:B------:R1:W3:Y:S01]  /*161c0*/  @P2 LDG.E.U8 R40, desc[UR24][R4.64] ;  /* 0x0000001804282981 */ /* 0x0002e2000c1e1100 */
[----:B------:R-:W-:-:S03]  /*161d0*/  PRMT R34, RZ, 0x7610, R34 ;  /* 0x00007610ff227816 */ /* 0x000fc60000000022 */
[----:B------:R-:W3:Y:S04]  /*161e0*/  LDL R137, [R1+0x870] ;  /* 0x0008700001897983 */ /* 0x000ee80000100800 */
[----:B------:R-:W3:Y:S01]  /*161f0*/  LDL R138, [R1+0x88c] ;  /* 0x00088c00018a7983 */ /* 0x000ee20000100800 */
[----:B-1----:R-:W-:Y:S02]  /*16200*/  @P2 IMAD.MOV.U32 R4, RZ, RZ, R3 ;  /* 0x000000ffff042224 */ /* 0x002fe400078e0003 */
[----:B------:R-:W-:Y:S01]  /*16210*/  @P2 IMAD.MOV.U32 R5, RZ, RZ, R140 ;  /* 0x000000ffff052224 */ /* 0x000fe200078e008c */
[----:B------:R-:W3:Y:S04]  /*16220*/  LDL R139, [R1+0x890] ;  /* 0x00089000018b7983 */ /* 0x000ee80000100800 */
[----:B------:R1:W3:Y:S04]  /*16230*/  @P2 LDG.E.U8 R38, desc[UR24][R4.64] ;  /* 0x0000001804262981 */ /* 0x0002e8000c1e1100 */
[----:B------:R-:W3:Y:S04]  /*16240*/  LDL R140, [R1+0x8ac] ;  /* 0x0008ac00018c7983 */ /* 0x000ee80000100800 */
[----:B------:R-:W3:Y:S01]  /*16250*/  LDL R3, [R1+0x8b0] ;  /* 0x0008b00001037983 */ /* 0x000ee20000100800 */
[----:B-1----:R-:W-:-:S02]  /*16260*/  @P2 IMAD.MOV.U32 R4, RZ, RZ, R28 ;  /* 0x000000ffff042224 */ /* 0x002fc400078e001c */
[----:B------:R-:W-:Y:S01]  /*16270*/  @P2 IMAD.MOV.U32 R5, RZ, RZ, R133 ;  /* 0x000000ffff052224 */ /* 0x000fe200078e0085 */
[----:B------:R-:W3:Y:S01]  /*16280*/  LDL.LU R28, [R1+0xc18] ;  /* 0x000c1800011c7983 */ /* 0x000ee20000300800 */
[----:B------:R-:W-:Y:S02]  /*16290*/  PRMT R30, RZ, 0x7610, R30 ;  /* 0x00007610ff1e7816 */ /* 0x000fe4000000001e */
[----:B----4-:R-:W-:-:S06]  /*162a0*/  PRMT R36, RZ, 0x7610, R36 ;  /* 0x00007610ff247816 */ /* 0x010fcc0000000024 */
[----:B------:R1:W4:Y:S02]  /*162b0*/  @P2 LDG.E.U8 R36, desc[UR24][R4.64] ;  /* 0x0000001804242981 */ /* 0x000324000c1e1100 */
[----:B-1----:R-:W-:Y:S02]  /*162c0*/  @P2 IMAD.MOV.U32 R4, RZ, RZ, R11 ;  /* 0x000000ffff042224 */ /* 0x002fe400078e000b */
[----:B------:R-:W-:Y:S01]  /*162d0*/  @P2 IMAD.MOV.U32 R5, RZ, RZ, R134 ;  /* 0x000000ffff052224 */ /* 0x000fe200078e0086 */
[----:B------:R-:W4:Y:S04]  /*162e0*/  LDL R11, [R1+0x8cc] ;  /* 0x0008cc00010b7983 */ /* 0x000f280000100800 */
[----:B------:R1:W4:Y:S02]  /*162f0*/  @P2 LDG.E.U8 R34, desc[UR24][R4.64] ;  /* 0x0000001804222981 */ /* 0x000324000c1e1100 */
[----:B-1----:R-:W-:-:S02]  /*16300*/  @P2 IMAD.MOV.U32 R4, RZ, RZ, R26 ;  /* 0x000000ffff042224 */ /* 0x002fc400078e001a */
[----:B------:R-:W-:Y:S01]  /*16310*/  @P2 IMAD.MOV.U32 R5, RZ, RZ, R135 ;  /* 0x000000ffff052224 */ /* 0x000fe200078e0087 */
[----:B------:R-:W4:Y:S04]  /*16320*/  LDL.LU R26, [R1+0xc14] ;  /* 0x000c1400011a7983 */ /* 0x000f280000300800 */
[----:B------:R-:W4:Y:S01]  /*16330*/  LDL R130, [R1+0x8ec] ;  /* 0x0008ec0001827983 */ /* 0x000f220000100800 */
[----:B--2---:R-:W-:-:S06]  /*16340*/  PRMT R32, RZ, 0x7610, R32 ;  /* 0x00007610ff207816 */ /* 0x004fcc0000000020 */
[----:B------:R1:W2:Y:S02]  /*16350*/  @P2 LDG.E.U8 R32, desc[UR24][R4.64] ;  /* 0x0000001804202981 */ /* 0x0002a4000c1e1100 */
[----:B-1----:R-:W-:Y:S02]  /*16360*/  @P2 IMAD.MOV.U32 R5, RZ, RZ, R24 ;  /* 0x000000ffff052224 */ /* 0x002fe400078e0018 */
[----:B------:R-:W2:Y:S01]  /*16370*/  LDL.LU R24, [R1+0xc10] ;  /* 0x000c100001187983 */ /* 0x000ea20000300800 */
[----:B------:R-:W-:-:S03]  /*16380*/  @P2 IMAD.MOV.U32 R4, RZ, RZ, R22 ;  /* 0x000000ffff042224 */ /* 0x000fc600078e0016 */
[----:B------:R-:W2:Y:S04]  /*16390*/  LDL.LU R22, [R1+0xc0c] ;  /* 0x000c0c0001167983 */ /* 0x000ea80000300800 */
[----:B------:R1:W2:Y:S04]  /*163a0*/  @P2 LDG.E.U8 R30, desc[UR24][R4.64] ;  /* 0x00000018041e2981 */ /* 0x0002a8000c1e1100 */
[----:B------:R-:W2:Y:S04]  /*163b0*/  LDL R131, [R1+0x90c] ;  /* 0x00090c0001837983 */ /* 0x000ea80000100800 */
[----:B------:R-:W2:Y:S01]  /*163c0*/  LDL R132, [R1+0x910] ;  /* 0x0009100001847983 */ /* 0x000ea20000100800 */
[----:B-1----:R-:W-:-:S03]  /*163d0*/  @P2 IMAD.MOV.U32 R4, RZ, RZ, R20 ;  /* 0x000000ffff042224 */ /* 0x002fc600078e0014 */
[----:B------:R-:W2:Y:S04]  /*163e0*/  LDL R133, [R1+0x92c] ;  /* 0x00092c0001857983 */ /* 0x000ea80000100800 */
[----:B------:R-:W2:Y:S04]  /*163f0*/  LDL R134, [R1+0x930] ;  /* 0x0009300001867983 */ /* 0x000ea80000100800 */
[----:B------:R-:W2:Y:S01]  /*16400*/  LDL.LU R20, [R1+0xc08] ;  /* 0x000c080001147983 */ /* 0x000ea20000300800 */
[----:B---3--:R-:W-:Y:S01]  /*16410*/  PRMT R28, RZ, 0x7610, R28 ;  /* 0x00007610ff1c7816 */ /* 0x008fe2000000001c */
[----:B------:R-:W-:-:S02]  /*16420*/  @P2 IMAD.MOV.U32 R5, RZ, RZ, R136 ;  /* 0x000000ffff052224 */ /* 0x000fc400078e0088 */
[----:B------:R-:W3:Y:S04]  /*16430*/  LDL R135, [R1+0x94c] ;  /* 0x00094c0001877983 */ /* 0x000ee80000100800 */
[----:B------:R1:W3:Y:S04]  /*16440*/  @P2 LDG.E.U8 R28, desc[UR24][R4.64] ;  /* 0x00000018041c2981 */ /* 0x0002e8000c1e1100 */
[----:B------:R-:W3:Y:S01]  /*16450*/  LDL R136, [R1+0x174] ;  /* 0x0001740001887983 */ /* 0x000ee20000100800 */
[----:B-1----:R-:W-:Y:S02]  /*16460*/  @P2 IMAD.MOV.U32 R4, RZ, RZ, R137 ;  /* 0x000000ffff042224 */ /* 0x002fe400078e0089 */
[----:B------:R-:W-:Y:S01]  /*16470*/  @P2 IMAD.MOV.U32 R5, RZ, RZ, R129 ;  /* 0x000000ffff052224 */ /* 0x000fe200078e0081 */
[----:B------:R-:W3:Y:S01]  /*16480*/  LDL R137, [R1+0x1f4] ;  /* 0x0001f40001897983 */ /* 0x000ee20000100800 */
[----:B----4-:R-:W-:-:S06]  /*16490*/  PRMT R26, RZ, 0x7610, R26 ;  /* 0x00007610ff1a7816 */ /* 0x010fcc000000001a */
[----:B------:R1:W4:Y:S02]  /*164a0*/  @P2 LDG.E.U8 R26, desc[UR24][R4.64] ;  /* 0x00000018041a2981 */ /* 0x000324000c1e1100 */
[----:B-1----:R-:W-:Y:S02]  /*164b0*/  @P2 IMAD.MOV.U32 R4, RZ, RZ, R139 ;  /* 0x000000ffff042224 */ /* 0x002fe400078e008b */
[----:B------:R-:W-:Y:S01]  /*164c0*/  @P2 IMAD.MOV.U32 R5, RZ, RZ, R138 ;  /* 0x000000ffff052224 */ /* 0x000fe200078e008a */
[----:B------:R-:W4:Y:S04]  /*164d0*/  LDL R139, [R1+0x5dc] ;  /* 0x0005dc00018b7983 */ /* 0x000f280000100800 */
[----:B------:R-:W4:Y:S01]  /*164e0*/  LDL R138, [R1+0x254] ;  /* 0x00025400018a7983 */ /* 0x000f220000100800 */
[----:B--2---:R-:W-:-:S02]  /*164f0*/  PRMT R24, RZ, 0x7610, R24 ;  /* 0x00007610ff187816 */ /* 0x004fc40000000018 */
[----:B------:R-:W-:-:S04]  /*16500*/  PRMT R22, RZ, 0x7610, R22 ;  /* 0x00007610ff167816 */ /* 0x000fc80000000016 */
[----:B------:R1:W2:Y:S02]  /*16510*/  @P2 LDG.E.U8 R24, desc[UR24][R4.64] ;  /* 0x0000001804182981 */ /* 0x0002a4000c1e1100 */
[----:B-1----:R-:W-:Y:S02]  /*16520*/  @P2 IMAD.MOV.U32 R4, RZ, RZ, R3 ;  /* 0x000000ffff042224 */ /* 0x002fe400078e0003 */
[----:B------:R-:W-:Y:S02]  /*16530*/  @P2 IMAD.MOV.U32 R5, RZ, RZ, R140 ;  /* 0x000000ffff052224 */ /* 0x000fe400078e008c */
[----:B------:R-:W2:Y:S04]  /*16540*/  LDL R140, [R1+0x5e0] ;  /* 0x0005e000018c7983 */ /* 0x000ea80000100800 */
[----:B------:R1:W2:Y:S02]  /*16550*/  @P2 LDG.E.U8 R22, desc[UR24][R4.64] ;  /* 0x0000001804162981 */ /* 0x0002a4000c1e1100 */
[----:B-1----:R-:W-:-:S02]  /*16560*/  @P2 IMAD.MOV.U32 R4, RZ, RZ, R67 ;  /* 0x000000ffff042224 */ /* 0x002fc400078e0043 */
[----:B------:R-:W2:Y:S01]  /*16570*/  LDL.LU R67, [R1+0xc04] ;  /* 0x000c040001437983 */ /* 0x000ea20000300800 */
[----:B------:R-:W-:Y:S01]  /*16580*/  PRMT R20, RZ, 0x7610, R20 ;  /* 0x00007610ff147816 */ /* 0x000fe20000000014 */
[----:B------:R-:W-:Y:S02]  /*16590*/  @P2 IMAD.MOV.U32 R5, RZ, RZ, R11 ;  /* 0x000000ffff052224 */ /* 0x000fe400078e000b */
[----:B------:R-:W4:Y:S04]  /*165a0*/  LDL R3, [R1+0x604] ;  /* 0x0006040001037983 */ /* 0x000f280000100800 */
[----:B------:R1:W4:Y:S04]  /*165b0*/  @P2 LDG.E.U8 R20, desc[UR24][R4.64] ;  /* 0x0000001804142981 */ /* 0x000328000c1e1100 */
[----:B------:R-:W4:Y:S01]  /*165c0*/  LDL R11, [R1+0x62c] ;  /* 0x00062c00010b7983 */ /* 0x000f220000100800 */
[----:B-1----:R-:W-:-:S03]  /*165d0*/  @P2 IMAD.MOV.U32 R4, RZ, RZ, R66 ;  /* 0x000000ffff042224 */ /* 0x002fc600078e0042 */
[----:B------:R-:W4:Y:S01]  /*165e0*/  LDL.LU R66, [R1+0xc00] ;  /* 0x000c000001427983 */ /* 0x000f220000300800 */
[----:B------:R-:W-:Y:S01]  /*165f0*/  PRMT R18, RZ, 0x7610, R18 ;  /* 0x00007610ff127816 */ /* 0x000fe20000000012 */
[----:B------:R-:W-:Y:S01]  /*16600*/  @P2 IMAD.MOV.U32 R5, RZ, RZ, R130 ;  /* 0x000000ffff052224 */ /* 0x000fe200078e0082 */
[----:B------:R-:W-:-:S04]  /*16610*/  PRMT R17, RZ, 0x7610, R17 ;  /* 0x00007610ff117816 */ /* 0x000fc80000000011 */
[----:B------:R1:W4:Y:S01]  /*16620*/  @P2 LDG.E.U8 R18, desc[UR24][R4.64] ;  /* 0x0000001804122981 */ /* 0x000322000c1e1100 */
[----:B------:R-:W-:Y:S01]  /*16630*/  PRMT R16, RZ, 0x7610, R16 ;  /* 0x00007610ff107816 */ /* 0x000fe20000000010 */
[----:B-1----:R-:W-:Y:S02]  /*16640*/  @P2 IMAD.MOV.U32 R4, RZ, RZ, R132 ;  /* 0x000000ffff042224 */ /* 0x002fe400078e0084 */
[----:B------:R-:W-:-:S05]  /*16650*/  @P2 IMAD.MOV.U32 R5, RZ, RZ, R131 ;  /* 0x000000ffff052224 */ /* 0x000fca00078e0083 */
[----:B------:R1:W4:Y:S01]  /*16660*/  @P2 LDG.E.U8 R17, desc[UR24][R4.64] ;  /* 0x0000001804112981 */ /* 0x000322000c1e1100 */
[----:B------:R-:W-:Y:S01]  /*16670*/  PRMT R15, RZ, 0x7610, R15 ;  /* 0x00007610ff0f7816 */ /* 0x000fe2000000000f */
[----:B-1----:R-:W-:Y:S02]  /*16680*/  @P2 IMAD.MOV.U32 R4, RZ, RZ, R134 ;  /* 0x000000ffff042224 */ /* 0x002fe400078e0086 */
[----:B------:R-:W-:-:S05]  /*16690*/  @P2 IMAD.MOV.U32 R5, RZ, RZ, R133 ;  /* 0x000000ffff052224 */ /* 0x000fca00078e0085 */
[----:B------:R1:W4:Y:S02]  /*166a0*/  @P2 LDG.E.U8 R16, desc[UR24][R4.64] ;  /* 0x0000001804102981 */ /* 0x000324000c1e1100 */
[----:B-1----:R-:W-:Y:S02]  /*166b0*/  @P2 IMAD.MOV.U32 R4, RZ, RZ, R64 ;  /* 0x000000ffff042224 */ /* 0x002fe400078e0040 */
[----:B---3--:R-:W-:Y:S01]  /*166c0*/  @P2 IMAD.MOV.U32 R5, RZ, RZ, R135 ;  /* 0x000000ffff052224 */ /* 0x008fe200078e0087 */
[----:B------:R-:W3:Y:S04]  /*166d0*/  LDL.LU R64, [R1+0xbfc] ;  /* 0x000bfc0001407983 */ /* 0x000ee80000300800 */
[----:B------:R1:W3:Y:S02]  /*166e0*/  @P2 LDG.E.U8 R15, desc[UR24][R4.64] ;  /* 0x00000018040f2981 */ /* 0x0002e4000c1e1100 */
[----:B-1----:R-:W-:-:S02]  /*166f0*/  @P2 IMAD.MOV.U32 R4, RZ, RZ, R63 ;  /* 0x000000ffff042224 */ /* 0x002fc400078e003f */
[----:B------:R-:W3:Y:S01]  /*16700*/  LDL.LU R63, [R1+0xbf8] ;  /* 0x000bf800013f7983 */ /* 0x000ee20000300800 */
[----:B------:R-:W-:Y:S01]  /*16710*/  @P2 IMAD.MOV.U32 R5, RZ, RZ, R136 ;  /* 0x000000ffff052224 */ /* 0x000fe200078e0088 */
[----:B------:R-:W-:Y:S02]  /*16720*/  PRMT R65, RZ, 0x7610, R65 ;  /* 0x00007610ff417816 */ /* 0x000fe40000000041 */
[----:B--2---:R-:W-:-:S06]  /*16730*/  PRMT R67, RZ, 0x7610, R67 ;  /* 0x00007610ff437816 */ /* 0x004fcc0000000043 */
[----:B------:R1:W2:Y:S02]  /*16740*/  @P2 LDG.E.U8 R67, desc[UR24][R4.64] ;  /* 0x0000001804432981 */ /* 0x0002a4000c1e1100 */
[----:B-1----:R-:W-:Y:S02]  /*16750*/  @P2 IMAD.MOV.U32 R5, RZ, RZ, R62 ;  /* 0x000000ffff052224 */ /* 0x002fe400078e003e */
[----:B------:R-:W2:Y:S01]  /*16760*/  LDL.LU R62, [R1+0xbf4] ;  /* 0x000bf400013e7983 */ /* 0x000ea20000300800 */
[----:B------:R-:W-:-:S03]  /*16770*/  @P2 IMAD.MOV.U32 R4, RZ, RZ, R61 ;  /* 0x000000ffff042224 */ /* 0x000fc600078e003d */
[----:B------:R-:W2:Y:S01]  /*16780*/  LDL.LU R61, [R1+0xbf0] ;  /* 0x000bf000013d7983 */ /* 0x000ea20000300800 */
[----:B----4-:R-:W-:-:S06]  /*16790*/  PRMT R66, RZ, 0x7610, R66 ;  /* 0x00007610ff427816 */ /* 0x010fcc0000000042 */
[----:B------:R1:W4:Y:S02]  /*167a0*/  @P2 LDG.E.U8 R66, desc[UR24][R4.64] ;  /* 0x0000001804422981 */ /* 0x000324000c1e1100 */
[----:B-1----:R-:W-:Y:S02]  /*167b0*/  @P2 IMAD.MOV.U32 R4, RZ, RZ, R59 ;  /* 0x000000ffff042224 */ /* 0x002fe400078e003b */
[----:B------:R-:W-:Y:S01]  /*167c0*/  @P2 IMAD.MOV.U32 R5, RZ, RZ, R137 ;  /* 0x000000ffff052224 */ /* 0x000fe200078e0089 */
[----:B------:R-:W4:Y:S04]  /*167d0*/  LDL.LU R59, [R1+0xbec] ;  /* 0x000bec00013b7983 */ /* 0x000f280000300800 */
[----:B------:R1:W4:Y:S02]  /*167e0*/  @P2 LDG.E.U8 R65, desc[UR24][R4.64] ;  /* 0x0000001804412981 */ /* 0x000324000c1e1100 */
[----:B-1----:R-:W-:-:S02]  /*167f0*/  @P2 IMAD.MOV.U32 R4, RZ, RZ, R57 ;  /* 0x000000ffff042224 */ /* 0x002fc400078e0039 */
[----:B------:R-:W4:Y:S01]  /*16800*/  LDL.LU R57, [R1+0xbe8] ;  /* 0x000be80001397983 */ /* 0x000f220000300800 */
[----:B------:R-:W-:Y:S01]  /*16810*/  @P2 IMAD.MOV.U32 R5, RZ, RZ, R138 ;  /* 0x000000ffff052224 */ /* 0x000fe200078e008a */
[----:B---3--:R-:W-:-:S06]  /*16820*/  PRMT R64, RZ, 0x7610, R64 ;  /* 0x00007610ff407816 */ /* 0x008fcc0000000040 */
[----:B------:R1:W3:Y:S01]  /*16830*/  @P2 LDG.E.U8 R64, desc[UR24][R4.64] ;  /* 0x0000001804402981 */ /* 0x0002e2000c1e1100 */
[----:B------:R-:W-:Y:S01]  /*16840*/  PRMT R63, RZ, 0x7610, R63 ;  /* 0x00007610ff3f7816 */ /* 0x000fe2000000003f */
[----:B-1----:R-:W-:Y:S02]  /*16850*/  @P2 IMAD.MOV.U32 R4, RZ, RZ, R140 ;  /* 0x000000ffff042224 */ /* 0x002fe400078e008c */
[----:B------:R-:W-:-:S05]  /*16860*/  @P2 IMAD.MOV.U32 R5, RZ, RZ, R139 ;  /* 0x000000ffff052224 */ /* 0x000fca00078e008b */
[----:B------:R1:W3:Y:S02]  /*16870*/  @P2 LDG.E.U8 R63, desc[UR24][R4.64] ;  /* 0x00000018043f2981 */ /* 0x0002e4000c1e1100 */
[----:B-1----:R-:W-:Y:S02]  /*16880*/  @P2 IMAD.MOV.U32 R4, RZ, RZ, R55 ;  /* 0x000000ffff042224 */ /* 0x002fe400078e0037 */
[----:B------:R-:W3:Y:S01]  /*16890*/  LDL.LU R55, [R1+0xbe4] ;  /* 0x000be40001377983 */ /* 0x000ee20000300800 */
[----:B------:R-:W-:Y:S01]  /*168a0*/  @P2 IMAD.MOV.U32 R5, RZ, RZ, R3 ;  /* 0x000000ffff052224 */ /* 0x000fe200078e0003 */
[----:B--2---:R-:W-:Y:S02]  /*168b0*/  PRMT R62, RZ, 0x7610, R62 ;  /* 0x00007610ff3e7816 */ /* 0x004fe4000000003e */
[----:B------:R-:W-:-:S04]  /*168c0*/  PRMT R61, RZ, 0x7610, R61 ;  /* 0x00007610ff3d7816 */ /* 0x000fc8000000003d */
[----:B------:R1:W2:Y:S02]  /*168d0*/  @P2 LDG.E.U8 R62, desc[UR24][R4.64] ;  /* 0x00000018043e2981 */ /* 0x0002a4000c1e1100 */
[----:B-1----:R-:W-:Y:S02]  /*168e0*/  @P2 IMAD.MOV.U32 R4, RZ, RZ, R53 ;  /* 0x000000ffff042224 */ /* 0x002fe400078e0035 */
[----:B------:R-:W-:Y:S01]  /*168f0*/  @P2 IMAD.MOV.U32 R5, RZ, RZ, R11 ;  /* 0x000000ffff052224 */ /* 0x000fe200078e000b */
[----:B------:R-:W2:Y:S04]  /*16900*/  LDL.LU R53, [R1+0xbe0] ;  /* 0x000be00001357983 */ /* 0x000ea80000300800 */
[----:B------:R1:W2:Y:S01]  /*16910*/  @P2 LDG.E.U8 R61, desc[UR24][R4.64] ;  /* 0x00000018043d2981 */ /* 0x0002a2000c1e1100 */
[----:B----4-:R-:W-:Y:S01]  /*16920*/  PRMT R59, RZ, 0x7610, R59 ;  /* 0x00007610ff3b7816 */ /* 0x010fe2000000003b */
[----:B-1----:R-:W-:-:S02]  /*16930*/  @P2 IMAD.MOV.U32 R5, RZ, RZ, R76 ;  /* 0x000000ffff052224 */ /* 0x002fc400078e004c */
[----:B------:R-:W-:Y:S01]  /*16940*/  @P2 IMAD.MOV.U32 R4, RZ, RZ, R51 ;  /* 0x000000ffff042224 */ /* 0x000fe200078e0033 */
[----:B------:R-:W4:Y:S04]  /*16950*/  LDL.LU R76, [R1+0xbdc] ;  /* 0x000bdc00014c7983 */ /* 0x000f280000300800 */
[----:B------:R-:W4:Y:S01]  /*16960*/  LDL.LU R51, [R1+0xbd8] ;  /* 0x000bd80001337983 */ /* 0x000f220000300800 */
[----:B------:R-:W-:-:S03]  /*16970*/  PRMT R57, RZ, 0x7610, R57 ;  /* 0x00007610ff397816 */ /* 0x000fc60000000039 */
[----:B------:R1:W4:Y:S02]  /*16980*/  @P2 LDG.E.U8 R59, desc[UR24][R4.64] ;  /* 0x00000018043b2981 */ /* 0x000324000c1e1100 */
[----:B-1----:R-:W-:Y:S02]  /*16990*/  @P2 IMAD.MOV.U32 R4, RZ, RZ, R79 ;  /* 0x000000ffff042224 */ /* 0x002fe400078e004f */
[----:B------:R-:W-:Y:S02]  /*169a0*/  @P2 IMAD.MOV.U32 R5, RZ, RZ, R31 ;  /* 0x000000ffff052224 */ /* 0x000fe400078e001f */
[----:B------:R-:W4:Y:S04]  /*169b0*/  LDL.LU R31, [R1+0xbd4] ;  /* 0x000bd400011f7983 */ /* 0x000f280000300800 */
[----:B------:R1:W4:Y:S04]  /*169c0*/  @P2 LDG.E.U8 R57, desc[UR24][R4.64] ;  /* 0x0000001804392981 */ /* 0x000328000c1e1100 */
[----:B------:R-:W4:Y:S01]  /*169d0*/  LDL.LU R79, [R1+0xbd0] ;  /* 0x000bd000014f7983 */ /* 0x000f220000300800 */
[----:B-1----:R-:W-:-:S02]  /*169e0*/  @P2 IMAD.MOV.U32 R5, RZ, RZ, R73 ;  /* 0x000000ffff052224 */ /* 0x002fc400078e0049 */
[----:B------:R-:W-:Y:S01]  /*169f0*/  @P2 IMAD.MOV.U32 R4, RZ, RZ, R47 ;  /* 0x000000ffff042224 */ /* 0x000fe200078e002f */
[----:B------:R-:W4:Y:S04]  /*16a00*/  LDL.LU R73, [R1+0xbcc] ;  /* 0x000bcc0001497983 */ /* 0x000f280000300800 */
[----:B------:R-:W4:Y:S01]  /*16a10*/  LDL.LU R47, [R1+0xbc8] ;  /* 0x000bc800012f7983 */ /* 0x000f220000300800 */
[----:B---3--:R-:W-:-:S06]  /*16a20*/  PRMT R55, RZ, 0x7610, R55 ;  /* 0x00007610ff377816 */ /* 0x008fcc0000000037 */
[----:B------:R1:W3:Y:S02]  /*16a30*/  @P2 LDG.E.U8 R55, desc[UR24][R4.64] ;  /* 0x0000001804372981 */ /* 0x0002e4000c1e1100 */
[----:B-1----:R-:W-:Y:S02]  /*16a40*/  @P2 IMAD.MOV.U32 R5, RZ, RZ, R68 ;  /* 0x000000ffff052224 */ /* 0x002fe400078e0044 */
[----:B------:R-:W-:Y:S01]  /*16a50*/  @P2 IMAD.MOV.U32 R4, RZ, RZ, R45 ;  /* 0x000000ffff042224 */ /* 0x000fe200078e002d */
[----:B------:R-:W3:Y:S04]  /*16a60*/  LDL.LU R68, [R1+0xbc4] ;  /* 0x000bc40001447983 */ /* 0x000ee80000300800 */
[----:B------:R-:W3:Y:S01]  /*16a70*/  LDL.LU R45, [R1+0xbc0] ;  /* 0x000bc000012d7983 */ /* 0x000ee20000300800 */
[----:B------:R-:W-:-:S02]  /*16a80*/  PRMT R49, RZ, 0x7610, R49 ;  /* 0x00007610ff317816 */ /* 0x000fc40000000031 */
[----:B--2---:R-:W-:-:S06]  /*16a90*/  PRMT R53, RZ, 0x7610, R53 ;  /* 0x00007610ff357816 */ /* 0x004fcc0000000035 */
[----:B------:R1:W2:Y:S02]  /*16aa0*/  @P2 LDG.E.U8 R53, desc[UR24][R4.64] ;  /* 0x0000001804352981 */ /* 0x0002a4000c1e1100 */
[----:B-1----:R-:W-:Y:S02]  /*16ab0*/  @P2 IMAD.MOV.U32 R4, RZ, RZ, R70 ;  /* 0x000000ffff042224 */ /* 0x002fe400078e0046 */
[----:B------:R-:W-:Y:S02]  /*16ac0*/  @P2 IMAD.MOV.U32 R5, RZ, RZ, R43 ;  /* 0x000000ffff052224 */ /* 0x000fe400078e002b */
[----:B------:R-:W2:Y:S01]  /*16ad0*/  LDL.LU R43, [R1+0xbbc] ;  /* 0x000bbc00012b7983 */ /* 0x000ea20000300800 */
[----:B----4-:R-:W-:-:S03]  /*16ae0*/  PRMT R51, RZ, 0x7610, R51 ;  /* 0x00007610ff337816 */ /* 0x010fc60000000033 */
[----:B------:R-:W4:Y:S04]  /*16af0*/  LDL.LU R70, [R1+0xbb8] ;  /* 0x000bb80001467983 */ /* 0x000f280000300800 */
[----:B------:R1:W4:Y:S02]  /*16b00*/  @P2 LDG.E.U8 R51, desc[UR24][R4.64] ;  /* 0x0000001804332981 */ /* 0x000324000c1e1100 */
[----:B-1----:R-:W-:Y:S02]  /*16b10*/  @P2 IMAD.MOV.U32 R5, RZ, RZ, R78 ;  /* 0x000000ffff052224 */ /* 0x002fe400078e004e */
[----:B------:R-:W-:Y:S01]  /*16b20*/  @P2 IMAD.MOV.U32 R4, RZ, RZ, R41 ;  /* 0x000000ffff042224 */ /* 0x000fe200078e0029 */
[----:B------:R-:W4:Y:S04]  /*16b30*/  LDL.LU R78, [R1+0xbb4] ;  /* 0x000bb400014e7983 */ /* 0x000f280000300800 */
[----:B------:R-:W4:Y:S04]  /*16b40*/  LDL.LU R41, [R1+0xbb0] ;  /* 0x000bb00001297983 */ /* 0x000f280000300800 */
[----:B------:R1:W4:Y:S02]  /*16b50*/  @P2 LDG.E.U8 R49, desc[UR24][R4.64] ;  /* 0x0000001804312981 */ /* 0x000324000c1e1100 */
[----:B-1----:R-:W-:-:S02]  /*16b60*/  @P2 IMAD.MOV.U32 R5, RZ, RZ, R69 ;  /* 0x000000ffff052224 */ /* 0x002fc400078e0045 */
[----:B------:R-:W-:Y:S01]  /*16b70*/  @P2 IMAD.MOV.U32 R4, RZ, RZ, R39 ;  /* 0x000000ffff042224 */ /* 0x000fe200078e0027 */
[----:B------:R-:W4:Y:S01]  /*16b80*/  LDL.LU R69, [R1+0xbac] ;  /* 0x000bac0001457983 */ /* 0x000f220000300800 */
[----:B------:R-:W-:-:S03]  /*16b90*/  PRMT R47, RZ, 0x7610, R47 ;  /* 0x00007610ff2f7816 */ /* 0x000fc6000000002f */
[----:B------:R-:W4:Y:S04]  /*16ba0*/  LDL.LU R39, [R1+0xba8] ;  /* 0x000ba80001277983 */ /* 0x000f280000300800 */
[----:B------:R1:W4:Y:S02]  /*16bb0*/  @P2 LDG.E.U8 R47, desc[UR24][R4.64] ;  /* 0x00000018042f2981 */ /* 0x000324000c1e1100 */
[----:B-1----:R-:W-:Y:S02]  /*16bc0*/  @P2 IMAD.MOV.U32 R5, RZ, RZ, R75 ;  /* 0x000000ffff052224 */ /* 0x002fe400078e004b */
[----:B------:R-:W-:Y:S01]  /*16bd0*/  @P2 IMAD.MOV.U32 R4, RZ, RZ, R37 ;  /* 0x000000ffff042224 */ /* 0x000fe200078e0025 */
[----:B------:R-:W4:Y:S04]  /*16be0*/  LDL.LU R75, [R1+0xba4] ;  /* 0x000ba400014b7983 */ /* 0x000f280000300800 */
[----:B------:R-:W4:Y:S01]  /*16bf0*/  LDL.LU R37, [R1+0xba0] ;  /* 0x000ba00001257983 */ /* 0x000f220000300800 */
[----:B---3--:R-:W-:-:S06]  /*16c00*/  PRMT R45, RZ, 0x7610, R45 ;  /* 0x00007610ff2d7816 */ /* 0x008fcc000000002d */
[----:B------:R1:W3:Y:S02]  /*16c10*/  @P2 LDG.E.U8 R45, desc[UR24][R4.64] ;  /* 0x00000018042d2981 */ /* 0x0002e4000c1e1100 */
[----:B-1----:R-:W-:Y:S02]  /*16c20*/  @P2 IMAD.MOV.U32 R5, RZ, RZ, R33 ;  /* 0x000000ffff052224 */ /* 0x002fe400078e0021 */
[----:B------:R-:W3:Y:S01]  /*16c30*/  LDL.LU R33, [R1+0xb9c] ;  /* 0x000b9c0001217983 */ /* 0x000ee20000300800 */
[----:B------:R-:W-:-:S03]  /*16c40*/  @P2 IMAD.MOV.U32 R4, RZ, RZ, R72 ;  /* 0x000000ffff042224 */ /* 0x000fc600078e0048 */
[----:B------:R-:W3:Y:S01]  /*16c50*/  LDL.LU R72, [R1+0xb98] ;  /* 0x000b980001487983 */ /* 0x000ee20000300800 */
[----:B--2---:R-:W-:-:S06]  /*16c60*/  PRMT R43, RZ, 0x7610, R43 ;  /* 0x00007610ff2b7816 */ /* 0x004fcc000000002b */
[----:B------:R1:W2:Y:S02]  /*16c70*/  @P2 LDG.E.U8 R43, desc[UR24][R4.64] ;  /* 0x00000018042b2981 */ /* 0x0002a4000c1e1100 */
[----:B-1----:R-:W-:Y:S02]  /*16c80*/  @P2 IMAD.MOV.U32 R4, RZ, RZ, R29 ;  /* 0x000000ffff042224 */ /* 0x002fe400078e001d */
[----:B------:R-:W-:Y:S02]  /*16c90*/  @P2 IMAD.MOV.U32 R5, RZ, RZ, R71 ;  /* 0x000000ffff052224 */ /* 0x000fe400078e0047 */
[----:B------:R-:W2:Y:S04]  /*16ca0*/  LDL.LU R71, [R1+0xb94] ;  /* 0x000b940001477983 */ /* 0x000ea80000300800 */
[----:B------:R-:W2:Y:S01]  /*16cb0*/  LDL.LU R29, [R1+0xb90] ;  /* 0x000b9000011d7983 */ /* 0x000ea20000300800 */
[----:B----4-:R-:W-:-:S06]  /*16cc0*/  PRMT R41, RZ, 0x7610, R41 ;  /* 0x00007610ff297816 */ /* 0x010fcc0000000029 */
[----:B------:R1:W4:Y:S02]  /*16cd0*/  @P2 LDG.E.U8 R41, desc[UR24][R4.64] ;  /* 0x0000001804292981 */ /* 0x000324000c1e1100 */
[----:B-1----:R-:W-:Y:S02]  /*16ce0*/  @P2 IMAD.MOV.U32 R5, RZ, RZ, R77 ;  /* 0x000000ffff052224 */ /* 0x002fe400078e004d */
[----:B------:R-:W-:Y:S01]  /*16cf0*/  @P2 IMAD.MOV.U32 R4, RZ, RZ, R27 ;  /* 0x000000ffff042224 */ /* 0x000fe200078e001b */
[----:B------:R-:W4:Y:S01]  /*16d00*/  LDL.LU R77, [R1+0xb8c] ;  /* 0x000b8c00014d7983 */ /* 0x000f220000300800 */
[----:B------:R-:W-:-:S03]  /*16d10*/  PRMT R39, RZ, 0x7610, R39 ;  /* 0x00007610ff277816 */ /* 0x000fc60000000027 */
[----:B------:R-:W4:Y:S04]  /*16d20*/  LDL.LU R27, [R1+0xb88] ;  /* 0x000b8800011b7983 */ /* 0x000f280000300800 */
[----:B------:R1:W4:Y:S02]  /*16d30*/  @P2 LDG.E.U8 R39, desc[UR24][R4.64] ;  /* 0x0000001804272981 */ /* 0x000324000c1e1100 */
[----:B-1----:R-:W-:Y:S02]  /*16d40*/  @P2 IMAD.MOV.U32 R5, RZ, RZ, R25 ;  /* 0x000000ffff052224 */ /* 0x002fe400078e0019 */
[----:B------:R-:W4:Y:S01]  /*16d50*/  LDL.LU R25, [R1+0xb84] ;  /* 0x000b840001197983 */ /* 0x000f220000300800 */
[----:B------:R-:W-:Y:S01]  /*16d60*/  @P2 IMAD.MOV.U32 R4, RZ, RZ, R23 ;  /* 0x000000ffff042224 */ /* 0x000fe200078e0017 */
[----:B------:R-:W-:-:S02]  /*16d70*/  PRMT R37, RZ, 0x7610, R37 ;  /* 0x00007610ff257816 */ /* 0x000fc40000000025 */
[----:B------:R-:W4:Y:S04]  /*16d80*/  LDL.LU R23, [R1+0xb80] ;  /* 0x000b800001177983 */ /* 0x000f280000300800 */
[----:B------:R1:W4:Y:S02]  /*16d90*/  @P2 LDG.E.U8 R37, desc[UR24][R4.64] ;  /* 0x0000001804252981 */ /* 0x000324000c1e1100 */
[----:B-1----:R-:W-:Y:S02]  /*16da0*/  @P2 IMAD.MOV.U32 R5, RZ, RZ, R21 ;  /* 0x000000ffff052224 */ /* 0x002fe400078e0015 */
[----:B------:R-:W4:Y:S01]  /*16db0*/  LDL.LU R21, [R1+0xb7c] ;  /* 0x000b7c0001157983 */ /* 0x000f220000300800 */
[----:B------:R-:W-:Y:S01]  /*16dc0*/  PRMT R35, RZ, 0x7610, R35 ;  /* 0x00007610ff237816 */ /* 0x000fe20000000023 */
[----:B------:R-:W-:Y:S01]  /*16dd0*/  @P2 IMAD.MOV.U32 R4, RZ, RZ, R74 ;  /* 0x000000ffff042224 */ /* 0x000fe200078e004a */
[----:B------:R-:W-:Y:S01]  /*16de0*/  PRMT R31, RZ, 0x7610, R31 ;  /* 0x00007610ff1f7816 */ /* 0x000fe2000000001f */
[----:B------:R-:W4:Y:S04]  /*16df0*/  LDL.LU R74, [R1+0xb78] ;  /* 0x000b7800014a7983 */ /* 0x000f280000300800 */
[----:B------:R1:W4:Y:S01]  /*16e00*/  @P2 LDG.E.U8 R35, desc[UR24][R4.64] ;  /* 0x0000001804232981 */ /* 0x000322000c1e1100 */
[----:B---3--:R-:W-:Y:S01]  /*16e10*/  PRMT R33, RZ, 0x7610, R33 ;  /* 0x00007610ff217816 */ /* 0x008fe20000000021 */
[----:B-1----:R-:W-:-:S02]  /*16e20*/  @P2 IMAD.MOV.U32 R4, RZ, RZ, R0 ;  /* 0x000000ffff042224 */ /* 0x002fc400078e0000 */
[----:B------:R-:W-:Y:S01]  /*16e30*/  @P2 IMAD.MOV.U32 R5, RZ, RZ, R10 ;  /* 0x000000ffff052224 */ /* 0x000fe200078e000a */
[----:B------:R-:W-:Y:S01]  /*16e40*/  PRMT R19, RZ, 0x7610, R19 ;  /* 0x00007610ff137816 */ /* 0x000fe20000000013 */
[----:B------:R-:W3:Y:S04]  /*16e50*/  LDL.LU R10, [R1+0xb74] ;  /* 0x000b7400010a7983 */ /* 0x000ee80000300800 */
[----:B------:R1:W3:Y:S01]  /*16e60*/  @P2 LDG.E.U8 R33, desc[UR24][R4.64] ;  /* 0x0000001804212981 */ /* 0x0002e2000c1e1100 */
[----:B------:R-:W-:Y:S02]  /*16e70*/  PRMT R72, RZ, 0x7610, R72 ;  /* 0x00007610ff487816 */ /* 0x000fe40000000048 */
[----:B------:R-:W-:Y:S01]  /*16e80*/  PRMT R70, RZ, 0x7610, R70 ;  /* 0x00007610ff467816 */ /* 0x000fe20000000046 */
[----:B------:R-:W3:Y:S01]  /*16e90*/  LDL.LU R0, [R1+0xb70] ;  /* 0x000b700001007983 */ /* 0x000ee20000300800 */
[----:B-1----:R-:W-:-:S02]  /*16ea0*/  @P2 IMAD.MOV.U32 R4, RZ, RZ, R2 ;  /* 0x000000ffff042224 */ /* 0x002fc400078e0002 */
[----:B------:R-:W-:Y:S01]  /*16eb0*/  @P2 IMAD.MOV.U32 R5, RZ, RZ, R117 ;  /* 0x000000ffff052224 */ /* 0x000fe200078e0075 */
[----:B------:R-:W-:Y:S01]  /*16ec0*/  PRMT R69, RZ, 0x7610, R69 ;  /* 0x00007610ff457816 */ /* 0x000fe20000000045 */
[----:B------:R-:W3:Y:S04]  /*16ed0*/  LDL.LU R117, [R1+0xb6c] ;  /* 0x000b6c0001757983 */ /* 0x000ee80000300800 */
[----:B------:R1:W3:Y:S02]  /*16ee0*/  @P2 LDG.E.U8 R31, desc[UR24][R4.64] ;  /* 0x00000018041f2981 */ /* 0x0002e4000c1e1100 */
[----:B-1----:R-:W-:Y:S02]  /*16ef0*/  @P2 IMAD.MOV.U32 R4, RZ, RZ, R164 ;  /* 0x000000ffff042224 */ /* 0x002fe400078e00a4 */
[----:B------:R-:W-:Y:S01]  /*16f00*/  @P2 IMAD.MOV.U32 R5, RZ, RZ, R165 ;  /* 0x000000ffff052224 */ /* 0x000fe200078e00a5 */
[----:B--2---:R-:W-:-:S06]  /*16f10*/  PRMT R29, RZ, 0x7610, R29 ;  /* 0x00007610ff1d7816 */ /* 0x004fcc000000001d */
[----:B------:R1:W2:Y:S02]  /*16f20*/  @P2 LDG.E.U8 R29, desc[UR24][R4.64] ;  /* 0x00000018041d2981 */ /* 0x0002a4000c1e1100 */
[----:B-1----:R-:W-:Y:S02]  /*16f30*/  @P2 IMAD.MOV.U32 R4, RZ, RZ, R162 ;  /* 0x000000ffff042224 */ /* 0x002fe400078e00a2 */
[----:B------:R-:W-:Y:S01]  /*16f40*/  @P2 IMAD.MOV.U32 R5, RZ, RZ, R163 ;  /* 0x000000ffff052224 */ /* 0x000fe200078e00a3 */
[----:B----4-:R-:W-:-:S06]  /*16f50*/  PRMT R27, RZ, 0x7610, R27 ;  /* 0x00007610ff1b7816 */ /* 0x010fcc000000001b */
[----:B------:R1:W4:Y:S01]  /*16f60*/  @P2 LDG.E.U8 R27, desc[UR24][R4.64] ;  /* 0x00000018041b2981 */ /* 0x000322000c1e1100 */
[----:B------:R-:W-:Y:S01]  /*16f70*/  PRMT R25, RZ, 0x7610, R25 ;  /* 0x00007610ff197816 */ /* 0x000fe20000000019 */
[----:B-1----:R-:W-:Y:S02]  /*16f80*/  @P2 IMAD.MOV.U32 R4, RZ, RZ, R160 ;  /* 0x000000ffff042224 */ /* 0x002fe400078e00a0 */
[----:B------:R-:W-:Y:S01]  /*16f90*/  @P2 IMAD.MOV.U32 R5, RZ, RZ, R161 ;  /* 0x000000ffff052224 */ /* 0x000fe200078e00a1 */
[----:B------:R-:W-:-:S04]  /*16fa0*/  PRMT R23, RZ, 0x7610, R23 ;  /* 0x00007610ff177816 */ /* 0x000fc80000000017 */
[----:B------:R1:W2:Y:S02]  /*16fb0*/  @P2 LDG.E.U8 R25, desc[UR24][R4.64] ;  /* 0x0000001804192981 */ /* 0x0002a4000c1e1100 */
[----:B-1----:R-:W-:Y:S02]  /*16fc0*/  @P2 IMAD.MOV.U32 R4, RZ, RZ, R158 ;  /* 0x000000ffff042224 */ /* 0x002fe400078e009e */
[----:B------:R-:W-:Y:S01]  /*16fd0*/  @P2 IMAD.MOV.U32 R5, RZ, RZ, R159 ;  /* 0x000000ffff052224 */ /* 0x000fe200078e009f */
[----:B------:R-:W-:Y:S01]  /*16fe0*/  PRMT R21, RZ, 0x7610, R21 ;  /* 0x00007610ff157816 */ /* 0x000fe20000000015 */
[----:B------:R-:W2:Y:S04]  /*16ff0*/  LDL R158, [R1+0x994] ;  /* 0x00099400019e7983 */ /* 0x000ea80000100800 */
[----:B------:R1:W2:Y:S02]  /*17000*/  @P2 LDG.E.U8 R23, desc[UR24][R4.64] ;  /* 0x0000001804172981 */ /* 0x0002a4000c1e1100 */
[----:B-1----:R-:W-:-:S02]  /*17010*/  @P2 IMAD.MOV.U32 R4, RZ, RZ, R156 ;  /* 0x000000ffff042224 */ /* 0x002fc400078e009c */
[----:B------:R-:W-:-:S05]  /*17020*/  @P2 IMAD.MOV.U32 R5, RZ, RZ, R157 ;  /* 0x000000ffff052224 */ /* 0x000fca00078e009d */
[----:B------:R1:W2:Y:S02]  /*17030*/  @P2 LDG.E.U8 R21, desc[UR24][R4.64] ;  /* 0x0000001804152981 */ /* 0x0002a4000c1e1100 */
[----:B-1----:R-:W-:Y:S02]  /*17040*/  @P2 IMAD.MOV.U32 R4, RZ, RZ, R154 ;  /* 0x000000ffff042224 */ /* 0x002fe400078e009a */
[----:B------:R-:W-:-:S05]  /*17050*/  @P2 IMAD.MOV.U32 R5, RZ, RZ, R155 ;  /* 0x000000ffff052224 */ /* 0x000fca00078e009b */
[----:B------:R1:W2:Y:S01]  /*17060*/  @P2 LDG.E.U8 R19, desc[UR24][R4.64] ;  /* 0x0000001804132981 */ /* 0x0002a2000c1e1100 */
[----:B------:R-:W-:Y:S01]  /*17070*/  PRMT R71, RZ, 0x7610, R71 ;  /* 0x00007610ff477816 */ /* 0x000fe20000000047 */
[----:B-1----:R-:W-:Y:S02]  /*17080*/  @P2 IMAD.MOV.U32 R4, RZ, RZ, R152 ;  /* 0x000000ffff042224 */ /* 0x002fe400078e0098 */
[----:B------:R-:W-:-:S05]  /*17090*/  @P2 IMAD.MOV.U32 R5, RZ, RZ, R153 ;  /* 0x000000ffff052224 */ /* 0x000fca00078e0099 */
[----:B------:R1:W2:Y:S02]  /*170a0*/  @P2 LDG.E.U8 R72, desc[UR24][R4.64] ;  /* 0x0000001804482981 */ /* 0x0002a4000c1e1100 */
[----:B-1----:R-:W-:Y:S02]  /*170b0*/  @P2 IMAD.MOV.U32 R4, RZ, RZ, R150 ;  /* 0x000000ffff042224 */ /* 0x002fe400078e0096 */
[----:B------:R-:W-:Y:S02]  /*170c0*/  @P2 IMAD.MOV.U32 R5, RZ, RZ, R151 ;  /* 0x000000ffff052224 */ /* 0x000fe400078e0097 */
[----:B------:R-:W2:Y:S04]  /*170d0*/  LDL R151, [R1+0x998] ;  /* 0x0009980001977983 */ /* 0x000ea80000100800 */
[----:B------:R1:W2:Y:S04]  /*170e0*/  @P2 LDG.E.U8 R71, desc[UR24][R4.64] ;  /* 0x0000001804472981 */ /* 0x0002a8000c1e1100 */
[----:B------:R-:W2:Y:S01]  /*170f0*/  LDL.LU R152, [R1+0x264] ;  /* 0x0002640001987983 */ /* 0x000ea20000300800 */
[----:B-1----:R-:W-:-:S02]  /*17100*/  @P2 IMAD.MOV.U32 R4, RZ, RZ, R148 ;  /* 0x000000ffff042224 */ /* 0x002fc400078e0094 */
[----:B------:R-:W-:-:S05]  /*17110*/  @P2 IMAD.MOV.U32 R5, RZ, RZ, R149 ;  /* 0x000000ffff052224 */ /* 0x000fca00078e0095 */
[----:B------:R1:W2:Y:S02]  /*17120*/  @P2 LDG.E.U8 R70, desc[UR24][R4.64] ;  /* 0x0000001804462981 */ /* 0x0002a4000c1e1100 */
[----:B-1----:R-:W-:Y:S02]  /*17130*/  @P2 IMAD.MOV.U32 R4, RZ, RZ, R146 ;  /* 0x000000ffff042224 */ /* 0x002fe400078e0092 */
[----:B------:R-:W-:-:S05]  /*17140*/  @P2 IMAD.MOV.U32 R5, RZ, RZ, R147 ;  /* 0x000000ffff052224 */ /* 0x000fca00078e0093 */
[----:B------:R1:W2:Y:S02]  /*17150*/  @P2 LDG.E.U8 R69, desc[UR24][R4.64] ;  /* 0x0000001804452981 */ /* 0x0002a4000c1e1100 */
[----:B-1----:R-:W-:Y:S02]  /*17160*/  @P2 IMAD.MOV.U32 R4, RZ, RZ, R143 ;  /* 0x000000ffff042224 */ /* 0x002fe400078e008f */
[----:B------:R-:W-:Y:S01]  /*17170*/  @P2 IMAD.MOV.U32 R5, RZ, RZ, R144 ;  /* 0x000000ffff052224 */ /* 0x000fe200078e0090 */
[----:B------:R-:W2:Y:S04]  /*17180*/  LDL.LU R143, [R1+0x268] ;  /* 0x00026800018f7983 */ /* 0x000ea80000300800 */
[----:B------:R-:W2:Y:S04]  /*17190*/  LDL.LU R144, [R1+0x26c] ;  /* 0x00026c0001907983 */ /* 0x000ea80000300800 */
[----:B------:R-:W2:Y:S04]  /*171a0*/  LDL.LU R163, [R1+0x270] ;  /* 0x0002700001a37983 */ /* 0x000ea80000300800 */
[----:B------:R-:W2:Y:S04]  /*171b0*/  LDL.LU R164, [R1+0x274] ;  /* 0x0002740001a47983 */ /* 0x000ea80000300800 */
[----:B------:R-:W2:Y:S04]  /*171c0*/  LDL.LU R155, [R1+0x278] ;  /* 0x00027800019b7983 */ /* 0x000ea80000300800 */
[----:B------:R-:W2:Y:S04]  /*171d0*/  LDL.LU R156, [R1+0x294] ;  /* 0x00029400019c7983 */ /* 0x000ea80000300800 */
[----:B------:R-:W4:Y:S04]  /*171e0*/  LDL.LU R149, [R1+0x298] ;  /* 0x0002980001957983 */ /* 0x000f280000300800 */
[----:B------:R-:W4:Y:S01]  /*171f0*/  LDL.LU R150, [R1+0x29c] ;  /* 0x00029c0001967983 */ /* 0x000f220000300800 */
[----:B------:R-:W-:-:S02]  /*17200*/  PRMT R79, RZ, 0x7610, R79 ;  /* 0x00007610ff4f7816 */ /* 0x000fc4000000004f */
[----:B------:R-:W-:-:S04]  /*17210*/  PRMT R78, RZ, 0x7610, R78 ;  /* 0x00007610ff4e7816 */ /* 0x000fc8000000004e */
[----:B------:R1:W4:Y:S01]  /*17220*/  @P2 LDG.E.U8 R79, desc[UR24][R4.64] ;  /* 0x00000018044f2981 */ /* 0x000322000c1e1100 */
[----:B------:R-:W-:Y:S01]  /*17230*/  PRMT R77, RZ, 0x7610, R77 ;  /* 0x00007610ff4d7816 */ /* 0x000fe2000000004d */
[----:B-1----:R-:W-:Y:S02]  /*17240*/  @P2 IMAD.MOV.U32 R4, RZ, RZ, R141 ;  /* 0x000000ffff042224 */ /* 0x002fe400078e008d */
[----:B------:R-:W-:Y:S01]  /*17250*/  @P2 IMAD.MOV.U32 R5, RZ, RZ, R142 ;  /* 0x000000ffff052224 */ /* 0x000fe200078e008e */
[----:B------:R-:W4:Y:S04]  /*17260*/  LDL.LU R141, [R1+0x2a0] ;  /* 0x0002a000018d7983 */ /* 0x000f280000300800 */
[----:B------:R1:W4:Y:S01]  /*17270*/  @P2 LDG.E.U8 R78, desc[UR24][R4.64] ;  /* 0x00000018044e2981 */ /* 0x000322000c1e1100 */
[----:B------:R-:W-:-:S03]  /*17280*/  PRMT R76, RZ, 0x7610, R76 ;  /* 0x00007610ff4c7816 */ /* 0x000fc6000000004c */
[----:B------:R-:W4:Y:S01]  /*17290*/  LDL.LU R142, [R1+0x2a4] ;  /* 0x0002a400018e7983 */ /* 0x000f220000300800 */
[----:B-1----:R-:W-:Y:S02]  /*172a0*/  @P2 IMAD.MOV.U32 R4, RZ, RZ, R102 ;  /* 0x000000ffff042224 */ /* 0x002fe400078e0066 */
[----:B------:R-:W-:Y:S02]  /*172b0*/  @P2 IMAD.MOV.U32 R5, RZ, RZ, R145 ;  /* 0x000000ffff052224 */ /* 0x000fe400078e0091 */
[----:B---3--:R-:W-:-:S03]  /*172c0*/  @!P6 IMAD.MOV R117, RZ, RZ, -R117 ;  /* 0x000000ffff75e224 */ /* 0x008fc600078e0a75 */
[----:B------:R1:W3:Y:S02]  /*172d0*/  @P2 LDG.E.U8 R77, desc[UR24][R4.64] ;  /* 0x00000018044d2981 */ /* 0x0002e4000c1e1100 */
[----:B-1----:R-:W-:Y:S02]  /*172e0*/  @P2 IMAD.MOV.U32 R4, RZ, RZ, R96 ;  /* 0x000000ffff042224 */ /* 0x002fe400078e0060 */
[----:B------:R-:W-:Y:S01]  /*172f0*/  @P2 IMAD.MOV.U32 R5, RZ, RZ, R100 ;  /* 0x000000ffff052224 */ /* 0x000fe200078e0064 */
[----:B------:R-:W-:Y:S04]  /*17300*/  STL [R1+0xae8], R117 ;  /* 0x000ae87501007387 */ /* 0x000fe80000100800 */
[----:B------:R1:W3:Y:S02]  /*17310*/  @P2 LDG.E.U8 R76, desc[UR24][R4.64] ;  /* 0x00000018044c2981 */ /* 0x0002e4000c1e1100 */
[----:B-1----:R-:W-:Y:S01]  /*17320*/  @P2 IMAD.MOV.U32 R4, RZ, RZ, R85 ;  /* 0x000000ffff042224 */ /* 0x002fe200078e0055 */
[----:B--2---:R-:W-:-:S02]  /*17330*/  SEL R85, R10, R156, !P3 ;  /* 0x0000009c0a557207 */ /* 0x004fc40005800000 */
[----:B------:R-:W2:Y:S01]  /*17340*/  LDL.LU R156, [R1+0x2a8] ;  /* 0x0002a800019c7983 */ /* 0x000ea20000300800 */
[----:B------:R-:W-:Y:S01]  /*17350*/  PRMT R75, RZ, 0x7610, R75 ;  /* 0x00007610ff4b7816 */ /* 0x000fe2000000004b */
[----:B------:R-:W-:Y:S01]  /*17360*/  @P2 IMAD.MOV.U32 R5, RZ, RZ, R91 ;  /* 0x000000ffff052224 */ /* 0x000fe200078e005b */
[----:B------:R-:W-:-:S04]  /*17370*/  PRMT R74, RZ, 0x7610, R74 ;  /* 0x00007610ff4a7816 */ /* 0x000fc8000000004a */
[----:B------:R1:W3:Y:S01]  /*17380*/  @P2 LDG.E.U8 R75, desc[UR24][R4.64] ;  /* 0x00000018044b2981 */ /* 0x0002e2000c1e1100 */
[----:B------:R-:W-:Y:S01]  /*17390*/  PRMT R73, RZ, 0x7610, R73 ;  /* 0x00007610ff497816 */ /* 0x000fe20000000049 */
[----:B-1----:R-:W-:Y:S02]  /*173a0*/  @P2 IMAD.MOV.U32 R4, RZ, RZ, R14 ;  /* 0x000000ffff042224 */ /* 0x002fe400078e000e */
[----:B------:R-:W-:Y:S01]  /*173b0*/  @P2 IMAD.MOV.U32 R5, RZ, RZ, R83 ;  /* 0x000000ffff052224 */ /* 0x000fe200078e0053 */
[----:B------:R-:W-:-:S04]  /*173c0*/  SEL R14, R10, R152, !P3 ;  /* 0x000000980a0e7207 */ /* 0x000fc80005800000 */
[----:B------:R1:W3:Y:S01]  /*173d0*/  @P2 LDG.E.U8 R74, desc[UR24][R4.64] ;  /* 0x00000018044a2981 */ /* 0x0002e2000c1e1100 */
[----:B------:R-:W-:Y:S01]  /*173e0*/  PRMT R68, RZ, 0x7610, R68 ;  /* 0x00007610ff447816 */ /* 0x000fe20000000044 */
[----:B------:R-:W-:Y:S02]  /*173f0*/  IMAD R14, R14, UR6, RZ ;  /* 0x000000060e0e7c24 */ /* 0x000fe4000f8e02ff */
[----:B-1----:R-:W-:Y:S02]  /*17400*/  @P2 IMAD.MOV.U32 R4, RZ, RZ, R13 ;  /* 0x000000ffff042224 */ /* 0x002fe400078e000d */
[----:B------:R-:W-:-:S05]  /*17410*/  @P2 IMAD.MOV.U32 R5, RZ, RZ, R12 ;  /* 0x000000ffff052224 */ /* 0x000fca00078e000c */
[----:B------:R1:W3:Y:S01]  /*17420*/  @P2 LDG.E.U8 R73, desc[UR24][R4.64] ;  /* 0x0000001804492981 */ /* 0x0002e2000c1e1100 */
[----:B------:R-:W-:Y:S01]  /*17430*/  SEL R13, R10, R143, !P3 ;  /* 0x0000008f0a0d7207 */ /* 0x000fe20005800000 */
[----:B-1----:R-:W-:Y:S02]  /*17440*/  @P0 IMAD.MOV.U32 R4, RZ, RZ, R151 ;  /* 0x000000ffff040224 */ /* 0x002fe400078e0097 */
[----:B------:R-:W-:-:S05]  /*17450*/  @P0 IMAD.MOV.U32 R5, RZ, RZ, R158 ;  /* 0x000000ffff050224 */ /* 0x000fca00078e009e */
[----:B------:R1:W3:Y:S01]  /*17460*/  @P0 LDG.E.U8 R68, desc[UR24][R4.64] ;  /* 0x0000001804440981 */ /* 0x0002e2000c1e1100 */
[----:B0-----:R-:W-:Y:S01]  /*17470*/  IADD3 R114, P0, PT, R14, R7, RZ ;  /* 0x000000070e727210 */ /* 0x001fe20007f1e0ff */
[----:B------:R-:W-:Y:S01]  /*17480*/  IMAD R13, R13, UR6, RZ ;  /* 0x000000060d0d7c24 */ /* 0x000fe2000f8e02ff */
[C---:B----4-:R-:W-:Y:S02]  /*17490*/  SEL R91, R10.reuse, R149, !P3 ;  /* 0x000000950a5b7207 */ /* 0x050fe40005800000 */
[----:B------:R-:W-:Y:S01]  /*174a0*/  SEL R12, R10, R144, !P3 ;  /* 0x000000900a0c7207 */ /* 0x000fe20005800000 */
[----:B------:R-:W-:Y:S01]  /*174b0*/  STL [R1+0x188], R114 ;  /* 0x0001887201007387 */ /* 0x000fe20000100800 */
[----:B------:R-:W-:-:S03]  /*174c0*/  IADD3 R11, P6, PT, R13, R7, RZ ;  /* 0x000000070d0b7210 */ /* 0x000fc60007fde0ff */
[----:B------:R-:W4:Y:S01]  /*174d0*/  LDL.LU R149, [R1+0x2ac] ;  /* 0x0002ac0001957983 */ /* 0x000f220000300800 */
[----:B------:R-:W-:Y:S01]  /*174e0*/  IMAD R12, R12, UR6, RZ ;  /* 0x000000060c0c7c24 */ /* 0x000fe2000f8e02ff */
[C---:B-1----:R-:W-:Y:S02]  /*174f0*/  SEL R5, R10.reuse, R163, !P3 ;  /* 0x000000a30a057207 */ /* 0x042fe40005800000 */
[----:B------:R0:W-:Y:S01]  /*17500*/  STL [R1+0x190], R11 ;  /* 0x0001900b01007387 */ /* 0x0001e20000100800 */
[C---:B------:R-:W-:Y:S02]  /*17510*/  SEL R4, R10.reuse, R164, !P3 ;  /* 0x000000a40a047207 */ /* 0x040fe40005800000 */
[----:B------:R-:W-:Y:S01]  /*17520*/  IMAD R5, R5, UR6, RZ ;  /* 0x0000000605057c24 */ /* 0x000fe2000f8e02ff */
[----:B------:R-:W-:Y:S02]  /*17530*/  SEL R83, R10, R155, !P3 ;  /* 0x0000009b0a537207 */ /* 0x000fe40005800000 */
[----:B0-----:R-:W-:-:S02]  /*17540*/  LEA.HI.X.SX32 R11, R14, R6, 0x1, P0 ;  /* 0x000000060e0b7211 */ /* 0x001fc400000f0eff */
[----:B------:R-:W-:Y:S02]  /*17550*/  IADD3 R14, P0, PT, R12, R7, RZ ;  /* 0x000000070c0e7210 */ /* 0x000fe40007f1e0ff */
[----:B------:R-:W-:Y:S01]  /*17560*/  LEA.HI.X.SX32 R13, R13, R6, 0x1, P6 ;  /* 0x000000060d0d7211 */ /* 0x000fe200030f0eff */
[----:B------:R0:W-:Y:S01]  /*17570*/  STL [R1+0x184], R11 ;  /* 0x0001840b01007387 */ /* 0x0001e20000100800 */
[----:B------:R-:W-:Y:S01]  /*17580*/  SEL R96, R10, R150, !P3 ;  /* 0x000000960a607207 */ /* 0x000fe20005800000 */
[----:B------:R-:W-:Y:S02]  /*17590*/  IMAD R4, R4, UR6, RZ ;  /* 0x0000000604047c24 */ /* 0x000fe4000f8e02ff */
[----:B------:R-:W-:Y:S01]  /*175a0*/  STL [R1+0x198], R14 ;  /* 0x0001980e01007387 */ /* 0x000fe20000100800 */
[----:B------:R-:W-:-:S03]  /*175b0*/  IMAD R83, R83, UR6, RZ ;  /* 0x0000000653537c24 */ /* 0x000fc6000f8e02ff */
[----:B------:R-:W3:Y:S01]  /*175c0*/  LDL.LU R150, [R1+0x2b0] ;  /* 0x0002b00001967983 */ /* 0x000ee20000300800 */
[----:B0-----:R-:W-:-:S03]  /*175d0*/  IADD3 R11, P6, PT, R5, R7, RZ ;  /* 0x00000007050b7210 */ /* 0x001fc60007fde0ff */
[----:B------:R0:W-:Y:S01]  /*175e0*/  STL [R1+0x18c], R13 ;  /* 0x00018c0d01007387 */ /* 0x0001e20000100800 */
[----:B------:R-:W-:-:S03]  /*175f0*/  IMAD R85, R85, UR6, RZ ;  /* 0x0000000655557c24 */ /* 0x000fc6000f8e02ff */
[----:B------:R1:W-:Y:S01]  /*17600*/  STL [R1+0x1c8], R11 ;  /* 0x0001c80b01007387 */ /* 0x0003e20000100800 */
[-C--:B0-----:R-:W-:Y:S02]  /*17610*/  LEA.HI.X.SX32 R13, R12, R6.reuse, 0x1, P0 ;  /* 0x000000060c0d7211 */ /* 0x081fe400000f0eff */
[CC--:B------:R-:W-:Y:S02]  /*17620*/  IADD3 R12, P0, PT, R4.reuse, R7.reuse, RZ ;  /* 0x00000007040c7210 */ /* 0x0c0fe40007f1e0ff */
[-C--:B-1----:R-:W-:Y:S02]  /*17630*/  LEA.HI.X.SX32 R11, R5, R6.reuse, 0x1, P6 ;  /* 0x00000006050b7211 */ /* 0x082fe400030f0eff */
[----:B------:R-:W-:Y:S01]  /*17640*/  IADD3 R5, P6, PT, R83, R7, RZ ;  /* 0x0000000753057210 */ /* 0x000fe20007fde0ff */
[----:B------:R-:W-:Y:S01]  /*17650*/  STL [R1+0x194], R13 ;  /* 0x0001940d01007387 */ /* 0x000fe20000100800 */
[----:B------:R-:W-:Y:S01]  /*17660*/  LEA.HI.X.SX32 R4, R4, R6, 0x1, P0 ;  /* 0x0000000604047211 */ /* 0x000fe200000f0eff */
[----:B------:R-:W-:-:S02]  /*17670*/  IMAD R91, R91, UR6, RZ ;  /* 0x000000065b5b7c24 */ /* 0x000fc4000f8e02ff */
[----:B------:R-:W-:Y:S01]  /*17680*/  STL [R1+0x1d0], R12 ;  /* 0x0001d00c01007387 */ /* 0x000fe20000100800 */
[----:B------:R-:W-:-:S03]  /*17690*/  SEL R100, R10, R141, !P3 ;  /* 0x0000008d0a647207 */ /* 0x000fc60005800000 */
[----:B------:R0:W-:Y:S04]  /*176a0*/  STL [R1+0x1c4], R11 ;  /* 0x0001c40b01007387 */ /* 0x0001e80000100800 */
[----:B------:R1:W-:Y:S04]  /*176b0*/  STL [R1+0x1d8], R5 ;  /* 0x0001d80501007387 */ /* 0x0003e80000100800 */
[----:B------:R-:W3:Y:S01]  /*176c0*/  LDL.LU R141, [R1+0x2b4] ;  /* 0x0002b400018d7983 */ /* 0x000ee20000300800 */
[----:B0-----:R-:W-:-:S03]  /*176d0*/  IADD3 R11, P0, PT, R85, R7, RZ ;  /* 0x00000007550b7210 */ /* 0x001fc60007f1e0ff */
[----:B------:R0:W-:Y:S01]  /*176e0*/  STL [R1+0x1cc], R4 ;  /* 0x0001cc0401007387 */ /* 0x0001e20000100800 */
[----:B-1----:R-:W-:-:S03]  /*176f0*/  LEA.HI.X.SX32 R5, R83, R6, 0x1, P6 ;  /* 0x0000000653057211 */ /* 0x002fc600030f0eff */
[----:B------:R-:W-:Y:S01]  /*17700*/  STL [R1+0x228], R11 ;  /* 0x0002280b01007387 */ /* 0x000fe20000100800 */
[----:B------:R-:W-:Y:S01]  /*17710*/  IMAD R96, R96, UR6, RZ ;  /* 0x0000000660607c24 */ /* 0x000fe2000f8e02ff */
[----:B0-----:R-:W-:Y:S02]  /*17720*/  IADD3 R4, P6, PT, R91, R7, RZ ;  /* 0x000000075b047210 */ /* 0x001fe40007fde0ff */
[----:B------:R0:W-:Y:S01]  /*17730*/  STL [R1+0x1d4], R5 ;  /* 0x0001d40501007387 */ /* 0x0001e20000100800 */
[----:B------:R-:W-:-:S03]  /*17740*/  SEL R102, R10, R142, !P3 ;  /* 0x0000008e0a667207 */ /* 0x000fc60005800000 */
[----:B------:R1:W-:Y:S04]  /*17750*/  STL [R1+0x230], R4 ;  /* 0x0002300401007387 */ /* 0x0003e80000100800 */
[----:B------:R-:W3:Y:S01]  /*17760*/  LDL.LU R142, [R1+0x2b8] ;  /* 0x0002b800018e7983 */ /* 0x000ee20000300800 */
[----:B0-----:R-:W-:Y:S02]  /*17770*/  LEA.HI.X.SX32 R5, R85, R6, 0x1, P0 ;  /* 0x0000000655057211 */ /* 0x001fe400000f0eff */
[----:B-1----:R-:W-:-:S03]  /*17780*/  IADD3 R4, P0, PT, R96, R7, RZ ;  /* 0x0000000760047210 */ /* 0x002fc60007f1e0ff */
[----:B------:R0:W-:Y:S04]  /*17790*/  STL [R1+0x204], R5 ;  /* 0x0002040501007387 */ /* 0x0001e80000100800 */
[----:B------:R2:W-:Y:S01]  /*177a0*/  STL [R1+0x238], R4 ;  /* 0x0002380401007387 */ /* 0x0005e20000100800 */
[----:B0-----:R-:W-:-:S05]  /*177b0*/  LEA.HI.X.SX32 R5, R91, R6, 0x1, P6 ;  /* 0x000000065b057211 */ /* 0x001fca00030f0eff */
[----:B------:R0:W-:Y:S01]  /*177c0*/  STL [R1+0x22c], R5 ;  /* 0x00022c0501007387 */ /* 0x0001e20000100800 */
[----:B--2---:R-:W-:-:S03]  /*177d0*/  SEL R4, R10, R156, !P3 ;  /* 0x0000009c0a047207 */ /* 0x004fc60005800000 */
[----:B------:R-:W2:Y:S01]  /*177e0*/  LDL.LU R156, [R1+0x2bc] ;  /* 0x0002bc00019c7983 */ /* 0x000ea20000300800 */
[----:B------:R-:W-:Y:S01]  /*177f0*/  IMAD R100, R100, UR6, RZ ;  /* 0x0000000664647c24 */ /* 0x000fe2000f8e02ff */
[----:B0-----:R-:W-:-:S04]  /*17800*/  LEA.HI.X.SX32 R5, R96, R6, 0x1, P0 ;  /* 0x0000000660057211 */ /* 0x001fc800000f0eff */
[----:B------:R-:W-:Y:S01]  /*17810*/  IADD3 R11, P0, PT, R100, R7, RZ ;  /* 0x00000007640b7210 */ /* 0x000fe20007f1e0ff */
[----:B------:R-:W-:Y:S01]  /*17820*/  STL [R1+0xaf8], R96 ;  /* 0x000af86001007387 */ /* 0x000fe20000100800 */
[----:B------:R-:W-:-:S03]  /*17830*/  VIADD R3, R0, 0xdd ;  /* 0x000000dd00037836 */ /* 0x000fc60000000000 */
[----:B------:R4:W-:Y:S04]  /*17840*/  STL [R1+0x234], R5 ;  /* 0x0002340501007387 */ /* 0x0009e80000100800 */
[----:B------:R-:W-:Y:S01]  /*17850*/  STL [R1+0x268], R11 ;  /* 0x0002680b01007387 */ /* 0x000fe20000100800 */
[----:B------:R-:W-:Y:S01]  /*17860*/  IMAD R102, R102, UR6, RZ ;  /* 0x0000000666667c24 */ /* 0x000fe2000f8e02ff */
[----:B------:R-:W-:Y:S01]  /*17870*/  ISETP.GE.AND P6, PT, R3, RZ, PT ;  /* 0x000000ff0300720c */ /* 0x000fe20003fc6270 */
[----:B------:R-:W-:Y:S01]  /*17880*/  IMAD R13, R4, UR6, RZ ;  /* 0x00000006040d7c24 */ /* 0x000fe2000f8e02ff */
[----:B------:R-:W-:Y:S02]  /*17890*/  IABS R12, R3 ;  /* 0x00000003000c7213 */ /* 0x000fe40000000000 */
[----:B------:R-:W-:-:S02]  /*178a0*/  LEA.HI.X.SX32 R3, R100, R6, 0x1, P0 ;  /* 0x0000000664037211 */ /* 0x000fc400000f0eff */
[----:B------:R-:W-:Y:S02]  /*178b0*/  IADD3 R4, P0, PT, R102, R7, RZ ;  /* 0x0000000766047210 */ /* 0x000fe40007f1e0ff */
[----:B----4-:R-:W-:Y:S02]  /*178c0*/  SEL R5, R10, R149, !P3 ;  /* 0x000000950a057207 */ /* 0x010fe40005800000 */
[----:B------:R-:W4:Y:S04]  /*178d0*/  LDL.LU R149, [R1+0x2c0] ;  /* 0x0002c00001957983 */ /* 0x000f280000300800 */
[----:B------:R-:W-:Y:S04]  /*178e0*/  STL [R1+0xafc], R100 ;  /* 0x000afc6401007387 */ /* 0x000fe80000100800 */
[----:B------:R-:W-:Y:S04]  /*178f0*/  STL [R1+0x264], R3 ;  /* 0x0002640301007387 */ /* 0x000fe80000100800 */
[----:B------:R0:W-:Y:S02]  /*17900*/  STL [R1+0x270], R4 ;  /* 0x0002700401007387 */ /* 0x0001e40000100800 */
[----:B0-----:R-:W-:-:S02]  /*17910*/  LEA.HI.X.SX32 R4, R102, R6, 0x1, P0 ;  /* 0x0000000666047211 */ /* 0x001fc400000f0eff */
[----:B------:R-:W-:Y:S02]  /*17920*/  IADD3 R11, P0, PT, R13, R7, RZ ;  /* 0x000000070d0b7210 */ /* 0x000fe40007f1e0ff */
[----:B---3--:R-:W-:Y:S02]  /*17930*/  SEL R3, R10, R150, !P3 ;  /* 0x000000960a037207 */ /* 0x008fe40005800000 */
[----:B------:R-:W3:Y:S04]  /*17940*/  LDL.LU R150, [R1+0x2c4] ;  /* 0x0002c40001967983 */ /* 0x000ee80000300800 */
[----:B------:R-:W-:Y:S04]  /*17950*/  STL [R1+0xb00], R102 ;  /* 0x000b006601007387 */ /* 0x000fe80000100800 */
[----:B------:R-:W-:Y:S04]  /*17960*/  STL [R1+0x26c], R4 ;  /* 0x00026c0401007387 */ /* 0x000fe80000100800 */
[----:B------:R0:W-:Y:S04]  /*17970*/  STL [R1+0x278], R11 ;  /* 0x0002780b01007387 */ /* 0x0001e80000100800 */
[----:B------:R-:W3:Y:S01]  /*17980*/  LDL.LU R155, [R1+0x2c8] ;  /* 0x0002c800019b7983 */ /* 0x000ee20000300800 */
[----:B------:R-:W-:-:S02]  /*17990*/  IMAD R14, R5, UR6, RZ ;  /* 0x00000006050e7c24 */ /* 0x000fc4000f8e02ff */
[----:B------:R-:W-:Y:S01]  /*179a0*/  IMAD R83, R3, UR6, RZ ;  /* 0x0000000603537c24 */ /* 0x000fe2000f8e02ff */
[----:B0-----:R-:W-:Y:S02]  /*179b0*/  LEA.HI.X.SX32 R11, R13, R6, 0x1, P0 ;  /* 0x000000060d0b7211 */ /* 0x001fe400000f0eff */
[----:B------:R-:W-:Y:S01]  /*179c0*/  IADD3 R3, P0, PT, R14, R7, RZ ;  /* 0x000000070e037210 */ /* 0x000fe20007f1e0ff */
[----:B------:R-:W-:Y:S01]  /*179d0*/  IMAD.HI.U32 R5, R9, R12, RZ ;  /* 0x0000000c09057227 */ /* 0x000fe200078e00ff */
[----:B------:R-:W-:Y:S02]  /*179e0*/  SEL R4, R10, R141, !P3 ;  /* 0x0000008d0a047207 */ /* 0x000fe40005800000 */
[----:B------:R-:W3:Y:S01]  /*179f0*/  LDL.LU R141, [R1+0x2cc] ;  /* 0x0002cc00018d7983 */ /* 0x000ee20000300800 */
[----:B------:R-:W-:-:S03]  /*17a00*/  IMAD.MOV R5, RZ, RZ, -R5 ;  /* 0x000000ffff057224 */ /* 0x000fc600078e0a05 */
[----:B------:R-:W-:Y:S01]  /*17a10*/  STL [R1+0x274], R11 ;  /* 0x0002740b01007387 */ /* 0x000fe20000100800 */
[----:B------:R-:W-:-:S03]  /*17a20*/  IMAD R85, R4, UR6, RZ ;  /* 0x0000000604557c24 */ /* 0x000fc6000f8e02ff */
[----:B------:R0:W-:Y:S01]  /*17a30*/  STL [R1+0x298], R3 ;  /* 0x0002980301007387 */ /* 0x0001e20000100800 */
[----:B------:R-:W-:Y:S01]  /*17a40*/  LEA.HI.X.SX32 R4, R14, R6, 0x1, P0 ;  /* 0x000000060e047211 */ /* 0x000fe200000f0eff */
[----:B------:R-:W-:Y:S01]  /*17a50*/  IMAD R12, R8, R5, R12 ;  /* 0x00000005080c7224 */ /* 0x000fe200078e020c */
[----:B------:R-:W-:Y:S02]  /*17a60*/  SEL R13, R10, R142, !P3 ;  /* 0x0000008e0a0d7207 */ /* 0x000fe40005800000 */
[----:B------:R-:W3:Y:S01]  /*17a70*/  LDL.LU R142, [R1+0x2d0] ;  /* 0x0002d000018e7983 */ /* 0x000ee20000300800 */
[----:B0-----:R-:W-:-:S03]  /*17a80*/  IADD3 R3, P0, PT, R83, R7, RZ ;  /* 0x0000000753037210 */ /* 0x001fc60007f1e0ff */
[----:B------:R-:W-:Y:S04]  /*17a90*/  STL [R1+0x294], R4 ;  /* 0x0002940401007387 */ /* 0x000fe80000100800 */
[----:B------:R2:W-:Y:S04]  /*17aa0*/  STL [R1+0x2a0], R3 ;  /* 0x0002a00301007387 */ /* 0x0005e80000100800 */
[----:B------:R-:W-:Y:S01]  /*17ab0*/  STL [R1+0xaec], R12 ;  /* 0x000aec0c01007387 */ /* 0x000fe20000100800 */
[----:B--2---:R-:W-:-:S03]  /*17ac0*/  SEL R3, R10, R156, !P3 ;  /* 0x0000009c0a037207 */ /* 0x004fc60005800000 */
[----:B------:R-:W2:Y:S01]  /*17ad0*/  LDL.LU R156, [R1+0x2d4] ;  /* 0x0002d400019c7983 */ /* 0x000ea20000300800 */
[----:B------:R-:W-:Y:S02]  /*17ae0*/  LEA.HI.X.SX32 R4, R83, R6, 0x1, P0 ;  /* 0x0000000653047211 */ /* 0x000fe400000f0eff */
[----:B------:R-:W-:Y:S01]  /*17af0*/  IADD3 R5, P0, PT, R85, R7, RZ ;  /* 0x0000000755057210 */ /* 0x000fe20007f1e0ff */
[----:B------:R-:W-:Y:S04]  /*17b00*/  STL [R1+0xaf0], R83 ;  /* 0x000af05301007387 */ /* 0x000fe80000100800 */
[----:B------:R4:W-:Y:S01]  /*17b10*/  STL [R1+0x29c], R4 ;  /* 0x00029c0401007387 */ /* 0x0009e20000100800 */
[----:B------:R-:W-:Y:S01]  /*17b20*/  IMAD R13, R13, UR6, RZ ;  /* 0x000000060d0d7c24 */ /* 0x000fe2000f8e02ff */
[----:B----4-:R-:W-:-:S02]  /*17b30*/  SEL R4, R10, R149, !P3 ;  /* 0x000000950a047207 */ /* 0x010fc40005800000 */
[----:B------:R-:W4:Y:S04]  /*17b40*/  LDL.LU R149, [R1+0x2dc] ;  /* 0x0002dc0001957983 */ /* 0x000f280000300800 */
[----:B------:R0:W-:Y:S04]  /*17b50*/  STL [R1+0x2a8], R5 ;  /* 0x0002a80501007387 */ /* 0x0001e80000100800 */
[----:B------:R-:W-:Y:S01]  /*17b60*/  STL [R1+0xaf4], R85 ;  /* 0x000af45501007387 */ /* 0x000fe20000100800 */
[----:B0-----:R-:W-:Y:S01]  /*17b70*/  IMAD R5, R3, UR6, RZ ;  /* 0x0000000603057c24 */ /* 0x001fe2000f8e02ff */
[----:B------:R-:W-:-:S02]  /*17b80*/  LEA.HI.X.SX32 R3, R85, R6, 0x1, P0 ;  /* 0x0000000655037211 */ /* 0x000fc400000f0eff */
[----:B------:R-:W-:-:S03]  /*17b90*/  IADD3 R11, P0, PT, R13, R7, RZ ;  /* 0x000000070d0b7210 */ /* 0x000fc60007f1e0ff */
[----:B------:R3:W-:Y:S04]  /*17ba0*/  STL [R1+0x2a4], R3 ;  /* 0x0002a40301007387 */ /* 0x0007e80000100800 */
[----:B------:R-:W4:Y:S01]  /*17bb0*/  LDL.LU R164, [R1+0x2ec] ;  /* 0x0002ec0001a47983 */ /* 0x000f220000300800 */
[----:B------:R-:W-:Y:S01]  /*17bc0*/  IMAD R14, R4, UR6, RZ ;  /* 0x00000006040e7c24 */ /* 0x000fe2000f8e02ff */
[----:B------:R-:W-:Y:S02]  /*17bd0*/  LEA.HI.X.SX32 R4, R13, R6, 0x1, P0 ;  /* 0x000000060d047211 */ /* 0x000fe400000f0eff */
[----:B------:R0:W-:Y:S01]  /*17be0*/  STL [R1+0x2b0], R11 ;  /* 0x0002b00b01007387 */ /* 0x0001e20000100800 */
[----:B---3--:R-:W-:-:S03]  /*17bf0*/  SEL R3, R10, R150, !P3 ;  /* 0x000000960a037207 */ /* 0x008fc60005800000 */
[----:B------:R-:W3:Y:S01]  /*17c00*/  LDL.LU R150, [R1+0x2f4] ;  /* 0x0002f40001967983 */ /* 0x000ee20000300800 */
[----:B0-----:R-:W-:-:S03]  /*17c10*/  IADD3 R11, P0, PT, R5, R7, RZ ;  /* 0x00000007050b7210 */ /* 0x001fc60007f1e0ff */
[----:B------:R0:W-:Y:S01]  /*17c20*/  STL [R1+0x2ac], R4 ;  /* 0x0002ac0401007387 */ /* 0x0001e20000100800 */
[----:B------:R-:W-:-:S03]  /*17c30*/  IMAD R13, R3, UR6, RZ ;  /* 0x00000006030d7c24 */ /* 0x000fc6000f8e02ff */
[----:B------:R-:W-:Y:S01]  /*17c40*/  STL [R1+0x2b8], R11 ;  /* 0x0002b80b01007387 */ /* 0x000fe20000100800 */
[----:B------:R-:W-:Y:S02]  /*17c50*/  LEA.HI.X.SX32 R3, R5, R6, 0x1, P0 ;  /* 0x0000000605037211 */ /* 0x000fe400000f0eff */
[----:B------:R-:W-:Y:S02]  /*17c60*/  IADD3 R5, P0, PT, R14, R7, RZ ;  /* 0x000000070e057210 */ /* 0x000fe40007f1e0ff */
[C---:B0-----:R-:W-:Y:S02]  /*17c70*/  SEL R4, R10.reuse, R155, !P3 ;  /* 0x0000009b0a047207 */ /* 0x041fe40005800000 */
[----:B------:R-:W3:Y:S04]  /*17c80*/  LDL.LU R155, [R1+0x2fc] ;  /* 0x0002fc00019b7983 */ /* 0x000ee80000300800 */
[----:B------:R0:W-:Y:S04]  /*17c90*/  STL [R1+0x2b4], R3 ;  /* 0x0002b40301007387 */ /* 0x0001e80000100800 */
[----:B------:R1:W-:Y:S01]  /*17ca0*/  STL [R1+0x2c0], R5 ;  /* 0x0002c00501007387 */ /* 0x0003e20000100800 */
[----:B0-----:R-:W-:-:S03]  /*17cb0*/  SEL R3, R10, R141, !P3 ;  /* 0x0000008d0a037207 */ /* 0x001fc60005800000 */
[----:B------:R-:W3:Y:S01]  /*17cc0*/  LDL.LU R141, [R1+0x304] ;  /* 0x00030400018d7983 */ /* 0x000ee20000300800 */
[----:B-1----:R-:W-:Y:S01]  /*17cd0*/  IMAD R5, R4, UR6, RZ ;  /* 0x0000000604057c24 */ /* 0x002fe2000f8e02ff */
[----:B------:R-:W-:Y:S02]  /*17ce0*/  LEA.HI.X.SX32 R4, R14, R6, 0x1, P0 ;  /* 0x000000060e047211 */ /* 0x000fe400000f0eff */
[----:B------:R-:W-:-:S03]  /*17cf0*/  IADD3 R11, P0, PT, R13, R7, RZ ;  /* 0x000000070d0b7210 */ /* 0x000fc60007f1e0ff */
[----:B------:R0:W-:Y:S01]  /*17d00*/  STL [R1+0x2bc], R4 ;  /* 0x0002bc0401007387 */ /* 0x0001e20000100800 */
[----:B------:R-:W-:-:S03]  /*17d10*/  IMAD R14, R3, UR6, RZ ;  /* 0x00000006030e7c24 */ /* 0x000fc6000f8e02ff */
[----:B------:R1:W-:Y:S01]  /*17d20*/  STL [R1+0x2c8], R11 ;  /* 0x0002c80b01007387 */ /* 0x0003e20000100800 */
[----:B------:R-:W-:Y:S02]  /*17d30*/  LEA.HI.X.SX32 R3, R13, R6, 0x1, P0 ;  /* 0x000000060d037211 */ /* 0x000fe400000f0eff */
[----:B0-----:R-:W-:Y:S02]  /*17d40*/  SEL R4, R10, R142, !P3 ;  /* 0x0000008e0a047207 */ /* 0x001fe40005800000 */
[----:B------:R-:W3:Y:S01]  /*17d50*/  LDL.LU R142, [R1+0x30c] ;  /* 0x00030c00018e7983 */ /* 0x000ee20000300800 */
[----:B-1----:R-:W-:-:S03]  /*17d60*/  IADD3 R11, P0, PT, R5, R7, RZ ;  /* 0x00000007050b7210 */ /* 0x002fc60007f1e0ff */
[----:B------:R2:W-:Y:S04]  /*17d70*/  STL [R1+0x2c4], R3 ;  /* 0x0002c40301007387 */ /* 0x0005e80000100800 */
[----:B------:R-:W-:Y:S01]  /*17d80*/  STL [R1+0x2d0], R11 ;  /* 0x0002d00b01007387 */ /* 0x000fe20000100800 */
[----:B--2---:R-:W-:-:S03]  /*17d90*/  SEL R3, R10, R156, !P3 ;  /* 0x0000009c0a037207 */ /* 0x004fc60005800000 */
[----:B------:R-:W2:Y:S01]  /*17da0*/  LDL.LU R156, [R1+0x314] ;  /* 0x00031400019c7983 */ /* 0x000ea20000300800 */
[----:B------:R-:W-:Y:S01]  /*17db0*/  IMAD R13, R4, UR6, RZ ;  /* 0x00000006040d7c24 */ /* 0x000fe2000f8e02ff */
[----:B------:R-:W-:Y:S02]  /*17dc0*/  LEA.HI.X.SX32 R4, R5, R6, 0x1, P0 ;  /* 0x0000000605047211 */ /* 0x000fe400000f0eff */
[----:B------:R-:W-:-:S03]  /*17dd0*/  IADD3 R5, P0, PT, R14, R7, RZ ;  /* 0x000000070e057210 */ /* 0x000fc60007f1e0ff */
[----:B------:R-:W-:Y:S04]  /*17de0*/  STL [R1+0x2cc], R4 ;  /* 0x0002cc0401007387 */ /* 0x000fe80000100800 */
[----:B------:R0:W-:Y:S02]  /*17df0*/  STL [R1+0x2d8], R5 ;  /* 0x0002d80501007387 */ /* 0x0001e40000100800 */
[----:B0-----:R-:W-:Y:S01]  /*17e00*/  IMAD R5, R3, UR6, RZ ;  /* 0x0000000603057c24 */ /* 0x001fe2000f8e02ff */
[----:B------:R-:W-:Y:S02]  /*17e10*/  LEA.HI.X.SX32 R3, R14, R6, 0x1, P0 ;  /* 0x000000060e037211 */ /* 0x000fe400000f0eff */
[----:B------:R-:W-:Y:S02]  /*17e20*/  IADD3 R11, P0, PT, R13, R7, RZ ;  /* 0x000000070d0b7210 */ /* 0x000fe40007f1e0ff */
[----:B----4-:R-:W-:-:S02]  /*17e30*/  SEL R4, R10, R149, !P3 ;  /* 0x000000950a047207 */ /* 0x010fc40005800000 */
[----:B------:R-:W4:Y:S03]  /*17e40*/  LDL.LU R149, [R1+0x31c] ;  /* 0x00031c0001957983 */ /* 0x000f260000300800 */
[----:B------:R-:W-:Y:S01]  /*17e50*/  IMAD R14, R4, UR6, RZ ;  /* 0x00000006040e7c24 */ /* 0x000fe2000f8e02ff */
[----:B------:R-:W-:Y:S01]  /*17e60*/  STL [R1+0x2d4], R3 ;  /* 0x0002d40301007387 */ /* 0x000fe20000100800 */
[----:B------:R-:W-:-:S03]  /*17e70*/  LEA.HI.X.SX32 R4, R13, R6, 0x1, P0 ;  /* 0x000000060d047211 */ /* 0x000fc600000f0eff */
[----:B------:R0:W-:Y:S02]  /*17e80*/  STL [R1+0x2e0], R11 ;  /* 0x0002e00b01007387 */ /* 0x0001e40000100800 */
[----:B0-----:R-:W-:Y:S02]  /*17e90*/  IADD3 R11, P0, PT, R5, R7, RZ ;  /* 0x00000007050b7210 */ /* 0x001fe40007f1e0ff */
[----:B------:R-:W-:Y:S02]  /*17ea0*/  SEL R3, R10, R164, !P3 ;  /* 0x000000a40a037207 */ /* 0x000fe40005800000 */
[----:B------:R-:W4:Y:S03]  /*17eb0*/  LDL.LU R164, [R1+0x324] ;  /* 0x0003240001a47983 */ /* 0x000f260000300800 */
[----:B------:R-:W-:Y:S01]  /*17ec0*/  IMAD R13, R3, UR6, RZ ;  /* 0x00000006030d7c24 */ /* 0x000fe2000f8e02ff */
[----:B------:R3:W-:Y:S01]  /*17ed0*/  STL [R1+0x2dc], R4 ;  /* 0x0002dc0401007387 */ /* 0x0007e20000100800 */
[----:B------:R-:W-:-:S03]  /*17ee0*/  LEA.HI.X.SX32 R3, R5, R6, 0x1, P0 ;  /* 0x0000000605037211 */ /* 0x000fc600000f0eff */
[----:B------:R0:W-:Y:S01]  /*17ef0*/  STL [R1+0x2f0], R11 ;  /* 0x0002f00b01007387 */ /* 0x0001e20000100800 */
[----:B---3--:R-:W-:-:S03]  /*17f00*/  SEL R4, R10, R150, !P3 ;  /* 0x000000960a047207 */ /* 0x008fc60005800000 */
[----:B------:R-:W3:Y:S01]  /*17f10*/  LDL.LU R150, [R1+0x32c] ;  /* 0x00032c0001967983 */ /* 0x000ee20000300800 */
[----:B0-----:R-:W-:-:S03]  /*17f20*/  IADD3 R11, P0, PT, R14, R7, RZ ;  /* 0x000000070e0b7210 */ /* 0x001fc60007f1e0ff */
[----:B------:R0:W-:Y:S01]  /*17f30*/  STL [R1+0x2ec], R3 ;  /* 0x0002ec0301007387 */ /* 0x0001e20000100800 */
[----:B------:R-:W-:Y:S01]  /*17f40*/  IMAD R5, R4, UR6, RZ ;  /* 0x0000000604057c24 */ /* 0x000fe2000f8e02ff */
[----:B------:R-:W-:Y:S02]  /*17f50*/  LEA.HI.X.SX32 R4, R14, R6, 0x1, P0 ;  /* 0x000000060e047211 */ /* 0x000fe400000f0eff */
[----:B------:R1:W-:Y:S01]  /*17f60*/  STL [R1+0x2f8], R11 ;  /* 0x0002f80b01007387 */ /* 0x0003e20000100800 */
[----:B0-----:R-:W-:-:S03]  /*17f70*/  SEL R3, R10, R155, !P3 ;  /* 0x0000009b0a037207 */ /* 0x001fc60005800000 */
[----:B------:R-:W3:Y:S01]  /*17f80*/  LDL.LU R155, [R1+0x334] ;  /* 0x00033400019b7983 */ /* 0x000ee20000300800 */
[----:B-1----:R-:W-:-:S03]  /*17f90*/  IADD3 R11, P0, PT, R13, R7, RZ ;  /* 0x000000070d0b7210 */ /* 0x002fc60007f1e0ff */
        /* <DEDUP_REMOVED lines=15> */
[----:B------:R0:W-:Y:S01]  /*18090*/  STL [R1+0x310], R11 ;  /* 0x0003100b01007387 */ /* 0x0001e20000100800 */
[----:B--2---:R-:W-:-:S03]  /*180a0*/  SEL R4, R10, R156, !P3 ;  /* 0x0000009c0a047207 */ /* 0x004fc60005800000 */
[----:B------:R-:W2:Y:S01]  /*180b0*/  LDL.LU R156, [R1+0x34c] ;  /* 0x00034c00019c7983 */ /* 0x000ea20000300800 */
[----:B------:R-:W-:Y:S01]  /*180c0*/  IMAD R5, R3, UR6, RZ ;  /* 0x0000000603057c24 */ /* 0x000fe2000f8e02ff */
[-C--:B------:R-:W-:Y:S02]  /*180d0*/  LEA.HI.X.SX32 R3, R14, R6.reuse, 0x1, P0 ;  /* 0x000000060e037211 */ /* 0x080fe400000f0eff */
[C---:B0-----:R-:W-:Y:S01]  /*180e0*/  IADD3 R11, P0, PT, R13.reuse, R7, RZ ;  /* 0x000000070d0b7210 */ /* 0x041fe20007f1e0ff */
[----:B------:R-:W-:Y:S02]  /*180f0*/  IMAD R14, R4, UR6, RZ ;  /* 0x00000006040e7c24 */ /* 0x000fe4000f8e02ff */
[----:B------:R-:W-:Y:S01]  /*18100*/  STL [R1+0x30c], R3 ;  /* 0x00030c0301007387 */ /* 0x000fe20000100800 */
[----:B------:R-:W-:-:S03]  /*18110*/  LEA.HI.X.SX32 R4, R13, R6, 0x1, P0 ;  /* 0x000000060d047211 */ /* 0x000fc600000f0eff */
[----:B------:R0:W-:Y:S02]  /*18120*/  STL [R1+0x318], R11 ;  /* 0x0003180b01007387 */ /* 0x0001e40000100800 */
[----:B0-----:R-:W-:Y:S02]  /*18130*/  IADD3 R11, P0, PT, R5, R7, RZ ;  /* 0x00000007050b7210 */ /* 0x001fe40007f1e0ff */
[----:B----4-:R-:W-:Y:S02]  /*18140*/  SEL R3, R10, R149, !P3 ;  /* 0x000000950a037207 */ /* 0x010fe40005800000 */
[----:B------:R-:W4:Y:S04]  /*18150*/  LDL.LU R149, [R1+0x354] ;  /* 0x0003540001957983 */ /* 0x000f280000300800 */
[----:B------:R-:W-:Y:S01]  /*18160*/  STL [R1+0x314], R4 ;  /* 0x0003140401007387 */ /* 0x000fe20000100800 */
[----:B------:R-:W-:-:S03]  /*18170*/  IMAD R13, R3, UR6, RZ ;  /* 0x00000006030d7c24 */ /* 0x000fc6000f8e02ff */
[----:B------:R0:W-:Y:S02]  /*18180*/  STL [R1+0x320], R11 ;  /* 0x0003200b01007387 */ /* 0x0001e40000100800 */
[----:B0-----:R-:W-:Y:S02]  /*18190*/  LEA.HI.X.SX32 R11, R5, R6, 0x1, P0 ;  /* 0x00000006050b7211 */ /* 0x001fe400000f0eff */
[-C--:B------:R-:W-:Y:S02]  /*181a0*/  IADD3 R5, P0, PT, R14, R7.reuse, RZ ;  /* 0x000000070e057210 */ /* 0x080fe40007f1e0ff */
[----:B------:R-:W-:Y:S01]  /*181b0*/  SEL R4, R10, R164, !P3 ;  /* 0x000000a40a047207 */ /* 0x000fe20005800000 */
[----:B------:R0:W-:Y:S01]  /*181c0*/  STL [R1+0x31c], R11 ;  /* 0x00031c0b01007387 */ /* 0x0001e20000100800 */
[----:B------:R-:W-:Y:S02]  /*181d0*/  LEA.HI.X.SX32 R12, R14, R6, 0x1, P0 ;  /* 0x000000060e0c7211 */ /* 0x000fe400000f0eff */
[----:B0-----:R-:W-:-:S02]  /*181e0*/  IADD3 R11, P0, PT, R13, R7, RZ ;  /* 0x000000070d0b7210 */ /* 0x001fc40007f1e0ff */
[----:B---3--:R-:W-:Y:S02]  /*181f0*/  SEL R3, R10, R150, !P3 ;  /* 0x000000960a037207 */ /* 0x008fe40005800000 */
[----:B------:R-:W3:Y:S04]  /*18200*/  LDL.LU R150, [R1+0x35c] ;  /* 0x00035c0001967983 */ /* 0x000ee80000300800 */
[----:B------:R0:W-:Y:S04]  /*18210*/  STL [R1+0x328], R5 ;  /* 0x0003280501007387 */ /* 0x0001e80000100800 */
[----:B------:R1:W-:Y:S01]  /*18220*/  STL [R1+0x324], R12 ;  /* 0x0003240c01007387 */ /* 0x0003e20000100800 */
[----:B0-----:R-:W-:Y:S01]  /*18230*/  IMAD R5, R4, UR6, RZ ;  /* 0x0000000604057c24 */ /* 0x001fe2000f8e02ff */
[----:B------:R-:W-:-:S02]  /*18240*/  SEL R4, R10, R155, !P3 ;  /* 0x0000009b0a047207 */ /* 0x000fc40005800000 */
[----:B------:R-:W3:Y:S01]  /*18250*/  LDL.LU R155, [R1+0x364] ;  /* 0x00036400019b7983 */ /* 0x000ee20000300800 */
[----:B-1----:R-:W-:-:S03]  /*18260*/  LEA.HI.X.SX32 R12, R13, R6, 0x1, P0 ;  /* 0x000000060d0c7211 */ /* 0x002fc600000f0eff */
[----:B------:R0:W-:Y:S01]  /*18270*/  STL [R1+0x330], R11 ;  /* 0x0003300b01007387 */ /* 0x0001e20000100800 */
[----:B------:R-:W-:-:S03]  /*18280*/  IMAD R14, R3, UR6, RZ ;  /* 0x00000006030e7c24 */ /* 0x000fc6000f8e02ff */
[----:B------:R-:W-:Y:S01]  /*18290*/  STL [R1+0x32c], R12 ;  /* 0x00032c0c01007387 */ /* 0x000fe20000100800 */
[----:B0-----:R-:W-:Y:S01]  /*182a0*/  IADD3 R11, P0, PT, R5, R7, RZ ;  /* 0x00000007050b7210 */ /* 0x001fe20007f1e0ff */
[----:B------:R-:W-:Y:S01]  /*182b0*/  IMAD R13, R4, UR6, RZ ;  /* 0x00000006040d7c24 */ /* 0x000fe2000f8e02ff */
[----:B------:R-:W-:-:S03]  /*182c0*/  SEL R3, R10, R141, !P3 ;  /* 0x0000008d0a037207 */ /* 0x000fc60005800000 */
[----:B------:R0:W-:Y:S01]  /*182d0*/  STL [R1+0x338], R11 ;  /* 0x0003380b01007387 */ /* 0x0001e20000100800 */
[----:B------:R-:W-:-:S03]  /*182e0*/  LEA.HI.X.SX32 R4, R5, R6, 0x1, P0 ;  /* 0x0000000605047211 */ /* 0x000fc600000f0eff */
[----:B------:R-:W3:Y:S01]  /*182f0*/  LDL.LU R141, [R1+0x36c] ;  /* 0x00036c00018d7983 */ /* 0x000ee20000300800 */
[----:B0-----:R-:W-:-:S03]  /*18300*/  IADD3 R11, P0, PT, R14, R7, RZ ;  /* 0x000000070e0b7210 */ /* 0x001fc60007f1e0ff */
[----:B------:R0:W-:Y:S01]  /*18310*/  STL [R1+0x334], R4 ;  /* 0x0003340401007387 */ /* 0x0001e20000100800 */
[----:B------:R-:W-:-:S03]  /*18320*/  IMAD R5, R3, UR6, RZ ;  /* 0x0000000603057c24 */ /* 0x000fc6000f8e02ff */
[----:B------:R-:W-:Y:S01]  /*18330*/  STL [R1+0x340], R11 ;  /* 0x0003400b01007387 */ /* 0x000fe20000100800 */
[----:B------:R-:W-:Y:S02]  /*18340*/  LEA.HI.X.SX32 R3, R14, R6, 0x1, P0 ;  /* 0x000000060e037211 */ /* 0x000fe400000f0eff */
[C---:B0-----:R-:W-:Y:S02]  /*18350*/  SEL R4, R10.reuse, R142, !P3 ;  /* 0x0000008e0a047207 */ /* 0x041fe40005800000 */
[----:B------:R-:W3:Y:S04]  /*18360*/  LDL.LU R142, [R1+0x374] ;  /* 0x00037400018e7983 */ /* 0x000ee80000300800 */
[----:B------:R2:W-:Y:S02]  /*18370*/  STL [R1+0x33c], R3 ;  /* 0x00033c0301007387 */ /* 0x0005e40000100800 */
[----:B--2---:R-:W-:-:S02]  /*18380*/  SEL R3, R10, R156, !P3 ;  /* 0x0000009c0a037207 */ /* 0x004fc40005800000 */
[----:B------:R-:W2:Y:S01]  /*18390*/  LDL.LU R156, [R1+0x37c] ;  /* 0x00037c00019c7983 */ /* 0x000ea20000300800 */
[----:B------:R-:W-:Y:S01]  /*183a0*/  IADD3 R100, P0, PT, R13, R7, RZ ;  /* 0x000000070d647210 */ /* 0x000fe20007f1e0ff */
[----:B------:R-:W-:-:S03]  /*183b0*/  IMAD R14, R4, UR6, RZ ;  /* 0x00000006040e7c24 */ /* 0x000fc6000f8e02ff */
[-C--:B------:R-:W-:Y:S02]  /*183c0*/  LEA.HI.X.SX32 R102, R13, R6.reuse, 0x1, P0 ;  /* 0x000000060d667211 */ /* 0x080fe400000f0eff */
[-C--:B------:R-:W-:Y:S01]  /*183d0*/  IADD3 R11, P0, PT, R5, R7.reuse, RZ ;  /* 0x00000007050b7210 */ /* 0x080fe20007f1e0ff */
[----:B------:R-:W-:Y:S01]  /*183e0*/  STL [R1+0x348], R100 ;  /* 0x0003486401007387 */ /* 0x000fe20000100800 */
[----:B------:R-:W-:Y:S02]  /*183f0*/  IMAD R13, R3, UR6, RZ ;  /* 0x00000006030d7c24 */ /* 0x000fe4000f8e02ff */
[----:B------:R-:W-:Y:S01]  /*18400*/  LEA.HI.X.SX32 R3, R5, R6, 0x1, P0 ;  /* 0x0000000605037211 */ /* 0x000fe200000f0eff */
[----:B------:R-:W2:Y:S01]  /*18410*/  LDL.LU R164, [R1+0x384] ;  /* 0x0003840001a47983 */ /* 0x000ea20000300800 */
[----:B------:R-:W-:-:S03]  /*18420*/  IADD3 R5, P0, PT, R14, R7, RZ ;  /* 0x000000070e057210 */ /* 0x000fc60007f1e0ff */
[----:B------:R-:W-:Y:S04]  /*18430*/  STL [R1+0x350], R11 ;  /* 0x0003500b01007387 */ /* 0x000fe80000100800 */
[----:B------:R-:W-:Y:S01]  /*18440*/  STL [R1+0x344], R102 ;  /* 0x0003446601007387 */ /* 0x000fe20000100800 */
[----:B----4-:R-:W-:-:S03]  /*18450*/  SEL R4, R10, R149, !P3 ;  /* 0x000000950a047207 */ /* 0x010fc60005800000 */
[----:B------:R-:W4:Y:S04]  /*18460*/  LDL.LU R149, [R1+0x38c] ;  /* 0x00038c0001957983 */ /* 0x000f280000300800 */
[----:B------:R-:W-:Y:S04]  /*18470*/  STL [R1+0x34c], R3 ;  /* 0x00034c0301007387 */ /* 0x000fe80000100800 */
[----:B------:R0:W-:Y:S02]  /*18480*/  STL [R1+0x358], R5 ;  /* 0x0003580501007387 */ /* 0x0001e40000100800 */
[----:B0-----:R-:W-:Y:S01]  /*18490*/  IMAD R5, R4, UR6, RZ ;  /* 0x0000000604057c24 */ /* 0x001fe2000f8e02ff */
[----:B------:R-:W-:-:S02]  /*184a0*/  LEA.HI.X.SX32 R4, R14, R6, 0x1, P0 ;  /* 0x000000060e047211 */ /* 0x000fc400000f0eff */
[-C--:B------:R-:W-:Y:S02]  /*184b0*/  IADD3 R96, P0, PT, R13, R7.reuse, RZ ;  /* 0x000000070d607210 */ /* 0x080fe40007f1e0ff */
[----:B---3--:R-:W-:Y:S02]  /*184c0*/  SEL R3, R10, R150, !P3 ;  /* 0x000000960a037207 */ /* 0x008fe40005800000 */
[----:B------:R-:W3:Y:S03]  /*184d0*/  LDL.LU R150, [R1+0x394] ;  /* 0x0003940001967983 */ /* 0x000ee60000300800 */
[----:B------:R-:W-:Y:S01]  /*184e0*/  IMAD R14, R3, UR6, RZ ;  /* 0x00000006030e7c24 */ /* 0x000fe2000f8e02ff */
[----:B------:R-:W-:Y:S01]  /*184f0*/  LEA.HI.X.SX32 R3, R13, R6, 0x1, P0 ;  /* 0x000000060d037211 */ /* 0x000fe200000f0eff */
[----:B------:R0:W-:Y:S01]  /*18500*/  STL [R1+0x354], R4 ;  /* 0x0003540401007387 */ /* 0x0001e20000100800 */
[----:B------:R-:W-:-:S02]  /*18510*/  IADD3 R11, P0, PT, R5, R7, RZ ;  /* 0x00000007050b7210 */ /* 0x000fc40007f1e0ff */
[----:B0-----:R-:W-:Y:S02]  /*18520*/  SEL R4, R10, R155, !P3 ;  /* 0x0000009b0a047207 */ /* 0x001fe40005800000 */
[----:B------:R-:W3:Y:S04]  /*18530*/  LDL.LU R155, [R1+0x39c] ;  /* 0x00039c00019b7983 */ /* 0x000ee80000300800 */
[----:B------:R-:W-:Y:S04]  /*18540*/  STL [R1+0x360], R96 ;  /* 0x0003606001007387 */ /* 0x000fe80000100800 */
[----:B------:R0:W-:Y:S01]  /*18550*/  STL [R1+0x35c], R3 ;  /* 0x00035c0301007387 */ /* 0x0001e20000100800 */
[----:B------:R-:W-:Y:S01]  /*18560*/  IMAD R13, R4, UR6, RZ ;  /* 0x00000006040d7c24 */ /* 0x000fe2000f8e02ff */
[----:B0-----:R-:W-:-:S02]  /*18570*/  SEL R3, R10, R141, !P3 ;  /* 0x0000008d0a037207 */ /* 0x001fc40005800000 */
[----:B------:R-:W3:Y:S04]  /*18580*/  LDL.LU R141, [R1+0x3a4] ;  /* 0x0003a400018d7983 */ /* 0x000ee80000300800 */
[----:B------:R0:W-:Y:S02]  /*18590*/  STL [R1+0x368], R11 ;  /* 0x0003680b01007387 */ /* 0x0001e40000100800 */
[----:B0-----:R-:W-:Y:S02]  /*185a0*/  LEA.HI.X.SX32 R11, R5, R6, 0x1, P0 ;  /* 0x00000006050b7211 */ /* 0x001fe400000f0eff */
[----:B------:R-:W-:Y:S02]  /*185b0*/  IADD3 R5, P0, PT, R14, R7, RZ ;  /* 0x000000070e057210 */ /* 0x000fe40007f1e0ff */
[----:B------:R-:W-:Y:S01]  /*185c0*/  SEL R4, R10, R142, !P3 ;  /* 0x0000008e0a047207 */ /* 0x000fe20005800000 */
[----:B------:R0:W-:Y:S01]  /*185d0*/  STL [R1+0x364], R11 ;  /* 0x0003640b01007387 */ /* 0x0001e20000100800 */
[----:B------:R-:W-:-:S03]  /*185e0*/  LEA.HI.X.SX32 R12, R14, R6, 0x1, P0 ;  /* 0x000000060e0c7211 */ /* 0x000fc600000f0eff */
[----:B------:R-:W3:Y:S01]  /*185f0*/  LDL.LU R142, [R1+0x3ac] ;  /* 0x0003ac00018e7983 */ /* 0x000ee20000300800 */
[----:B0-----:R-:W-:-:S03]  /*18600*/  IADD3 R11, P0, PT, R13, R7, RZ ;  /* 0x000000070d0b7210 */ /* 0x001fc60007f1e0ff */
[----:B------:R0:W-:Y:S04]  /*18610*/  STL [R1+0x370], R5 ;  /* 0x0003700501007387 */ /* 0x0001e80000100800 */
[----:B------:R-:W-:Y:S04]  /*18620*/  STL [R1+0x36c], R12 ;  /* 0x00036c0c01007387 */ /* 0x000fe80000100800 */
[----:B------:R1:W-:Y:S01]  /*18630*/  STL [R1+0x378], R11 ;  /* 0x0003780b01007387 */ /* 0x0003e20000100800 */
[----:B0-----:R-:W-:Y:S01]  /*18640*/  IMAD R5, R3, UR6, RZ ;  /* 0x0000000603057c24 */ /* 0x001fe2000f8e02ff */
[----:B--2---:R-:W-:-:S02]  /*18650*/  SEL R3, R10, R156, !P3 ;  /* 0x0000009c0a037207 */ /* 0x004fc40005800000 */
[----:B------:R-:W2:Y:S01]  /*18660*/  LDL.LU R156, [R1+0x3b4] ;  /* 0x0003b400019c7983 */ /* 0x000ea20000300800 */
[----:B------:R-:W-:Y:S01]  /*18670*/  IMAD R14, R4, UR6, RZ ;  /* 0x00000006040e7c24 */ /* 0x000fe2000f8e02ff */
[----:B------:R-:W-:Y:S02]  /*18680*/  LEA.HI.X.SX32 R4, R13, R6, 0x1, P0 ;  /* 0x000000060d047211 */ /* 0x000fe400000f0eff */
[----:B-1----:R-:W-:-:S03]  /*18690*/  IADD3 R11, P0, PT, R5, R7, RZ ;  /* 0x00000007050b7210 */ /* 0x002fc60007f1e0ff */
[----:B------:R0:W-:Y:S01]  /*186a0*/  STL [R1+0x374], R4 ;  /* 0x0003740401007387 */ /* 0x0001e20000100800 */
[----:B------:R-:W-:-:S03]  /*186b0*/  IMAD R13, R3, UR6, RZ ;  /* 0x00000006030d7c24 */ /* 0x000fc6000f8e02ff */
[----:B------:R1:W-:Y:S01]  /*186c0*/  STL [R1+0x380], R11 ;  /* 0x0003800b01007387 */ /* 0x0003e20000100800 */
[----:B0-----:R-:W-:Y:S02]  /*186d0*/  SEL R4, R10, R164, !P3 ;  /* 0x000000a40a047207 */ /* 0x001fe40005800000 */
[----:B-1----:R-:W-:Y:S02]  /*186e0*/  LEA.HI.X.SX32 R11, R5, R6, 0x1, P0 ;  /* 0x00000006050b7211 */ /* 0x002fe400000f0eff */
[----:B------:R-:W-:-:S03]  /*186f0*/  IADD3 R5, P0, PT, R14, R7, RZ ;  /* 0x000000070e057210 */ /* 0x000fc60007f1e0ff */
[----:B------:R0:W-:Y:S01]  /*18700*/  STL [R1+0x37c], R11 ;  /* 0x00037c0b01007387 */ /* 0x0001e20000100800 */
[-C--:B------:R-:W-:Y:S02]  /*18710*/  LEA.HI.X.SX32 R12, R14, R6.reuse, 0x1, P0 ;  /* 0x000000060e0c7211 */ /* 0x080fe400000f0eff */
[----:B0-----:R-:W-:Y:S02]  /*18720*/  IADD3 R11, P0, PT, R13, R7, RZ ;  /* 0x000000070d0b7210 */ /* 0x001fe40007f1e0ff */
[----:B----4-:R-:W-:Y:S02]  /*18730*/  SEL R3, R10, R149, !P3 ;  /* 0x000000950a037207 */ /* 0x010fe40005800000 */
[----:B------:R-:W4:Y:S04]  /*18740*/  LDL.LU R149, [R1+0x3bc] ;  /* 0x0003bc0001957983 */ /* 0x000f280000300800 */
[----:B------:R0:W-:Y:S01]  /*18750*/  STL [R1+0x388], R5 ;  /* 0x0003880501007387 */ /* 0x0001e20000100800 */
[----:B------:R-:W-:Y:S01]  /*18760*/  IMAD R14, R3, UR6, RZ ;  /* 0x00000006030e7c24 */ /* 0x000fe2000f8e02ff */
[----:B------:R-:W-:-:S02]  /*18770*/  LEA.HI.X.SX32 R3, R13, R6, 0x1, P0 ;  /* 0x000000060d037211 */ /* 0x000fc400000f0eff */
[----:B------:R-:W-:Y:S01]  /*18780*/  STL [R1+0x384], R12 ;  /* 0x0003840c01007387 */ /* 0x000fe20000100800 */
[----:B0-----:R-:W-:-:S03]  /*18790*/  IMAD R5, R4, UR6, RZ ;  /* 0x0000000604057c24 */ /* 0x001fc6000f8e02ff */
[----:B------:R0:W-:Y:S02]  /*187a0*/  STL [R1+0x390], R11 ;  /* 0x0003900b01007387 */ /* 0x0001e40000100800 */
[C---:B0-----:R-:W-:Y:S02]  /*187b0*/  IADD3 R11, P0, PT, R5.reuse, R7, RZ ;  /* 0x00000007050b7210 */ /* 0x041fe40007f1e0ff */
[----:B---3--:R-:W-:Y:S02]  /*187c0*/  SEL R4, R10, R150, !P3 ;  /* 0x000000960a047207 */ /* 0x008fe40005800000 */
[----:B------:R-:W3:Y:S04]  /*187d0*/  LDL.LU R150, [R1+0x3c4] ;  /* 0x0003c40001967983 */ /* 0x000ee80000300800 */
[----:B------:R-:W-:Y:S04]  /*187e0*/  STL [R1+0x38c], R3 ;  /* 0x00038c0301007387 */ /* 0x000fe80000100800 */
[----:B------:R0:W-:Y:S01]  /*187f0*/  STL [R1+0x398], R11 ;  /* 0x0003980b01007387 */ /* 0x0001e20000100800 */
[----:B------:R-:W-:Y:S01]  /*18800*/  IMAD R13, R4, UR6, RZ ;  /* 0x00000006040d7c24 */ /* 0x000fe2000f8e02ff */
[----:B0-----:R-:W-:-:S02]  /*18810*/  LEA.HI.X.SX32 R11, R5, R6, 0x1, P0 ;  /* 0x00000006050b7211 */ /* 0x001fc400000f0eff */
[----:B------:R-:W-:Y:S02]  /*18820*/  IADD3 R5, P0, PT, R14, R7, RZ ;  /* 0x000000070e057210 */ /* 0x000fe40007f1e0ff */
[----:B------:R-:W-:Y:S01]  /*18830*/  SEL R3, R10, R155, !P3 ;  /* 0x0000009b0a037207 */ /* 0x000fe20005800000 */
[----:B------:R0:W-:Y:S02]  /*18840*/  STL [R1+0x394], R11 ;  /* 0x0003940b01007387 */ /* 0x0001e40000100800 */
[----:B0-----:R-:W-:Y:S02]  /*18850*/  LEA.HI.X.SX32 R11, R14, R6, 0x1, P0 ;  /* 0x000000060e0b7211 */ /* 0x001fe400000f0eff */
[----:B------:R-:W-:Y:S02]  /*18860*/  SEL R4, R10, R141, !P3 ;  /* 0x0000008d0a047207 */ /* 0x000fe40005800000 */
[----:B------:R-:W3:Y:S01]  /*18870*/  LDL.LU R141, [R1+0x3cc] ;  /* 0x0003cc00018d7983 */ /* 0x000ee20000300800 */
[----:B------:R-:W-:-:S03]  /*18880*/  IADD3 R83, P0, PT, R13, R7, RZ ;  /* 0x000000070d537210 */ /* 0x000fc60007f1e0ff */
[----:B------:R0:W-:Y:S04]  /*18890*/  STL [R1+0x3a0], R5 ;  /* 0x0003a00501007387 */ /* 0x0001e80000100800 */
[----:B------:R1:W-:Y:S01]  /*188a0*/  STL [R1+0x39c], R11 ;  /* 0x00039c0b01007387 */ /* 0x0003e20000100800 */
[----:B------:R-:W-:Y:S01]  /*188b0*/  LEA.HI.X.SX32 R85, R13, R6, 0x1, P0 ;  /* 0x000000060d557211 */ /* 0x000fe200000f0eff */
[----:B0-----:R-:W-:Y:S01]  /*188c0*/  IMAD R5, R3, UR6, RZ ;  /* 0x0000000603057c24 */ /* 0x001fe2000f8e02ff */
[----:B------:R-:W-:Y:S02]  /*188d0*/  SEL R3, R10, R142, !P3 ;  /* 0x0000008e0a037207 */ /* 0x000fe40005800000 */
[----:B------:R-:W3:Y:S02]  /*188e0*/  LDL.LU R142, [R1+0x3d4] ;  /* 0x0003d400018e7983 */ /* 0x000ee40000300800 */
[----:B------:R-:W-:-:S02]  /*188f0*/  IADD3 R117, P0, PT, R5, R7, RZ ;  /* 0x0000000705757210 */ /* 0x000fc40007f1e0ff */
[----:B------:R-:W-:Y:S01]  /*18900*/  STL [R1+0x3a8], R83 ;  /* 0x0003a85301007387 */ /* 0x000fe20000100800 */
[----:B------:R-:W-:-:S03]  /*18910*/  IMAD R14, R4, UR6, RZ ;  /* 0x00000006040e7c24 */ /* 0x000fc6000f8e02ff */
[----:B------:R-:W3:Y:S04]  /*18920*/  LDL.LU R155, [R1+0x3dc] ;  /* 0x0003dc00019b7983 */ /* 0x000ee80000300800 */
[----:B------:R-:W-:Y:S04]  /*18930*/  STL [R1+0x3a4], R85 ;  /* 0x0003a45501007387 */ /* 0x000fe80000100800 */
[----:B------:R-:W-:Y:S01]  /*18940*/  STL [R1+0x3b0], R117 ;  /* 0x0003b07501007387 */ /* 0x000fe20000100800 */
[----:B--2---:R-:W-:-:S03]  /*18950*/  SEL R4, R10, R156, !P3 ;  /* 0x0000009c0a047207 */ /* 0x004fc60005800000 */
[----:B------:R-:W2:Y:S01]  /*18960*/  LDL.LU R156, [R1+0x3e4] ;  /* 0x0003e400019c7983 */ /* 0x000ea20000300800 */
[----:B------:R-:W-:Y:S01]  /*18970*/  LEA.HI.X.SX32 R12, R5, R6, 0x1, P0 ;  /* 0x00000006050c7211 */ /* 0x000fe200000f0eff */
[----:B------:R-:W-:Y:S01]  /*18980*/  IMAD R13, R3, UR6, RZ ;  /* 0x00000006030d7c24 */ /* 0x000fe2000f8e02ff */
[----:B------:R-:W-:Y:S01]  /*18990*/  IADD3 R162, P0, PT, R14, R7, RZ ;  /* 0x000000070ea27210 */ /* 0x000fe20007f1e0ff */
[----:B------:R-:W-:-:S03]  /*189a0*/  IMAD R5, R4, UR6, RZ ;  /* 0x0000000604057c24 */ /* 0x000fc6000f8e02ff */
[-C--:B-1----:R-:W-:Y:S02]  /*189b0*/  LEA.HI.X.SX32 R11, R14, R6.reuse, 0x1, P0 ;  /* 0x000000060e0b7211 */ /* 0x082fe400000f0eff */
[CC--:B------:R-:W-:Y:S01]  /*189c0*/  IADD3 R148, P0, PT, R13.reuse, R7.reuse, RZ ;  /* 0x000000070d947210 */ /* 0x0c0fe20007f1e0ff */
[----:B------:R-:W-:Y:S03]  /*189d0*/  STL [R1+0x3ac], R12 ;  /* 0x0003ac0c01007387 */ /* 0x000fe60000100800 */
[-C--:B------:R-:W-:Y:S02]  /*189e0*/  LEA.HI.X.SX32 R161, R13, R6.reuse, 0x1, P0 ;  /* 0x000000060da17211 */ /* 0x080fe400000f0eff */
[C---:B------:R-:W-:Y:S01]  /*189f0*/  IADD3 R160, P0, PT, R5.reuse, R7, RZ ;  /* 0x0000000705a07210 */ /* 0x040fe20007f1e0ff */
[----:B------:R-:W-:Y:S03]  /*18a00*/  STL [R1+0x3b8], R162 ;  /* 0x0003b8a201007387 */ /* 0x000fe60000100800 */
[----:B------:R-:W-:-:S02]  /*18a10*/  LEA.HI.X.SX32 R147, R5, R6, 0x1, P0 ;  /* 0x0000000605937211 */ /* 0x000fc400000f0eff */
[----:B----4-:R-:W-:Y:S02]  /*18a20*/  SEL R3, R10, R149, !P3 ;  /* 0x000000950a037207 */ /* 0x010fe40005800000 */
[----:B------:R-:W4:Y:S03]  /*18a30*/  LDL.LU R149, [R1+0x3ec] ;  /* 0x0003ec0001957983 */ /* 0x000f260000300800 */
[----:B------:R-:W-:Y:S01]  /*18a40*/  IMAD R14, R3, UR6, RZ ;  /* 0x00000006030e7c24 */ /* 0x000fe2000f8e02ff */
[----:B------:R-:W-:Y:S04]  /*18a50*/  STL [R1+0x3b4], R11 ;  /* 0x0003b40b01007387 */ /* 0x000fe80000100800 */
[C---:B------:R-:W-:Y:S01]  /*18a60*/  IADD3 R154, P0, PT, R14.reuse, R7, RZ ;  /* 0x000000070e9a7210 */ /* 0x040fe20007f1e0ff */
[----:B------:R-:W-:Y:S03]  /*18a70*/  STL [R1+0x3c0], R148 ;  /* 0x0003c09401007387 */ /* 0x000fe60000100800 */
[----:B------:R-:W-:-:S02]  /*18a80*/  LEA.HI.X.SX32 R159, R14, R6, 0x1, P0 ;  /* 0x000000060e9f7211 */ /* 0x000fc400000f0eff */
[----:B---3--:R-:W-:Y:S02]  /*18a90*/  SEL R4, R10, R150, !P3 ;  /* 0x000000960a047207 */ /* 0x008fe40005800000 */
[----:B------:R-:W3:Y:S03]  /*18aa0*/  LDL.LU R150, [R1+0x3f4] ;  /* 0x0003f40001967983 */ /* 0x000ee60000300800 */
[----:B------:R-:W-:Y:S01]  /*18ab0*/  IMAD R13, R4, UR6, RZ ;  /* 0x00000006040d7c24 */ /* 0x000fe2000f8e02ff */
[----:B------:R-:W-:Y:S04]  /*18ac0*/  STL [R1+0x3bc], R161 ;  /* 0x0003bca101007387 */ /* 0x000fe80000100800 */
[C---:B------:R-:W-:Y:S01]  /*18ad0*/  IADD3 R146, P0, PT, R13.reuse, R7, RZ ;  /* 0x000000070d927210 */ /* 0x040fe20007f1e0ff */
[----:B------:R-:W-:Y:S03]  /*18ae0*/  STL [R1+0x3c8], R160 ;  /* 0x0003c8a001007387 */ /* 0x000fe60000100800 */
[----:B------:R-:W-:-:S02]  /*18af0*/  LEA.HI.X.SX32 R153, R13, R6, 0x1, P0 ;  /* 0x000000060d997211 */ /* 0x000fc400000f0eff */
[----:B------:R-:W-:Y:S02]  /*18b00*/  SEL R3, R10, R141, !P3 ;  /* 0x0000008d0a037207 */ /* 0x000fe40005800000 */
[----:B------:R-:W3:Y:S03]  /*18b10*/  LDL.LU R141, [R1+0x3fc] ;  /* 0x0003fc00018d7983 */ /* 0x000ee60000300800 */
[----:B------:R-:W-:-:S05]  /*18b20*/  IMAD R5, R3, UR6, RZ ;  /* 0x0000000603057c24 */ /* 0x000fca000f8e02ff */
[----:B------:R-:W-:-:S04]  /*18b30*/  IADD3 R165, P0, PT, R5, R7, RZ ;  /* 0x0000000705a57210 */ /* 0x000fc80007f1e0ff */
[----:B------:R-:W-:Y:S02]  /*18b40*/  LEA.HI.X.SX32 R145, R5, R6, 0x1, P0 ;  /* 0x0000000605917211 */ /* 0x000fe400000f0eff */
[----:B------:R-:W-:Y:S02]  /*18b50*/  SEL R4, R10, R142, !P3 ;  /* 0x0000008e0a047207 */ /* 0x000fe40005800000 */
[----:B------:R-:W3:Y:S03]  /*18b60*/  LDL.LU R142, [R1+0x404] ;  /* 0x00040400018e7983 */ /* 0x000ee60000300800 */
[----:B------:R-:W-:Y:S01]  /*18b70*/  IMAD R14, R4, UR6, RZ ;  /* 0x00000006040e7c24 */ /* 0x000fe2000f8e02ff */
[----:B------:R-:W-:-:S04]  /*18b80*/  SEL R3, R10, R155, !P3 ;  /* 0x0000009b0a037207 */ /* 0x000fc80005800000 */
[CC--:B------:R-:W-:Y:S01]  /*18b90*/  IADD3 R157, P0, PT, R14.reuse, R7.reuse, RZ ;  /* 0x000000070e9d7210 */ /* 0x0c0fe20007f1e0ff */
[----:B------:R-:W-:Y:S01]  /*18ba0*/  IMAD R13, R3, UR6, RZ ;  /* 0x00000006030d7c24 */ /* 0x000fe2000f8e02ff */
[----:B------:R-:W-:Y:S02]  /*18bb0*/  STL [R1+0x3c4], R147 ;  /* 0x0003c49301007387 */ /* 0x000fe40000100800 */
[----:B------:R-:W-:Y:S02]  /*18bc0*/  LEA.HI.X.SX32 R158, R14, R6, 0x1, P0 ;  /* 0x000000060e9e7211 */ /* 0x000fe400000f0eff */
        /* <DEDUP_REMOVED lines=8> */
[----:B------:R-:W-:Y:S04]  /*18c50*/  STL [R1+0x3e8], R157 ;  /* 0x0003e89d01007387 */ /* 0x000fe80000100800 */
[----:B------:R-:W-:Y:S04]  /*18c60*/  STL [R1+0x3e4], R158 ;  /* 0x0003e49e01007387 */ /* 0x000fe80000100800 */
[----:B------:R-:W-:Y:S04]  /*18c70*/  STL [R1+0x3f0], R151 ;  /* 0x0003f09701007387 */ /* 0x000fe80000100800 */
[----:B------:R-:W-:Y:S01]  /*18c80*/  STL [R1+0x3ec], R152 ;  /* 0x0003ec9801007387 */ /* 0x000fe20000100800 */
[----:B--2---:R-:W-:-:S05]  /*18c90*/  SEL R4, R10, R156, !P3 ;  /* 0x0000009c0a047207 */ /* 0x004fca0005800000 */
[----:B------:R-:W-:-:S05]  /*18ca0*/  IMAD R5, R4, UR6, RZ ;  /* 0x0000000604057c24 */ /* 0x000fca000f8e02ff */
[----:B------:R-:W-:-:S05]  /*18cb0*/  IADD3 R143, P0, PT, R5, R7, RZ ;  /* 0x00000007058f7210 */ /* 0x000fca0007f1e0ff */
[----:B------:R-:W-:Y:S04]  /*18cc0*/  STL [R1+0x3f8], R143 ;  /* 0x0003f88f01007387 */ /* 0x000fe80000100800 */
[----:B------:R-:W2:Y:S04]  /*18cd0*/  LDL.LU R137, [R1+0x534] ;  /* 0x0005340001897983 */ /* 0x000ea80000300800 */
[----:B------:R-:W2:Y:S01]  /*18ce0*/  LDL.LU R140, [R1+0x530] ;  /* 0x00053000018c7983 */ /* 0x000ea20000300800 */
[----:B------:R-:W0:Y:S01]  /*18cf0*/  S2R R2, SR_TID.X ;  /* 0x0000000000027919 */ /* 0x000e220000002100 */
[----:B------:R-:W-:-:S02]  /*18d00*/  LEA.HI.X.SX32 R144, R5, R6, 0x1, P0 ;  /* 0x0000000605907211 */ /* 0x000fc400000f0eff */
[----:B------:R-:W2:Y:S04]  /*18d10*/  LDL.LU R138, [R1+0x52c] ;  /* 0x00052c00018a7983 */ /* 0x000ea80000300800 */
[----:B------:R-:W2:Y:S04]  /*18d20*/  LDL.LU R124, [R1+0x528] ;  /* 0x00052800017c7983 */ /* 0x000ea80000300800 */
[----:B------:R-:W2:Y:S04]  /*18d30*/  LDL.LU R125, [R1+0x524] ;  /* 0x00052400017d7983 */ /* 0x000ea80000300800 */
[----:B------:R-:W2:Y:S04]  /*18d40*/  LDL.LU R126, [R1+0x520] ;  /* 0x00052000017e7983 */ /* 0x000ea80000300800 */
[----:B------:R-:W2:Y:S04]  /*18d50*/  LDL.LU R127, [R1+0x51c] ;  /* 0x00051c00017f7983 */ /* 0x000ea80000300800 */
[----:B------:R-:W2:Y:S04]  /*18d60*/  LDL.LU R128, [R1+0x518] ;  /* 0x0005180001807983 */ /* 0x000ea80000300800 */
[----:B------:R-:W2:Y:S01]  /*18d70*/  LDL.LU R129, [R1+0x514] ;  /* 0x0005140001817983 */ /* 0x000ea20000300800 */
[----:B------:R-:W-:-:S04]  /*18d80*/  @!UP1 UIADD3 UR4, UPT, UPT, -UR4, 0x100000, URZ ;  /* 0x0010000004049890 */ /* 0x000fc8000fffe1ff */
[----:B------:R-:W-:Y:S02]  /*18d90*/  @!UP1 USHF.L.U32 UR5, UR4, 0xb, URZ ;  /* 0x0000000b04059899 */ /* 0x000fe400080006ff */
[----:B------:R-:W-:Y:S01]  /*18da0*/  @!UP1 USHF.L.U32 UR4, UR4, 0x1, URZ ;  /* 0x0000000104049899 */ /* 0x000fe200080006ff */
[----:B------:R-:W2:Y:S04]  /*18db0*/  LDL.LU R130, [R1+0x510] ;  /* 0x0005100001827983 */ /* 0x000ea80000300800 */
[----:B------:R-:W2:Y:S04]  /*18dc0*/  LDL.LU R131, [R1+0x50c] ;  /* 0x00050c0001837983 */ /* 0x000ea80000300800 */
[----:B------:R-:W2:Y:S01]  /*18dd0*/  LDL.LU R132, [R1+0x508] ;  /* 0x0005080001847983 */ /* 0x000ea20000300800 */
[----:B----4-:R-:W-:-:S03]  /*18de0*/  SEL R3, R10, R149, !P3 ;  /* 0x000000950a037207 */ /* 0x010fc60005800000 */
[----:B------:R-:W4:Y:S02]  /*18df0*/  LDL.LU R133, [R1+0x504] ;  /* 0x0005040001857983 */ /* 0x000f240000300800 */
[----:B------:R-:W-:Y:S02]  /*18e00*/  IMAD R14, R3, UR6, RZ ;  /* 0x00000006030e7c24 */ /* 0x000fe4000f8e02ff */
[----:B------:R-:W4:Y:S03]  /*18e10*/  LDL.LU R134, [R1+0x500] ;  /* 0x0005000001867983 */ /* 0x000f260000300800 */
[C---:B------:R-:W-:Y:S01]  /*18e20*/  IADD3 R163, P0, PT, R14.reuse, R7, RZ ;  /* 0x000000070ea37210 */ /* 0x040fe20007f1e0ff */
[----:B------:R-:W4:Y:S03]  /*18e30*/  LDL.LU R135, [R1+0x4fc] ;  /* 0x0004fc0001877983 */ /* 0x000f260000300800 */
[----:B------:R-:W-:Y:S01]  /*18e40*/  LEA.HI.X.SX32 R164, R14, R6, 0x1, P0 ;  /* 0x000000060ea47211 */ /* 0x000fe200000f0eff */
[----:B------:R-:W4:Y:S01]  /*18e50*/  LDL.LU R136, [R1+0x4f4] ;  /* 0x0004f40001887983 */ /* 0x000f220000300800 */
[----:B------:R-:W-:-:S03]  /*18e60*/  VOTEU.ALL UP1, P1 ;  /* 0x0000000000ff7886 */ /* 0x000fc60000820000 */
[----:B------:R-:W4:Y:S01]  /*18e70*/  LDL.LU R139, [R1+0x4f8] ;  /* 0x0004f800018b7983 */ /* 0x000f220000300800 */
[----:B---3--:R-:W-:Y:S01]  /*18e80*/  SEL R4, R10, R150, !P3 ;  /* 0x000000960a047207 */ /* 0x008fe20005800000 */
[----:B------:R1:W3:Y:S04]  /*18e90*/  @!UP1 SYNCS.EXCH.64 URZ, [UR10+0x14008], UR4 ;  /* 0x014008040aff95b2 */ /* 0x0002e80008000100 */
[----:B------:R-:W-:Y:S01]  /*18ea0*/  IMAD R13, R4, UR6, RZ ;  /* 0x00000006040d7c24 */ /* 0x000fe2000f8e02ff */
[----:B------:R-:W-:Y:S01]  /*18eb0*/  STL [R1+0x3f4], R144 ;  /* 0x0003f49001007387 */ /* 0x000fe20000100800 */
[----:B0-----:R-:W-:-:S03]  /*18ec0*/  LOP3.LUT R2, R2, 0x7f, RZ, 0xc0, !PT ;  /* 0x0000007f02027812 */ /* 0x001fc600078ec0ff */
[----:B------:R-:W-:Y:S01]  /*18ed0*/  STL [R1+0x400], R163 ;  /* 0x000400a301007387 */ /* 0x000fe20000100800 */
[----:B------:R-:W-:Y:S01]  /*18ee0*/  VIADD R91, R0, 0xdf ;  /* 0x000000df005b7836 */ /* 0x000fe20000000000 */
[----:B-1----:R-:W0:Y:S02]  /*18ef0*/  LDCU UR4, c[0x0][0x3b0] ;  /* 0x00007600ff0477ac */ /* 0x002e240008000800 */
[----:B------:R-:W-:Y:S01]  /*18f00*/  STL [R1+0x3fc], R164 ;  /* 0x0003fca401007387 */ /* 0x000fe20000100800 */
[----:B------:R-:W1:Y:S01]  /*18f10*/  LDCU UR5, c[0x0][0x3b0] ;  /* 0x00007600ff0577ac */ /* 0x000e620008000800 */
[----:B------:R-:W-:Y:S02]  /*18f20*/  SEL R3, R10, R141, !P3 ;  /* 0x0000008d0a037207 */ /* 0x000fe40005800000 */
[----:B------:R-:W-:-:S03]  /*18f30*/  IADD3 R141, P0, PT, R13, R7, RZ ;  /* 0x000000070d8d7210 */ /* 0x000fc60007f1e0ff */
[----:B------:R-:W-:Y:S01]  /*18f40*/  IMAD R3, R3, UR6, RZ ;  /* 0x0000000603037c24 */ /* 0x000fe2000f8e02ff */
[----:B------:R-:W-:-:S04]  /*18f50*/  LEA.HI.X.SX32 R156, R13, R6, 0x1, P0 ;  /* 0x000000060d9c7211 */ /* 0x000fc800000f0eff */
[----:B------:R-:W-:-:S04]  /*18f60*/  IADD3 R150, P0, PT, R3, R7, RZ ;  /* 0x0000000703967210 */ /* 0x000fc80007f1e0ff */
[----:B------:R-:W-:Y:S02]  /*18f70*/  LEA.HI.X.SX32 R155, R3, R6, 0x1, P0 ;  /* 0x00000006039b7211 */ /* 0x000fe400000f0eff */
[----:B------:R-:W-:-:S05]  /*18f80*/  SEL R4, R10, R142, !P3 ;  /* 0x0000008e0a047207 */ /* 0x000fca0005800000 */
[----:B------:R-:W-:Y:S01]  /*18f90*/  IMAD R4, R4, UR6, RZ ;  /* 0x0000000604047c24 */ /* 0x000fe2000f8e02ff */
[----:B------:R-:W-:Y:S04]  /*18fa0*/  STL [R1+0x408], R141 ;  /* 0x0004088d01007387 */ /* 0x000fe80000100800 */
[C---:B------:R-:W-:Y:S01]  /*18fb0*/  IADD3 R142, P0, PT, R4.reuse, R7, RZ ;  /* 0x00000007048e7210 */ /* 0x040fe20007f1e0ff */
[----:B------:R-:W-:Y:S03]  /*18fc0*/  STL [R1+0x404], R156 ;  /* 0x0004049c01007387 */ /* 0x000fe60000100800 */
[----:B------:R-:W-:Y:S01]  /*18fd0*/  LEA.HI.X.SX32 R149, R4, R6, 0x1, P0 ;  /* 0x0000000604957211 */ /* 0x000fe200000f0eff */
[----:B------:R-:W-:Y:S04]  /*18fe0*/  STL [R1+0x410], R150 ;  /* 0x0004109601007387 */ /* 0x000fe80000100800 */
[----:B------:R-:W-:Y:S04]  /*18ff0*/  STL [R1+0x40c], R155 ;  /* 0x00040c9b01007387 */ /* 0x000fe80000100800 */
[----:B------:R-:W-:Y:S04]  /*19000*/  STL [R1+0x418], R142 ;  /* 0x0004188e01007387 */ /* 0x000fe80000100800 */
[----:B------:R-:W-:Y:S04]  /*19010*/  STL [R1+0x414], R149 ;  /* 0x0004149501007387 */ /* 0x000fe80000100800 */
[----:B--2---:R2:W-:Y:S04]  /*19020*/  STS.U8 [R2+UR10+0x10200], R140 ;  /* 0x0102008c02007988 */ /* 0x0045e8000800000a */
[----:B--2---:R-:W2:Y:S01]  /*19030*/  LDL.LU R140, [R1+0x4f0] ;  /* 0x0004f000018c7983 */ /* 0x004ea20000300800 */
[----:B------:R-:W-:Y:S01]  /*19040*/  IABS R14, R91 ;  /* 0x0000005b000e7213 */ /* 0x000fe20000000000 */
[----:B------:R-:W-:-:S04]  /*19050*/  VIADD R3, R0, 0xde ;  /* 0x000000de00037836 */ /* 0x000fc80000000000 */
[----:B------:R-:W-:Y:S01]  /*19060*/  IMAD.HI.U32 R4, R9, R14, RZ ;  /* 0x0000000e09047227 */ /* 0x000fe200078e00ff */
[----:B------:R-:W-:Y:S02]  /*19070*/  IABS R13, R3 ;  /* 0x00000003000d7213 */ /* 0x000fe40000000000 */
[----:B------:R-:W-:Y:S01]  /*19080*/  ISETP.GE.AND P0, PT, R3, RZ, PT ;  /* 0x000000ff0300720c */ /* 0x000fe20003f06270 */
[----:B------:R-:W-:Y:S01]  /*19090*/  IMAD.MOV R4, RZ, RZ, -R4 ;  /* 0x000000ffff047224 */ /* 0x000fe200078e0a04 */
[----:B------:R0:W-:Y:S01]  /*190a0*/  STS.U8 [R2+UR10+0x10000], R137 ;  /* 0x0100008902007988 */ /* 0x0001e2000800000a */
[----:B------:R-:W-:-:S03]  /*190b0*/  IMAD.HI.U32 R3, R9, R13, RZ ;  /* 0x0000000d09037227 */ /* 0x000fc600078e00ff */
[----:B------:R1:W-:Y:S01]  /*190c0*/  STS.U8 [R2+UR10+0x10400], R138 ;  /* 0x0104008a02007988 */ /* 0x0003e2000800000a */
[C---:B------:R-:W-:Y:S02]  /*190d0*/  IMAD R14, R8.reuse, R4, R14 ;  /* 0x00000004080e7224 */ /* 0x040fe400078e020e */
[----:B------:R-:W-:Y:S01]  /*190e0*/  IMAD.MOV R3, RZ, RZ, -R3 ;  /* 0x000000ffff037224 */ /* 0x000fe200078e0a03 */
[----:B0-----:R-:W3:Y:S04]  /*190f0*/  LDL.LU R137, [R1+0x4ec] ;  /* 0x0004ec0001897983 */ /* 0x001ee80000300800 */
[----:B-1----:R-:W3:Y:S04]  /*19100*/  LDL.LU R138, [R1+0x4e8] ;  /* 0x0004e800018a7983 */ /* 0x002ee80000300800 */
[----:B------:R-:W3:Y:S01]  /*19110*/  LDL.LU R4, [R1+0x4e4] ;  /* 0x0004e40001047983 */ /* 0x000ee20000300800 */
[----:B------:R-:W-:-:S03]  /*19120*/  IMAD R13, R8, R3, R13 ;  /* 0x00000003080d7224 */ /* 0x000fc600078e020d */
[----:B------:R-:W3:Y:S01]  /*19130*/  LDL.LU R5, [R1+0x4e0] ;  /* 0x0004e00001057983 */ /* 0x000ee20000300800 */
[----:B------:R-:W-:-:S03]  /*19140*/  LOP3.LUT R3, R2, 0x10, RZ, 0x3c, !PT ;  /* 0x0000001002037812 */ /* 0x000fc600078e3cff */
[----:B------:R-:W3:Y:S04]  /*19150*/  LDL.LU R114, [R1+0x4dc] ;  /* 0x0004dc0001727983 */ /* 0x000ee80000300800 */
[----:B------:R-:W3:Y:S04]  /*19160*/  LDL.LU R115, [R1+0x4d8] ;  /* 0x0004d80001737983 */ /* 0x000ee80000300800 */
[----:B------:R-:W3:Y:S04]  /*19170*/  LDL.LU R116, [R1+0x4d4] ;  /* 0x0004d40001747983 */ /* 0x000ee80000300800 */
[----:B------:R-:W3:Y:S04]  /*19180*/  LDL.LU R118, [R1+0x4d0] ;  /* 0x0004d00001767983 */ /* 0x000ee80000300800 */
[----:B------:R-:W3:Y:S04]  /*19190*/  LDL.LU R119, [R1+0x4cc] ;  /* 0x0004cc0001777983 */ /* 0x000ee80000300800 */
[----:B------:R-:W3:Y:S04]  /*191a0*/  LDL.LU R120, [R1+0x4c8] ;  /* 0x0004c80001787983 */ /* 0x000ee80000300800 */
[----:B------:R-:W3:Y:S04]  /*191b0*/  LDL.LU R121, [R1+0x4c4] ;  /* 0x0004c40001797983 */ /* 0x000ee80000300800 */
[----:B------:R-:W-:Y:S04]  /*191c0*/  STS.U8 [R2+UR10+0x10600], R124 ;  /* 0x0106007c02007988 */ /* 0x000fe8000800000a */
        /* <DEDUP_REMOVED lines=8> */
[----:B----4-:R-:W-:Y:S04]  /*19250*/  STS.U8 [R2+UR10+0x11800], R133 ;  /* 0x0118008502007988 */ /* 0x010fe8000800000a */
[----:B------:R-:W-:Y:S04]  /*19260*/  STS.U8 [R2+UR10+0x11a00], R134 ;  /* 0x011a008602007988 */ /* 0x000fe8000800000a */
[----:B------:R-:W-:Y:S04]  /*19270*/  STS.U8 [R2+UR10+0x11c00], R135 ;  /* 0x011c008702007988 */ /* 0x000fe8000800000a */
[----:B------:R-:W-:Y:S04]  /*19280*/  STS.U8 [R2+UR10+0x11e00], R136 ;  /* 0x011e008802007988 */ /* 0x000fe8000800000a */
[----:B------:R-:W4:Y:S04]  /*19290*/  LDL.LU R122, [R1+0x4c0] ;  /* 0x0004c000017a7983 */ /* 0x000f280000300800 */
[----:B------:R0:W-:Y:S04]  /*192a0*/  STS.U8 [R3+UR10+0x10080], R139 ;  /* 0x0100808b03007988 */ /* 0x0001e8000800000a */
[----:B------:R-:W4:Y:S04]  /*192b0*/  LDL.LU R123, [R1+0x4bc] ;  /* 0x0004bc00017b7983 */ /* 0x000f280000300800 */
[----:B0-----:R-:W4:Y:S04]  /*192c0*/  LDL.LU R139, [R1+0x4b4] ;  /* 0x0004b400018b7983 */ /* 0x001f280000300800 */
[----:B--2---:R0:W-:Y:S04]  /*192d0*/  STS.U8 [R3+UR10+0x10280], R140 ;  /* 0x0102808c03007988 */ /* 0x0041e8000800000a */
[----:B0-----:R-:W2:Y:S04]  /*192e0*/  LDL.LU R140, [R1+0x4b8] ;  /* 0x0004b800018c7983 */ /* 0x001ea80000300800 */
        /* <DEDUP_REMOVED lines=10> */
[----:B---3--:R0:W-:Y:S04]  /*19390*/  STS.U8 [R3+UR10+0x10880], R4 ;  /* 0x0108800403007988 */ /* 0x0081e8000800000a */
[----:B------:R-:W3:Y:S04]  /*193a0*/  LDL.LU R134, [R1+0x488] ;  /* 0x0004880001867983 */ /* 0x000ee80000300800 */
[----:B------:R-:W3:Y:S01]  /*193b0*/  LDL.LU R135, [R1+0x484] ;  /* 0x0004840001877983 */ /* 0x000ee20000300800 */
[----:B0-----:R-:W-:-:S03]  /*193c0*/  LOP3.LUT R4, R2, 0x20, RZ, 0x3c, !PT ;  /* 0x0000002002047812 */ /* 0x001fc600078e3cff */
[----:B------:R0:W-:Y:S04]  /*193d0*/  STS.U8 [R3+UR10+0x10480], R137 ;  /* 0x0104808903007988 */ /* 0x0001e8000800000a */
[----:B------:R-:W3:Y:S04]  /*193e0*/  LDL.LU R136, [R1+0x480] ;  /* 0x0004800001887983 */ /* 0x000ee80000300800 */
[----:B------:R1:W-:Y:S04]  /*193f0*/  STS.U8 [R3+UR10+0x10680], R138 ;  /* 0x0106808a03007988 */ /* 0x0003e8000800000a */
[----:B0-----:R-:W3:Y:S04]  /*19400*/  LDL.LU R137, [R1+0x47c] ;  /* 0x00047c0001897983 */ /* 0x001ee80000300800 */
[----:B------:R-:W-:Y:S04]  /*19410*/  STS.U8 [R3+UR10+0x10a80], R5 ;  /* 0x010a800503007988 */ /* 0x000fe8000800000a */
[----:B-1----:R-:W3:Y:S04]  /*19420*/  LDL.LU R138, [R1+0x474] ;  /* 0x00047400018a7983 */ /* 0x002ee80000300800 */
        /* <DEDUP_REMOVED lines=9> */
[----:B------:R0:W-:Y:S04]  /*194c0*/  STS.U8 [R3+UR10+0x11e80], R139 ;  /* 0x011e808b03007988 */ /* 0x0001e8000800000a */
        /* <DEDUP_REMOVED lines=10> */
[----:B------:R-:W2:Y:S01]  /*19570*/  LDL.LU R122, [R1+0x450] ;  /* 0x00045000017a7983 */ /* 0x000ea20000300800 */
[----:B------:R-:W-:-:S03]  /*19580*/  LOP3.LUT R5, R2, 0x30, RZ, 0x3c, !PT ;  /* 0x0000003002057812 */ /* 0x000fc600078e3cff */
[----:B------:R0:W-:Y:S04]  /*19590*/  STS.U8 [R4+UR10+0x10300], R124 ;  /* 0x0103007c04007988 */ /* 0x0001e8000800000a */
[----:B------:R-:W2:Y:S04]  /*195a0*/  LDL.LU R123, [R1+0x44c] ;  /* 0x00044c00017b7983 */ /* 0x000ea80000300800 */
[----:B------:R1:W-:Y:S04]  /*195b0*/  STS.U8 [R4+UR10+0x10500], R125 ;  /* 0x0105007d04007988 */ /* 0x0003e8000800000a */
[----:B0-----:R-:W2:Y:S04]  /*195c0*/  LDL.LU R124, [R1+0x448] ;  /* 0x00044800017c7983 */ /* 0x001ea80000300800 */
[----:B------:R0:W-:Y:S04]  /*195d0*/  STS.U8 [R4+UR10+0x10700], R126 ;  /* 0x0107007e04007988 */ /* 0x0001e8000800000a */
[----:B-1----:R-:W2:Y:S04]  /*195e0*/  LDL.LU R125, [R1+0x444] ;  /* 0x00044400017d7983 */ /* 0x002ea80000300800 */
[----:B0-----:R-:W2:Y:S04]  /*195f0*/  LDL.LU R126, [R1+0x440] ;  /* 0x00044000017e7983 */ /* 0x001ea80000300800 */
[----:B------:R-:W2:Y:S04]  /*19600*/  LDL.LU R2, [R1+0x43c] ;  /* 0x00043c0001027983 */ /* 0x000ea80000300800 */
[----:B------:R0:W-:Y:S04]  /*19610*/  STS.U8 [R4+UR10+0x10900], R127 ;  /* 0x0109007f04007988 */ /* 0x0001e8000800000a */
[----:B------:R1:W-:Y:S04]  /*19620*/  STS.U8 [R4+UR10+0x10b00], R128 ;  /* 0x010b008004007988 */ /* 0x0003e8000800000a */
[----:B------:R3:W-:Y:S04]  /*19630*/  STS.U8 [R4+UR10+0x10d00], R129 ;  /* 0x010d008104007988 */ /* 0x0007e8000800000a */
[----:B0-----:R-:W2:Y:S04]  /*19640*/  LDL.LU R127, [R1+0x438] ;  /* 0x00043800017f7983 */ /* 0x001ea80000300800 */
[----:B-1----:R-:W2:Y:S04]  /*19650*/  LDL.LU R128, [R1+0x434] ;  /* 0x0004340001807983 */ /* 0x002ea80000300800 */
[----:B------:R0:W-:Y:S04]  /*19660*/  STS.U8 [R4+UR10+0x10f00], R130 ;  /* 0x010f008204007988 */ /* 0x0001e8000800000a */
[----:B---3--:R-:W3:Y:S04]  /*19670*/  LDL.LU R129, [R1+0x430] ;  /* 0x0004300001817983 */ /* 0x008ee80000300800 */
[----:B------:R1:W-:Y:S04]  /*19680*/  STS.U8 [R4+UR10+0x11100], R131 ;  /* 0x0111008304007988 */ /* 0x0003e8000800000a */
[----:B0-----:R-:W3:Y:S04]  /*19690*/  LDL.LU R130, [R1+0x42c] ;  /* 0x00042c0001827983 */ /* 0x001ee80000300800 */
[----:B------:R0:W-:Y:S04]  /*196a0*/  STS.U8 [R4+UR10+0x11300], R132 ;  /* 0x0113008404007988 */ /* 0x0001e8000800000a */
[----:B-1----:R-:W3:Y:S04]  /*196b0*/  LDL.LU R131, [R1+0x428] ;  /* 0x0004280001837983 */ /* 0x002ee80000300800 */
        /* <DEDUP_REMOVED lines=12> */
[----:B----4-:R1:W-:Y:S04]  /*19780*/  STS.U8 [R5+UR10+0x10180], R139 ;  /* 0x0101808b05007988 */ /* 0x0103e8000800000a */
[----:B0-----:R-:W4:Y:S04]  /*19790*/  LDL.LU R138, [R1+0x220] ;  /* 0x00022000018a7983 */ /* 0x001f280000300800 */
[----:B-1----:R-:W3:Y:S04]  /*197a0*/  LDL.LU R139, [R1+0x21c] ;  /* 0x00021c00018b7983 */ /* 0x002ee80000300800 */
[----:B--2---:R0:W-:Y:S04]  /*197b0*/  STS.U8 [R5+UR10+0x10380], R140 ;  /* 0x0103808c05007988 */ /* 0x0041e8000800000a */
[----:B0-----:R-:W2:Y:S04]  /*197c0*/  LDL.LU R140, [R1+0x218] ;  /* 0x00021800018c7983 */ /* 0x001ea80000300800 */
[----:B------:R-:W2:Y:S04]  /*197d0*/  LDL.LU R4, [R1+0x210] ;  /* 0x0002100001047983 */ /* 0x000ea80000300800 */
[----:B------:R-:W2:Y:S04]  /*197e0*/  LDL.LU R3, [R1+0x20c] ;  /* 0x00020c0001037983 */ /* 0x000ea80000300800 */
[----:B------:R0:W-:Y:S04]  /*197f0*/  STS.U8 [R5+UR10+0x10580], R114 ;  /* 0x0105807205007988 */ /* 0x0001e8000800000a */
[----:B------:R1:W-:Y:S04]  /*19800*/  STS.U8 [R5+UR10+0x10780], R115 ;  /* 0x0107807305007988 */ /* 0x0003e8000800000a */
[----:B------:R1:W-:Y:S04]  /*19810*/  STS.U8 [R5+UR10+0x10980], R116 ;  /* 0x0109807405007988 */ /* 0x0003e8000800000a */
[----:B0-----:R-:W2:Y:S04]  /*19820*/  LDL.LU R114, [R1+0xb68] ;  /* 0x000b680001727983 */ /* 0x001ea80000300800 */
[----:B-1----:R-:W2:Y:S04]  /*19830*/  LDL.LU R115, [R1+0xb64] ;  /* 0x000b640001737983 */ /* 0x002ea80000300800 */
[----:B------:R-:W2:Y:S04]  /*19840*/  LDL.LU R116, [R1+0xb60] ;  /* 0x000b600001747983 */ /* 0x000ea80000300800 */
[----:B------:R0:W-:Y:S02]  /*19850*/  STS.U8 [R5+UR10+0x11d80], R2 ;  /* 0x011d800205007988 */ /* 0x0001e4000800000a */
[----:B0-----:R-:W0:Y:S02]  /*19860*/  S2R R2, SR_TID.X ;  /* 0x0000000000027919 */ /* 0x001e240000002100 */
[----:B------:R1:W-:Y:S04]  /*19870*/  STS.U8 [R5+UR10+0x10b80], R118 ;  /* 0x010b807605007988 */ /* 0x0003e8000800000a */
[----:B------:R1:W-:Y:S04]  /*19880*/  STS.U8 [R5+UR10+0x10d80], R119 ;  /* 0x010d807705007988 */ /* 0x0003e8000800000a */
[----:B------:R1:W-:Y:S04]  /*19890*/  STS.U8 [R5+UR10+0x10f80], R120 ;  /* 0x010f807805007988 */ /* 0x0003e8000800000a */
[----:B-1----:R-:W2:Y:S04]  /*198a0*/  LDL.LU R118, [R1+0xb5c] ;  /* 0x000b5c0001767983 */ /* 0x002ea80000300800 */
[----:B------:R-:W2:Y:S04]  /*198b0*/  LDL.LU R119, [R1+0xb58] ;  /* 0x000b580001777983 */ /* 0x000ea80000300800 */
[----:B------:R-:W2:Y:S04]  /*198c0*/  LDL.LU R120, [R1+0xb54] ;  /* 0x000b540001787983 */ /* 0x000ea80000300800 */
[----:B------:R1:W-:Y:S04]  /*198d0*/  STS.U8 [R5+UR10+0x11180], R121 ;  /* 0x0111807905007988 */ /* 0x0003e8000800000a */
[----:B------:R1:W-:Y:S01]  /*198e0*/  STS.U8 [R5+UR10+0x11380], R122 ;  /* 0x0113807a05007988 */ /* 0x0003e2000800000a */
[----:B0-----:R-:W-:-:S03]  /*198f0*/  LOP3.LUT R2, R2, 0x7f, RZ, 0xc0, !PT ;  /* 0x0000007f02027812 */ /* 0x001fc600078ec0ff */
[----:B------:R0:W-:Y:S04]  /*19900*/  STS.U8 [R5+UR10+0x11580], R123 ;  /* 0x0115807b05007988 */ /* 0x0001e8000800000a */
[----:B-1----:R-:W2:Y:S04]  /*19910*/  LDL.LU R121, [R1+0xb50] ;  /* 0x000b500001797983 */ /* 0x002ea80000300800 */
[----:B------:R-:W2:Y:S04]  /*19920*/  LDL.LU R122, [R1+0xb4c] ;  /* 0x000b4c00017a7983 */ /* 0x000ea80000300800 */
[----:B0-----:R-:W2:Y:S04]  /*19930*/  LDL.LU R123, [R1+0xb48] ;  /* 0x000b4800017b7983 */ /* 0x001ea80000300800 */
[----:B------:R0:W-:Y:S04]  /*19940*/  STS.U8 [R5+UR10+0x11780], R124 ;  /* 0x0117807c05007988 */ /* 0x0001e8000800000a */
[----:B------:R1:W-:Y:S04]  /*19950*/  STS.U8 [R5+UR10+0x11980], R125 ;  /* 0x0119807d05007988 */ /* 0x0003e8000800000a */
[----:B------:R1:W-:Y:S04]  /*19960*/  STS.U8 [R5+UR10+0x11b80], R126 ;  /* 0x011b807e05007988 */ /* 0x0003e8000800000a */
[----:B0-----:R-:W2:Y:S04]  /*19970*/  LDL.LU R124, [R1+0xb44] ;  /* 0x000b4400017c7983 */ /* 0x001ea80000300800 */
[----:B-1----:R-:W2:Y:S04]  /*19980*/  LDL.LU R125, [R1+0xb40] ;  /* 0x000b4000017d7983 */ /* 0x002ea80000300800 */
[----:B------:R-:W2:Y:S04]  /*19990*/  LDL.LU R126, [R1+0xb3c] ;  /* 0x000b3c00017e7983 */ /* 0x000ea80000300800 */
[----:B------:R0:W-:Y:S04]  /*199a0*/  STS.U8 [R5+UR10+0x11f80], R68 ;  /* 0x011f804405007988 */ /* 0x0001e8000800000a */
[----:B------:R1:W-:Y:S04]  /*199b0*/  STS.U8 [R2+UR10], R127 ;  /* 0x0000007f02007988 */ /* 0x0003e8000800000a */
[----:B------:R4:W-:Y:S04]  /*199c0*/  STS.U8 [R2+UR10+0x400], R128 ;  /* 0x0004008002007988 */ /* 0x0009e8000800000a */
[----:B0-----:R-:W2:Y:S04]  /*199d0*/  LDL.LU R5, [R1+0x214] ;  /* 0x0002140001057983 */ /* 0x001ea80000300800 */
[----:B-1----:R-:W2:Y:S04]  /*199e0*/  LDL.LU R127, [R1+0xb38] ;  /* 0x000b3800017f7983 */ /* 0x002ea80000300800 */
[----:B----4-:R-:W4:Y:S04]  /*199f0*/  LDL.LU R128, [R1+0xb34] ;  /* 0x000b340001807983 */ /* 0x010f280000300800 */
[----:B---3--:R0:W-:Y:S04]  /*19a00*/  STS.U8 [R2+UR10+0x800], R129 ;  /* 0x0008008102007988 */ /* 0x0081e8000800000a */
[----:B------:R1:W-:Y:S04]  /*19a10*/  STS.U8 [R2+UR10+0xc00], R130 ;  /* 0x000c008202007988 */ /* 0x0003e8000800000a */
[----:B------:R3:W-:Y:S04]  /*19a20*/  STS.U8 [R2+UR10+0x1000], R131 ;  /* 0x0010008302007988 */ /* 0x0007e8000800000a */
[----:B0-----:R-:W4:Y:S04]  /*19a30*/  LDL.LU R129, [R1+0xb30] ;  /* 0x000b300001817983 */ /* 0x001f280000300800 */
[----:B-1----:R-:W4:Y:S04]  /*19a40*/  LDL.LU R130, [R1+0xb2c] ;  /* 0x000b2c0001827983 */ /* 0x002f280000300800 */
[----:B---3--:R-:W3:Y:S04]  /*19a50*/  LDL.LU R131, [R1+0xb28] ;  /* 0x000b280001837983 */ /* 0x008ee80000300800 */
[----:B------:R0:W-:Y:S04]  /*19a60*/  STS.U8 [R2+UR10+0x1400], R132 ;  /* 0x0014008402007988 */ /* 0x0001e8000800000a */
[----:B------:R1:W-:Y:S04]  /*19a70*/  STS.U8 [R2+UR10+0x1800], R133 ;  /* 0x0018008502007988 */ /* 0x0003e8000800000a */
[----:B------:R1:W-:Y:S04]  /*19a80*/  STS.U8 [R2+UR10+0x1c00], R134 ;  /* 0x001c008602007988 */ /* 0x0003e8000800000a */
[----:B0-----:R-:W3:Y:S04]  /*19a90*/  LDL.LU R132, [R1+0xb24] ;  /* 0x000b240001847983 */ /* 0x001ee80000300800 */
[----:B-1----:R-:W3:Y:S04]  /*19aa0*/  LDL.LU R133, [R1+0xb20] ;  /* 0x000b200001857983 */ /* 0x002ee80000300800 */
[----:B------:R-:W3:Y:S04]  /*19ab0*/  LDL.LU R134, [R1+0xb1c] ;  /* 0x000b1c0001867983 */ /* 0x000ee80000300800 */
        /* <DEDUP_REMOVED lines=8> */
[----:B0-----:R-:W3:Y:S04]  /*19b40*/  LDL.LU R138, [R1+0xb0c] ;  /* 0x000b0c00018a7983 */ /* 0x001ee80000300800 */
[----:B-1----:R-:W3:Y:S04]  /*19b50*/  LDL.LU R139, [R1+0xb08] ;  /* 0x000b0800018b7983 */ /* 0x002ee80000300800 */
[----:B--2---:R0:W-:Y:S04]  /*19b60*/  STS.U8 [R2+UR10+0x3400], R140 ;  /* 0x0034008c02007988 */ /* 0x0041e8000800000a */
[----:B0-----:R-:W2:Y:S04]  /*19b70*/  LDL.LU R140, [R1+0xb04] ;  /* 0x000b0400018c7983 */ /* 0x001ea80000300800 */
[----:B------:R0:W-:Y:S04]  /*19b80*/  STS.U8 [R2+UR10+0x4000], R3 ;  /* 0x0040000302007988 */ /* 0x0001e8000800000a */
[----:B------:R1:W-:Y:S01]  /*19b90*/  STS.U8 [R2+UR10+0x3c00], R4 ;  /* 0x003c000402007988 */ /* 0x0003e2000800000a */
[----:B0-----:R-:W-:-:S02]  /*19ba0*/  LOP3.LUT R3, R2, 0x10, RZ, 0x3c, !PT ;  /* 0x0000001002037812 */ /* 0x001fc400078e3cff */
[C---:B-1----:R-:W-:Y:S01]  /*19bb0*/  LOP3.LUT R4, R2.reuse, 0x20, RZ, 0x3c, !PT ;  /* 0x0000002002047812 */ /* 0x042fe200078e3cff */
[----:B------:R-:W-:Y:S04]  /*19bc0*/  STS.U8 [R2+UR10+0x7c00], R126 ;  /* 0x007c007e02007988 */ /* 0x000fe8000800000a */
[----:B------:R0:W-:Y:S04]  /*19bd0*/  STS.U8 [R2+UR10+0x3800], R5 ;  /* 0x0038000502007988 */ /* 0x0001e8000800000a */
[----:B------:R-:W-:Y:S04]  /*19be0*/  STS.U8 [R2+UR10+0x7800], R127 ;  /* 0x0078007f02007988 */ /* 0x000fe8000800000a */
[----:B----4-:R-:W-:Y:S01]  /*19bf0*/  STS.U8 [R2+UR10+0x7400], R128 ;  /* 0x0074008002007988 */ /* 0x010fe2000800000a */
[----:B0-----:R-:W-:-:S03]  /*19c00*/  LOP3.LUT R5, R2, 0x30, RZ, 0x3c, !PT ;  /* 0x0000003002057812 */ /* 0x001fc600078e3cff */
[----:B------:R-:W-:Y:S04]  /*19c10*/  STS.U8 [R2+UR10+0x7000], R129 ;  /* 0x0070008102007988 */ /* 0x000fe8000800000a */
[----:B------:R-:W-:Y:S04]  /*19c20*/  STS.U8 [R2+UR10+0x6c00], R130 ;  /* 0x006c008202007988 */ /* 0x000fe8000800000a */
[----:B---3--:R-:W-:Y:S04]  /*19c30*/  STS.U8 [R2+UR10+0x6800], R131 ;  /* 0x0068008302007988 */ /* 0x008fe8000800000a */
[----:B------:R-:W-:Y:S04]  /*19c40*/  STS.U8 [R2+UR10+0x6400], R132 ;  /* 0x0064008402007988 */ /* 0x000fe8000800000a */
[----:B------:R-:W-:Y:S04]  /*19c50*/  STS.U8 [R2+UR10+0x6000], R133 ;  /* 0x0060008502007988 */ /* 0x000fe8000800000a */
[----:B------:R-:W-:Y:S04]  /*19c60*/  STS.U8 [R2+UR10+0x5c00], R134 ;  /* 0x005c008602007988 */ /* 0x000fe8000800000a */
[----:B------:R-:W-:Y:S04]  /*19c70*/  STS.U8 [R2+UR10+0x5800], R135 ;  /* 0x0058008702007988 */ /* 0x000fe8000800000a */
[----:B------:R-:W-:Y:S04]  /*19c80*/  STS.U8 [R2+UR10+0x5400], R136 ;  /* 0x0054008802007988 */ /* 0x000fe8000800000a */
[----:B------:R-:W-:Y:S04]  /*19c90*/  STS.U8 [R2+UR10+0x5000], R137 ;  /* 0x0050008902007988 */ /* 0x000fe8000800000a */
[----:B------:R-:W-:Y:S04]  /*19ca0*/  STS.U8 [R2+UR10+0x4c00], R138 ;  /* 0x004c008a02007988 */ /* 0x000fe8000800000a */
[----:B------:R0:W-:Y:S04]  /*19cb0*/  STS.U8 [R2+UR10+0x4800], R139 ;  /* 0x0048008b02007988 */ /* 0x0001e8000800000a */
[----:B0-----:R-:W3:Y:S04]  /*19cc0*/  LDL R139, [R1+0x188] ;  /* 0x00018800018b7983 */ /* 0x001ee80000100800 */
[----:B--2---:R-:W-:Y:S04]  /*19cd0*/  STS.U8 [R2+UR10+0x4400], R140 ;  /* 0x0044008c02007988 */ /* 0x004fe8000800000a */
        /* <DEDUP_REMOVED lines=32> */
[----:B------:R-:W-:Y:S04]  /*19ee0*/  STS.U8 [R4+UR10+0x100], R88 ;  /* 0x0001005804007988 */ /* 0x000fe8000800000a */
[----:B0-----:R-:W2:Y:S04]  /*19ef0*/  LDL R3, [R1+0x184] ;  /* 0x0001840001037983 */ /* 0x001ea80000100800 */
        /* <DEDUP_REMOVED lines=31> */
[----:B------:R1:W-:Y:S04]  /*1a0f0*/  STS.U8 [R5+UR10+0x6980], R21 ;  /* 0x0069801505007988 */ /* 0x0003e8000800000a */
[----:B------:R4:W-:Y:S04]  /*1a100*/  STS.U8 [R5+UR10+0x6d80], R19 ;  /* 0x006d801305007988 */ /* 0x0009e8000800000a */
[----:B0-----:R-:W2:Y:S04]  /*1a110*/  LDL R15, [R1+0x194] ;  /* 0x00019400010f7983 */ /* 0x001ea80000100800 */
[----:B-1----:R-:W2:Y:S04]  /*1a120*/  LDL R21, [R1+0x190] ;  /* 0x0001900001157983 */ /* 0x002ea80000100800 */
[----:B----4-:R-:W4:Y:S04]  /*1a130*/  LDL R19, [R1+0x18c] ;  /* 0x00018c0001137983 */ /* 0x010f280000100800 */
[----:B------:R-:W4:Y:S01]  /*1a140*/  LDL R4, [R1+0x198] ;  /* 0x0001980001047983 */ /* 0x000f220000100800 */
[----:B------:R-:W-:Y:S01]  /*1a150*/  LOP3.LUT R140, R2, 0x40, RZ, 0x3c, !PT ;  /* 0x00000040028c7812 */ /* 0x000fe200078e3cff */
[----:B---3--:R-:W-:Y:S01]  /*1a160*/  @P2 IMAD.MOV.U32 R16, RZ, RZ, R139 ;  /* 0x000000ffff102224 */ /* 0x008fe200078e008b */
[----:B------:R-:W-:Y:S01]  /*1a170*/  PRMT R138, RZ, 0x7610, R138 ;  /* 0x00007610ff8a7816 */ /* 0x000fe2000000008a */
[----:B------:R-:W-:Y:S01]  /*1a180*/  STS.U8 [R5+UR10+0x180], R67 ;  /* 0x0001804305007988 */ /* 0x000fe2000800000a */
[----:B------:R-:W-:-:S03]  /*1a190*/  PRMT R137, RZ, 0x7610, R137 ;  /* 0x00007610ff897816 */ /* 0x000fc60000000089 */
        /* <DEDUP_REMOVED lines=35> */
[----:B------:R0:W-:Y:S01]  /*1a3d0*/  STS.U8 [R140+UR10+0x1a00], R73 ;  /* 0x001a00498c007988 */ /* 0x0001e2000800000a */
[----:B--2---:R-:W-:Y:S01]  /*1a3e0*/  @P2 IMAD.MOV.U32 R17, RZ, RZ, R3 ;  /* 0x000000ffff112224 */ /* 0x004fe200078e0003 */
[----:B------:R-:W-:-:S02]  /*1a3f0*/  PRMT R136, RZ, 0x7610, R136 ;  /* 0x00007610ff887816 */ /* 0x000fc40000000088 */
[----:B------:R-:W2:Y:S04]  /*1a400*/  LDL R20, [R1+0x1d0] ;  /* 0x0001d00001147983 */ /* 0x000ea80000100800 */
[----:B------:R1:W3:Y:S04]  /*1a410*/  @P2 LDG.E.U8 R138, desc[UR24][R16.64] ;  /* 0x00000018108a2981 */ /* 0x0002e8000c1e1100 */
[----:B------:R-:W2:Y:S01]  /*1a420*/  LDL R18, [R1+0x1cc] ;  /* 0x0001cc0001127983 */ /* 0x000ea20000100800 */
[----:B------:R-:W-:Y:S02]  /*1a430*/  PRMT R135, RZ, 0x7610, R135 ;  /* 0x00007610ff877816 */ /* 0x000fe40000000087 */
[----:B------:R-:W-:Y:S01]  /*1a440*/  PRMT R134, RZ, 0x7610, R134 ;  /* 0x00007610ff867816 */ /* 0x000fe20000000086 */
[----:B0-----:R-:W2:Y:S04]  /*1a450*/  LDL R140, [R1+0x1d8] ;  /* 0x0001d800018c7983 */ /* 0x001ea80000100800 */
[----:B------:R-:W2:Y:S04]  /*1a460*/  LDL R88, [R1+0x228] ;  /* 0x0002280001587983 */ /* 0x000ea80000100800 */
[----:B------:R-:W2:Y:S04]  /*1a470*/  LDL R87, [R1+0x204] ;  /* 0x0002040001577983 */ /* 0x000ea80000100800 */
[----:B------:R-:W2:Y:S04]  /*1a480*/  LDL R5, [R1+0x22c] ;  /* 0x00022c0001057983 */ /* 0x000ea80000100800 */
[----:B------:R-:W2:Y:S04]  /*1a490*/  LDL R2, [R1+0x230] ;  /* 0x0002300001027983 */ /* 0x000ea80000100800 */
[----:B------:R-:W2:Y:S04]  /*1a4a0*/  LDL R3, [R1+0x234] ;  /* 0x0002340001037983 */ /* 0x000ea80000100800 */
[----:B------:R-:W2:Y:S01]  /*1a4b0*/  LDL R139, [R1+0x238] ;  /* 0x00023800018b7983 */ /* 0x000ea20000100800 */
[----:B-1----:R-:W-:-:S03]  /*1a4c0*/  @P2 IMAD.MOV.U32 R16, RZ, RZ, R21 ;  /* 0x000000ffff102224 */ /* 0x002fc600078e0015 */
[----:B------:R-:W2:Y:S01]  /*1a4d0*/  LDL R21, [R1+0x268] ;  /* 0x0002680001157983 */ /* 0x000ea20000100800 */
[----:B----4-:R-:W-:-:S03]  /*1a4e0*/  @P2 IMAD.MOV.U32 R17, RZ, RZ, R19 ;  /* 0x000000ffff112224 */ /* 0x010fc600078e0013 */
[----:B------:R-:W4:Y:S04]  /*1a4f0*/  LDL R19, [R1+0x264] ;  /* 0x0002640001137983 */ /* 0x000f280000100800 */
[----:B------:R0:W2:Y:S02]  /*1a500*/  @P2 LDG.E.U8 R137, desc[UR24][R16.64] ;  /* 0x0000001810892981 */ /* 0x0000a4000c1e1100 */
[----:B0-----:R-:W-:Y:S02]  /*1a510*/  @P2 IMAD.MOV.U32 R16, RZ, RZ, R4 ;  /* 0x000000ffff102224 */ /* 0x001fe400078e0004 */
[----:B------:R-:W-:Y:S01]  /*1a520*/  @P2 IMAD.MOV.U32 R17, RZ, RZ, R15 ;  /* 0x000000ffff112224 */ /* 0x000fe200078e000f */
[----:B------:R-:W2:Y:S04]  /*1a530*/  LDL R4, [R1+0x270] ;  /* 0x0002700001047983 */ /* 0x000ea80000100800 */
[----:B------:R0:W2:Y:S04]  /*1a540*/  @P2 LDG.E.U8 R136, desc[UR24][R16.64] ;  /* 0x0000001810882981 */ /* 0x0000a8000c1e1100 */
[----:B------:R-:W2:Y:S04]  /*1a550*/  LDL R15, [R1+0x26c] ;  /* 0x00026c00010f7983 */ /* 0x000ea80000100800 */
[----:B------:R-:W0:Y:S04]  /*1a560*/  LDL R16, [R1+0x1c4] ;  /* 0x0001c40001107983 */ /* 0x000e280000100800 */
[----:B------:R-:W0:Y:S02]  /*1a570*/  LDL R17, [R1+0x1c8] ;  /* 0x0001c80001117983 */ /* 0x000e240000100800 */
[----:B0-----:R-:W-:-:S04]  /*1a580*/  @P2 LOP3.LUT R17, R17, R16, RZ, 0x3c, !PT ;  /* 0x0000001011112212 */ /* 0x001fc800078e3cff */
[----:B------:R-:W-:-:S04]  /*1a590*/  @P2 LOP3.LUT R16, R17, R16, RZ, 0x3c, !PT ;  /* 0x0000001011102212 */ /* 0x000fc800078e3cff */
[----:B------:R-:W-:-:S05]  /*1a5a0*/  @P2 LOP3.LUT R17, R17, R16, RZ, 0x3c, !PT ;  /* 0x0000001011112212 */ /* 0x000fca00078e3cff */
[----:B------:R2:W3:Y:S02]  /*1a5b0*/  @P2 LDG.E.U8 R135, desc[UR24][R16.64] ;  /* 0x0000001810872981 */ /* 0x0004e4000c1e1100 */
[----:B--2---:R-:W-:Y:S02]  /*1a5c0*/  @P2 IMAD.MOV.U32 R16, RZ, RZ, R20 ;  /* 0x000000ffff102224 */ /* 0x004fe400078e0014 */
[----:B------:R-:W-:Y:S01]  /*1a5d0*/  @P2 IMAD.MOV.U32 R17, RZ, RZ, R18 ;  /* 0x000000ffff112224 */ /* 0x000fe200078e0012 */
[----:B------:R-:W2:Y:S04]  /*1a5e0*/  LDL R20, [R1+0x278] ;  /* 0x0002780001147983 */ /* 0x000ea80000100800 */
[----:B------:R0:W2:Y:S04]  /*1a5f0*/  @P2 LDG.E.U8 R134, desc[UR24][R16.64] ;  /* 0x0000001810862981 */ /* 0x0000a8000c1e1100 */
[----:B------:R-:W2:Y:S04]  /*1a600*/  LDL R18, [R1+0x274] ;  /* 0x0002740001127983 */ /* 0x000ea80000100800 */
[----:B------:R-:W2:Y:S01]  /*1a610*/  LDL R17, [R1+0x1d4] ;  /* 0x0001d40001117983 */ /* 0x000ea20000100800 */
[----:B------:R-:W-:Y:S01]  /*1a620*/  PRMT R133, RZ, 0x7610, R133 ;  /* 0x00007610ff857816 */ /* 0x000fe20000000085 */
[----:B0-----:R-:W-:Y:S01]  /*1a630*/  @P2 IMAD.MOV.U32 R16, RZ, RZ, R140 ;  /* 0x000000ffff102224 */ /* 0x001fe200078e008c */
[----:B------:R-:W-:Y:S01]  /*1a640*/  PRMT R132, RZ, 0x7610, R132 ;  /* 0x00007610ff847816 */ /* 0x000fe20000000084 */
[----:B------:R-:W3:Y:S01]  /*1a650*/  LDL R140, [R1+0x2b8] ;  /* 0x0002b800018c7983 */ /* 0x000ee20000100800 */
[----:B------:R-:W-:-:S02]  /*1a660*/  PRMT R131, RZ, 0x7610, R131 ;  /* 0x00007610ff837816 */ /* 0x000fc40000000083 */
[----:B------:R-:W-:Y:S02]  /*1a670*/  PRMT R130, RZ, 0x7610, R130 ;  /* 0x00007610ff827816 */ /* 0x000fe40000000082 */
[----:B------:R-:W-:Y:S02]  /*1a680*/  PRMT R129, RZ, 0x7610, R129 ;  /* 0x00007610ff817816 */ /* 0x000fe40000000081 */
[----:B------:R-:W-:Y:S02]  /*1a690*/  PRMT R128, RZ, 0x7610, R128 ;  /* 0x00007610ff807816 */ /* 0x000fe40000000080 */
[----:B------:R-:W-:Y:S01]  /*1a6a0*/  PRMT R127, RZ, 0x7610, R127 ;  /* 0x00007610ff7f7816 */ /* 0x000fe2000000007f */
[----:B--2---:R0:W2:Y:S02]  /*1a6b0*/  @P2 LDG.E.U8 R133, desc[UR24][R16.64] ;  /* 0x0000001810852981 */ /* 0x0040a4000c1e1100 */
[----:B0-----:R-:W-:Y:S02]  /*1a6c0*/  @P2 IMAD.MOV.U32 R16, RZ, RZ, R88 ;  /* 0x000000ffff102224 */ /* 0x001fe400078e0058 */
[----:B------:R-:W-:Y:S01]  /*1a6d0*/  @P2 IMAD.MOV.U32 R17, RZ, RZ, R87 ;  /* 0x000000ffff112224 */ /* 0x000fe200078e0057 */
[----:B------:R-:W2:Y:S04]  /*1a6e0*/  LDL R88, [R1+0x2a0] ;  /* 0x0002a00001587983 */ /* 0x000ea80000100800 */
[----:B------:R0:W2:Y:S04]  /*1a6f0*/  @P2 LDG.E.U8 R132, desc[UR24][R16.64] ;  /* 0x0000001810842981 */ /* 0x0000a8000c1e1100 */
[----:B------:R-:W2:Y:S01]  /*1a700*/  LDL R87, [R1+0x29c] ;  /* 0x00029c0001577983 */ /* 0x000ea20000100800 */
[----:B0-----:R-:W-:-:S02]  /*1a710*/  @P2 IMAD.MOV.U32 R16, RZ, RZ, R2 ;  /* 0x000000ffff102224 */ /* 0x001fc400078e0002 */
[----:B------:R-:W-:Y:S01]  /*1a720*/  @P2 IMAD.MOV.U32 R17, RZ, RZ, R5 ;  /* 0x000000ffff112224 */ /* 0x000fe200078e0005 */
[----:B------:R-:W-:Y:S01]  /*1a730*/  PRMT R126, RZ, 0x7610, R126 ;  /* 0x00007610ff7e7816 */ /* 0x000fe2000000007e */
[----:B------:R-:W2:Y:S04]  /*1a740*/  LDL R5, [R1+0x2bc] ;  /* 0x0002bc0001057983 */ /* 0x000ea80000100800 */
[----:B------:R0:W2:Y:S01]  /*1a750*/  @P2 LDG.E.U8 R131, desc[UR24][R16.64] ;  /* 0x0000001810832981 */ /* 0x0000a2000c1e1100 */
[----:B------:R-:W-:Y:S02]  /*1a760*/  PRMT R125, RZ, 0x7610, R125 ;  /* 0x00007610ff7d7816 */ /* 0x000fe4000000007d */
[----:B------:R-:W-:Y:S01]  /*1a770*/  PRMT R124, RZ, 0x7610, R124 ;  /* 0x00007610ff7c7816 */ /* 0x000fe2000000007c */
[----:B------:R-:W2:Y:S01]  /*1a780*/  LDL R2, [R1+0x2c0] ;  /* 0x0002c00001027983 */ /* 0x000ea20000100800 */
[----:B0-----:R-:W-:-:S02]  /*1a790*/  @P2 IMAD.MOV.U32 R16, RZ, RZ, R139 ;  /* 0x000000ffff102224 */ /* 0x001fc400078e008b */
[----:B------:R-:W-:Y:S01]  /*1a7a0*/  @P2 IMAD.MOV.U32 R17, RZ, RZ, R3 ;  /* 0x000000ffff112224 */ /* 0x000fe200078e0003 */
[----:B------:R-:W2:Y:S04]  /*1a7b0*/  LDL R139, [R1+0x2b0] ;  /* 0x0002b000018b7983 */ /* 0x000ea80000100800 */
[----:B------:R0:W2:Y:S04]  /*1a7c0*/  @P2 LDG.E.U8 R130, desc[UR24][R16.64] ;  /* 0x0000001810822981 */ /* 0x0000a8000c1e1100 */
[----:B------:R-:W2:Y:S01]  /*1a7d0*/  LDL R3, [R1+0x2ac] ;  /* 0x0002ac0001037983 */ /* 0x000ea20000100800 */
[----:B0-----:R-:W-:-:S02]  /*1a7e0*/  @P2 IMAD.MOV.U32 R16, RZ, RZ, R21 ;  /* 0x000000ffff102224 */ /* 0x001fc400078e0015 */
[----:B----4-:R-:W-:Y:S01]  /*1a7f0*/  @P2 IMAD.MOV.U32 R17, RZ, RZ, R19 ;  /* 0x000000ffff112224 */ /* 0x010fe200078e0013 */
[----:B------:R-:W-:Y:S01]  /*1a800*/  PRMT R123, RZ, 0x7610, R123 ;  /* 0x00007610ff7b7816 */ /* 0x000fe2000000007b */
[----:B------:R-:W4:Y:S04]  /*1a810*/  LDL R19, [R1+0x2c4] ;  /* 0x0002c40001137983 */ /* 0x000f280000100800 */
[----:B------:R0:W2:Y:S04]  /*1a820*/  @P2 LDG.E.U8 R129, desc[UR24][R16.64] ;  /* 0x0000001810812981 */ /* 0x0000a8000c1e1100 */
[----:B------:R-:W2:Y:S01]  /*1a830*/  LDL R21, [R1+0x2c8] ;  /* 0x0002c80001157983 */ /* 0x000ea20000100800 */
[----:B0-----:R-:W-:-:S02]  /*1a840*/  @P2 IMAD.MOV.U32 R16, RZ, RZ, R4 ;  /* 0x000000ffff102224 */ /* 0x001fc400078e0004 */
[----:B------:R-:W-:Y:S01]  /*1a850*/  @P2 IMAD.MOV.U32 R17, RZ, RZ, R15 ;  /* 0x000000ffff112224 */ /* 0x000fe200078e000f */
[----:B------:R-:W2:Y:S04]  /*1a860*/  LDL R4, [R1+0x2d0] ;  /* 0x0002d00001047983 */ /* 0x000ea80000100800 */
[----:B------:R0:W2:Y:S04]  /*1a870*/  @P2 LDG.E.U8 R128, desc[UR24][R16.64] ;  /* 0x0000001810802981 */ /* 0x0000a8000c1e1100 */
[----:B------:R-:W2:Y:S01]  /*1a880*/  LDL R15, [R1+0x2cc] ;  /* 0x0002cc00010f7983 */ /* 0x000ea20000100800 */
[----:B0-----:R-:W-:-:S02]  /*1a890*/  @P2 IMAD.MOV.U32 R16, RZ, RZ, R20 ;  /* 0x000000ffff102224 */ /* 0x001fc400078e0014 */
        /* <DEDUP_REMOVED lines=20> */
[----:B------:R0:W2:Y:S02]  /*1a9e0*/  @P2 LDG.E.U8 R124, desc[UR24][R16.64] ;  /* 0x00000018107c2981 */ /* 0x0000a4000c1e1100 */
[----:B0-----:R-:W-:Y:S02]  /*1a9f0*/  @P2 IMAD.MOV.U32 R16, RZ, RZ, R139 ;  /* 0x000000ffff102224 */ /* 0x001fe400078e008b */
[----:B------:R-:W-:Y:S01]  /*1aa00*/  @P2 IMAD.MOV.U32 R17, RZ, RZ, R3 ;  /* 0x000000ffff112224 */ /* 0x000fe200078e0003 */
[----:B------:R-:W2:Y:S04]  /*1aa10*/  LDL R139, [R1+0x2f0] ;  /* 0x0002f000018b7983 */ /* 0x000ea80000100800 */
[----:B------:R3:W2:Y:S04]  /*1aa20*/  @P2 LDG.E.U8 R123, desc[UR24][R16.64] ;  /* 0x00000018107b2981 */ /* 0x0006a8000c1e1100 */
[----:B------:R-:W2:Y:S04]  /*1aa30*/  LDL R3, [R1+0x2ec] ;  /* 0x0002ec0001037983 */ /* 0x000ea80000100800 */
[----:B------:R-:W2:Y:S01]  /*1aa40*/  LDL R17, [R1+0x2b4] ;  /* 0x0002b40001117983 */ /* 0x000ea20000100800 */
[----:B------:R-:W-:Y:S01]  /*1aa50*/  PRMT R122, RZ, 0x7610, R122 ;  /* 0x00007610ff7a7816 */ /* 0x000fe2000000007a */
[----:B---3--:R-:W-:Y:S01]  /*1aa60*/  @P2 IMAD.MOV.U32 R16, RZ, RZ, R140 ;  /* 0x000000ffff102224 */ /* 0x008fe200078e008c */
        /* <DEDUP_REMOVED lines=10> */
[----:B------:R-:W-:Y:S01]  /*1ab10*/  PRMT R114, RZ, 0x7610, R114 ;  /* 0x00007610ff727816 */ /* 0x000fe20000000072 */
[----:B------:R-:W2:Y:S04]  /*1ab20*/  LDL R5, [R1+0x314] ;  /* 0x0003140001057983 */ /* 0x000ea80000100800 */
[----:B------:R0:W2:Y:S01]  /*1ab30*/  @P2 LDG.E.U8 R121, desc[UR24][R16.64] ;  /* 0x0000001810792981 */ /* 0x0000a2000c1e1100 */
[----:B------:R-:W-:-:S02]  /*1ab40*/  PRMT R113, RZ, 0x7610, R113 ;  /* 0x00007610ff717816 */ /* 0x000fc40000000071 */
[----:B------:R-:W-:Y:S01]  /*1ab50*/  PRMT R112, RZ, 0x7610, R112 ;  /* 0x00007610ff707816 */ /* 0x000fe20000000070 */
[----:B------:R-:W2:Y:S01]  /*1ab60*/  LDL R2, [R1+0x318] ;  /* 0x0003180001027983 */ /* 0x000ea20000100800 */
[----:B0-----:R-:W-:Y:S02]  /*1ab70*/  @P2 IMAD.MOV.U32 R16, RZ, RZ, R21 ;  /* 0x000000ffff102224 */ /* 0x001fe400078e0015 */
[----:B----4-:R-:W-:Y:S01]  /*1ab80*/  @P2 IMAD.MOV.U32 R17, RZ, RZ, R19 ;  /* 0x000000ffff112224 */ /* 0x010fe200078e0013 */
        /* <DEDUP_REMOVED lines=28> */
[----:B------:R0:W2:Y:S04]  /*1ad50*/  @P2 LDG.E.U8 R114, desc[UR24][R16.64] ;  /* 0x0000001810722981 */ /* 0x0000a8000c1e1100 */
        /* <DEDUP_REMOVED lines=12> */
[----:B------:R-:W2:Y:S01]  /*1ae20*/  LDL R17, [R1+0x30c] ;  /* 0x00030c0001117983 */ /* 0x000ea20000100800 */
[----:B------:R-:W-:Y:S01]  /*1ae30*/  PRMT R111, RZ, 0x7610, R111 ;  /* 0x00007610ff6f7816 */ /* 0x000fe2000000006f */
[----:B---3--:R-:W-:Y:S01]  /*1ae40*/  @P2 IMAD.MOV.U32 R16, RZ, RZ, R140 ;  /* 0x000000ffff102224 */ /* 0x008fe200078e008c */
[----:B------:R-:W-:Y:S01]  /*1ae50*/  PRMT R110, RZ, 0x7610, R110 ;  /* 0x00007610ff6e7816 */ /* 0x000fe2000000006e */
[----:B------:R-:W3:Y:S01]  /*1ae60*/  LDL R140, [R1+0x370] ;  /* 0x00037000018c7983 */ /* 0x000ee20000100800 */
[----:B------:R-:W-:Y:S02]  /*1ae70*/  PRMT R109, RZ, 0x7610, R109 ;  /* 0x00007610ff6d7816 */ /* 0x000fe4000000006d */
        /* <DEDUP_REMOVED lines=11> */
[----:B----4-:R-:W-:-:S02]  /*1af30*/  @P2 IMAD.MOV.U32 R16, RZ, RZ, R21 ;  /* 0x000000ffff102224 */ /* 0x010fc400078e0015 */
[----:B------:R-:W-:Y:S01]  /*1af40*/  @P2 IMAD.MOV.U32 R17, RZ, RZ, R19 ;  /* 0x000000ffff112224 */ /* 0x000fe200078e0013 */
        /* <DEDUP_REMOVED lines=9> */
[----:B------:R-:W-:-:S05]  /*1afe0*/  @P2 IMAD.MOV.U32 R17, RZ, RZ, R18 ;  /* 0x000000ffff112224 */ /* 0x000fca00078e0012 */
[----:B------:R0:W2:Y:S02]  /*1aff0*/  @P2 LDG.E.U8 R107, desc[UR24][R16.64] ;  /* 0x00000018106b2981 */ /* 0x0000a4000c1e1100 */
[----:B0-----:R-:W-:Y:S02]  /*1b000*/  @P2 IMAD.MOV.U32 R16, RZ, RZ, R88 ;  /* 0x000000ffff102224 */ /* 0x001fe400078e0058 */
[----:B------:R-:W-:-:S05]  /*1b010*/  @P2 IMAD.MOV.U32 R17, RZ, RZ, R87 ;  /* 0x000000ffff112224 */ /* 0x000fca00078e0057 */
[----:B------:R0:W2:Y:S02]  /*1b020*/  @P2 LDG.E.U8 R106, desc[UR24][R16.64] ;  /* 0x00000018106a2981 */ /* 0x0000a4000c1e1100 */
[----:B0-----:R-:W-:Y:S02]  /*1b030*/  @P2 IMAD.MOV.U32 R16, RZ, RZ, R139 ;  /* 0x000000ffff102224 */ /* 0x001fe400078e008b */
[----:B------:R-:W-:-:S05]  /*1b040*/  @P2 IMAD.MOV.U32 R17, RZ, RZ, R3 ;  /* 0x000000ffff112224 */ /* 0x000fca00078e0003 */
[----:B------:R0:W2:Y:S02]  /*1b050*/  @P2 LDG.E.U8 R105, desc[UR24][R16.64] ;  /* 0x0000001810692981 */ /* 0x0000a4000c1e1100 */
[----:B0-----:R-:W-:Y:S02]  /*1b060*/  @P2 IMAD.MOV.U32 R16, RZ, RZ, R100 ;  /* 0x000000ffff102224 */ /* 0x001fe400078e0064 */
[----:B------:R-:W-:Y:S02]  /*1b070*/  @P2 IMAD.MOV.U32 R17, RZ, RZ, R102 ;  /* 0x000000ffff112224 */ /* 0x000fe400078e0066 */
[----:B------:R-:W2:Y:S04]  /*1b080*/  LDL.LU R102, [R1+0xb00] ;  /* 0x000b000001667983 */ /* 0x000ea80000300800 */
[----:B------:R-:W2:Y:S04]  /*1b090*/  LDL.LU R100, [R1+0xafc] ;  /* 0x000afc0001647983 */ /* 0x000ea80000300800 */
[----:B------:R0:W2:Y:S01]  /*1b0a0*/  @P2 LDG.E.U8 R104, desc[UR24][R16.64] ;  /* 0x0000001810682981 */ /* 0x0000a2000c1e1100 */
[----:B------:R-:W-:-:S02]  /*1b0b0*/  PRMT R103, RZ, 0x7610, R103 ;  /* 0x00007610ff677816 */ /* 0x000fc40000000067 */
[----:B------:R-:W-:Y:S01]  /*1b0c0*/  PRMT R101, RZ, 0x7610, R101 ;  /* 0x00007610ff657816 */ /* 0x000fe20000000065 */
[----:B------:R-:W2:Y:S04]  /*1b0d0*/  LDL R18, [R1+0x38c] ;  /* 0x00038c0001127983 */ /* 0x000ea80000100800 */
[----:B------:R-:W2:Y:S04]  /*1b0e0*/  LDL R20, [R1+0x390] ;  /* 0x0003900001147983 */ /* 0x000ea80000100800 */
[----:B------:R-:W0:Y:S04]  /*1b0f0*/  LDL R16, [R1+0x34c] ;  /* 0x00034c0001107983 */ /* 0x000e280000100800 */
[----:B------:R-:W0:Y:S04]  /*1b100*/  LDL R17, [R1+0x350] ;  /* 0x0003500001117983 */ /* 0x000e280000100800 */
[----:B------:R-:W2:Y:S04]  /*1b110*/  LDL R87, [R1+0x394] ;  /* 0x0003940001577983 */ /* 0x000ea80000100800 */
[----:B------:R-:W2:Y:S04]  /*1b120*/  LDL R88, [R1+0x398] ;  /* 0x0003980001587983 */ /* 0x000ea80000100800 */
[----:B------:R-:W2:Y:S04]  /*1b130*/  LDL R3, [R1+0x39c] ;  /* 0x00039c0001037983 */ /* 0x000ea80000100800 */
[----:B------:R-:W2:Y:S01]  /*1b140*/  LDL R139, [R1+0x3a0] ;  /* 0x0003a000018b7983 */ /* 0x000ea20000100800 */
[----:B0-----:R-:W-:-:S04]  /*1b150*/  @P2 LOP3.LUT R17, R17, R16, RZ, 0x3c, !PT ;  /* 0x0000001011112212 */ /* 0x001fc800078e3cff */
[----:B------:R-:W-:-:S04]  /*1b160*/  @P2 LOP3.LUT R16, R17, R16, RZ, 0x3c, !PT ;  /* 0x0000001011102212 */ /* 0x000fc800078e3cff */
[----:B------:R-:W-:-:S05]  /*1b170*/  @P2 LOP3.LUT R17, R17, R16, RZ, 0x3c, !PT ;  /* 0x0000001011112212 */ /* 0x000fca00078e3cff */
[----:B------:R0:W3:Y:S04]  /*1b180*/  @P2 LDG.E.U8 R103, desc[UR24][R16.64] ;  /* 0x0000001810672981 */ /* 0x0000e8000c1e1100 */
[----:B------:R-:W0:Y:S04]  /*1b190*/  LDL R16, [R1+0x354] ;  /* 0x0003540001107983 */ /* 0x000e280000100800 */
[----:B------:R-:W0:Y:S01]  /*1b1a0*/  LDL R17, [R1+0x358] ;  /* 0x0003580001117983 */ /* 0x000e220000100800 */
[----:B--2---:R-:W-:Y:S02]  /*1b1b0*/  PRMT R102, RZ, 0x7610, R102 ;  /* 0x00007610ff667816 */ /* 0x004fe40000000066 */
[----:B0-----:R-:W-:-:S04]  /*1b1c0*/  @P2 LOP3.LUT R17, R17, R16, RZ, 0x3c, !PT ;  /* 0x0000001011112212 */ /* 0x001fc800078e3cff */
[----:B------:R-:W-:-:S04]  /*1b1d0*/  @P2 LOP3.LUT R16, R17, R16, RZ, 0x3c, !PT ;  /* 0x0000001011102212 */ /* 0x000fc800078e3cff */
[----:B------:R-:W-:-:S05]  /*1b1e0*/  @P2 LOP3.LUT R17, R17, R16, RZ, 0x3c, !PT ;  /* 0x0000001011112212 */ /* 0x000fca00078e3cff */
[----:B------:R0:W2:Y:S04]  /*1b1f0*/  @P2 LDG.E.U8 R102, desc[UR24][R16.64] ;  /* 0x0000001810662981 */ /* 0x0000a8000c1e1100 */
[----:B------:R-:W2:Y:S01]  /*1b200*/  LDL R17, [R1+0x35c] ;  /* 0x00035c0001117983 */ /* 0x000ea20000100800 */
[----:B0-----:R-:W-:-:S03]  /*1b210*/  @P2 IMAD.MOV.U32 R16, RZ, RZ, R96 ;  /* 0x000000ffff102224 */ /* 0x001fc600078e0060 */
[----:B------:R-:W3:Y:S04]  /*1b220*/  LDL.LU R96, [R1+0xaf8] ;  /* 0x000af80001607983 */ /* 0x000ee80000300800 */
[----:B--2---:R0:W2:Y:S04]  /*1b230*/  @P2 LDG.E.U8 R101, desc[UR24][R16.64] ;  /* 0x0000001810652981 */ /* 0x0040a8000c1e1100 */
[----:B------:R-:W0:Y:S04]  /*1b240*/  LDL R16, [R1+0x364] ;  /* 0x0003640001107983 */ /* 0x000e280000100800 */
[----:B------:R-:W0:Y:S01]  /*1b250*/  LDL R17, [R1+0x368] ;  /* 0x0003680001117983 */ /* 0x000e220000100800 */
[----:B------:R-:W-:-:S02]  /*1b260*/  PRMT R100, RZ, 0x7610, R100 ;  /* 0x00007610ff647816 */ /* 0x000fc40000000064 */
[----:B0-----:R-:W-:-:S04]  /*1b270*/  @P2 LOP3.LUT R17, R17, R16, RZ, 0x3c, !PT ;  /* 0x0000001011112212 */ /* 0x001fc800078e3cff */
[----:B------:R-:W-:-:S04]  /*1b280*/  @P2 LOP3.LUT R16, R17, R16, RZ, 0x3c, !PT ;  /* 0x0000001011102212 */ /* 0x000fc800078e3cff */
[----:B------:R-:W-:-:S05]  /*1b290*/  @P2 LOP3.LUT R17, R17, R16, RZ, 0x3c, !PT ;  /* 0x0000001011112212 */ /* 0x000fca00078e3cff */
[----:B------:R3:W2:Y:S04]  /*1b2a0*/  @P2 LDG.E.U8 R100, desc[UR24][R16.64] ;  /* 0x0000001810642981 */ /* 0x0006a8000c1e1100 */
[----:B------:R-:W2:Y:S01]  /*1b2b0*/  LDL R17, [R1+0x36c] ;  /* 0x00036c0001117983 */ /* 0x000ea20000100800 */
[----:B------:R-:W-:Y:S01]  /*1b2c0*/  PRMT R99, RZ, 0x7610, R99 ;  /* 0x00007610ff637816 */ /* 0x000fe20000000063 */
[----:B---3--:R-:W-:Y:S01]  /*1b2d0*/  @P2 IMAD.MOV.U32 R16, RZ, RZ, R140 ;  /* 0x000000ffff102224 */ /* 0x008fe200078e008c */
[----:B------:R-:W-:Y:S02]  /*1b2e0*/  PRMT R98, RZ, 0x7610, R98 ;  /* 0x00007610ff627816 */ /* 0x000fe40000000062 */
[----:B------:R-:W-:Y:S02]  /*1b2f0*/  PRMT R97, RZ, 0x7610, R97 ;  /* 0x00007610ff617816 */ /* 0x000fe40000000061 */
[----:B------:R-:W-:-:S02]  /*1b300*/  PRMT R96, RZ, 0x7610, R96 ;  /* 0x00007610ff607816 */ /* 0x000fc40000000060 */
[----:B------:R-:W-:Y:S02]  /*1b310*/  PRMT R95, RZ, 0x7610, R95 ;  /* 0x00007610ff5f7816 */ /* 0x000fe4000000005f */
[----:B------:R-:W-:Y:S02]  /*1b320*/  PRMT R94, RZ, 0x7610, R94 ;  /* 0x00007610ff5e7816 */ /* 0x000fe4000000005e */
[----:B------:R-:W-:Y:S01]  /*1b330*/  PRMT R93, RZ, 0x7610, R93 ;  /* 0x00007610ff5d7816 */ /* 0x000fe2000000005d */
[----:B--2---:R0:W2:Y:S02]  /*1b340*/  @P2 LDG.E.U8 R99, desc[UR24][R16.64] ;  /* 0x0000001810632981 */ /* 0x0040a4000c1e1100 */
[----:B0-----:R-:W-:Y:S02]  /*1b350*/  @P2 IMAD.MOV.U32 R16, RZ, RZ, R2 ;  /* 0x000000ffff102224 */ /* 0x001fe400078e0002 */
[----:B------:R-:W-:-:S05]  /*1b360*/  @P2 IMAD.MOV.U32 R17, RZ, RZ, R5 ;  /* 0x000000ffff112224 */ /* 0x000fca00078e0005 */
[----:B------:R4:W3:Y:S02]  /*1b370*/  @P2 LDG.E.U8 R98, desc[UR24][R16.64] ;  /* 0x0000001810622981 */ /* 0x0008e4000c1e1100 */
[----:B----4-:R-:W-:Y:S02]  /*1b380*/  @P2 IMAD.MOV.U32 R16, RZ, RZ, R21 ;  /* 0x000000ffff102224 */ /* 0x010fe400078e0015 */
[----:B------:R-:W-:-:S05]  /*1b390*/  @P2 IMAD.MOV.U32 R17, RZ, RZ, R19 ;  /* 0x000000ffff112224 */ /* 0x000fca00078e0013 */
[----:B------:R0:W4:Y:S02]  /*1b3a0*/  @P2 LDG.E.U8 R97, desc[UR24][R16.64] ;  /* 0x0000001810612981 */ /* 0x000124000c1e1100 */
[----:B0-----:R-:W-:Y:S02]  /*1b3b0*/  @P2 IMAD.MOV.U32 R16, RZ, RZ, R4 ;  /* 0x000000ffff102224 */ /* 0x001fe400078e0004 */
        /* <DEDUP_REMOVED lines=12> */
[----:B------:R-:W-:Y:S01]  /*1b480*/  @P2 IMAD.MOV.U32 R16, RZ, RZ, R83 ;  /* 0x000000ffff102224 */ /* 0x000fe200078e0053 */
[----:B------:R-:W2:Y:S04]  /*1b490*/  LDL.LU R85, [R1+0xaf4] ;  /* 0x000af40001557983 */ /* 0x000ea80000300800 */
[----:B------:R-:W2:Y:S01]  /*1b4a0*/  LDL.LU R83, [R1+0xaf0] ;  /* 0x000af00001537983 */ /* 0x000ea20000300800 */
[----:B------:R-:W-:-:S02]  /*1b4b0*/  PRMT R92, RZ, 0x7610, R92 ;  /* 0x00007610ff5c7816 */ /* 0x000fc4000000005c */
[----:B------:R-:W-:-:S04]  /*1b4c0*/  PRMT R90, RZ, 0x7610, R90 ;  /* 0x00007610ff5a7816 */ /* 0x000fc8000000005a */
[----:B------:R0:W3:Y:S01]  /*1b4d0*/  @P2 LDG.E.U8 R92, desc[UR24][R16.64] ;  /* 0x00000018105c2981 */ /* 0x0000e2000c1e1100 */
[----:B------:R-:W-:Y:S01]  /*1b4e0*/  PRMT R89, RZ, 0x7610, R89 ;  /* 0x00007610ff597816 */ /* 0x000fe20000000059 */
[----:B0-----:R-:W-:Y:S02]  /*1b4f0*/  @P2 IMAD.MOV.U32 R16, RZ, RZ, R117 ;  /* 0x000000ffff102224 */ /* 0x001fe400078e0075 */
[----:B------:R-:W-:Y:S01]  /*1b500*/  @P2 IMAD.MOV.U32 R17, RZ, RZ, R12 ;  /* 0x000000ffff112224 */ /* 0x000fe200078e000c */
[----:B------:R-:W-:Y:S01]  /*1b510*/  PRMT R59, RZ, 0x7610, R59 ;  /* 0x00007610ff3b7816 */ /* 0x000fe2000000003b */
[----:B------:R-:W3:Y:S04]  /*1b520*/  LDL.LU R12, [R1+0xaec] ;  /* 0x000aec00010c7983 */ /* 0x000ee80000300800 */
[----:B------:R0:W3:Y:S01]  /*1b530*/  @P2 LDG.E.U8 R90, desc[UR24][R16.64] ;  /* 0x00000018105a2981 */ /* 0x0000e2000c1e1100 */
[----:B------:R-:W-:-:S02]  /*1b540*/  PRMT R71, RZ, 0x7610, R71 ;  /* 0x00007610ff477816 */ /* 0x000fc40000000047 */
[----:B------:R-:W-:Y:S01]  /*1b550*/  PRMT R86, RZ, 0x7610, R86 ;  /* 0x00007610ff567816 */ /* 0x000fe20000000056 */
[----:B------:R-:W3:Y:S01]  /*1b560*/  LDL.LU R117, [R1+0xae8] ;  /* 0x000ae80001757983 */ /* 0x000ee20000300800 */
[----:B0-----:R-:W-:Y:S02]  /*1b570*/  @P2 IMAD.MOV.U32 R16, RZ, RZ, R162 ;  /* 0x000000ffff102224 */ /* 0x001fe400078e00a2 */
[----:B------:R-:W-:Y:S01]  /*1b580*/  @P2 IMAD.MOV.U32 R17, RZ, RZ, R11 ;  /* 0x000000ffff112224 */ /* 0x000fe200078e000b */
[----:B------:R-:W-:Y:S01]  /*1b590*/  PRMT R58, RZ, 0x7610, R58 ;  /* 0x00007610ff3a7816 */ /* 0x000fe2000000003a */
[----:B------:R-:W3:Y:S04]  /*1b5a0*/  LDL.LU R11, [R1+0xae4] ;  /* 0x000ae400010b7983 */ /* 0x000ee80000300800 */
[----:B------:R0:W3:Y:S01]  /*1b5b0*/  @P2 LDG.E.U8 R89, desc[UR24][R16.64] ;  /* 0x0000001810592981 */ /* 0x0000e2000c1e1100 */
[----:B------:R-:W-:-:S02]  /*1b5c0*/  PRMT R70, RZ, 0x7610, R70 ;  /* 0x00007610ff467816 */ /* 0x000fc40000000046 */
[----:B------:R-:W-:Y:S01]  /*1b5d0*/  PRMT R82, RZ, 0x7610, R82 ;  /* 0x00007610ff527816 */ /* 0x000fe20000000052 */
[----:B------:R-:W5:Y:S01]  /*1b5e0*/  LDL.LU R162, [R1+0xae0] ;  /* 0x000ae00001a27983 */ /* 0x000f620000300800 */
[----:B0-----:R-:W-:Y:S02]  /*1b5f0*/  @P2 IMAD.MOV.U32 R16, RZ, RZ, R148 ;  /* 0x000000ffff102224 */ /* 0x001fe400078e0094 */
[----:B------:R-:W-:Y:S02]  /*1b600*/  @P2 IMAD.MOV.U32 R17, RZ, RZ, R161 ;  /* 0x000000ffff112224 */ /* 0x000fe400078e00a1 */
[----:B------:R-:W5:Y:S04]  /*1b610*/  LDL.LU R161, [R1+0xadc] ;  /* 0x000adc0001a17983 */ /* 0x000f680000300800 */
[----:B------:R0:W3:Y:S04]  /*1b620*/  @P2 LDG.E.U8 R59, desc[UR24][R16.64] ;  /* 0x00000018103b2981 */ /* 0x0000e8000c1e1100 */
[----:B------:R-:W5:Y:S01]  /*1b630*/  LDL.LU R148, [R1+0xad8] ;  /* 0x000ad80001947983 */ /* 0x000f620000300800 */
[----:B0-----:R-:W-:-:S02]  /*1b640*/  @P2 IMAD.MOV.U32 R16, RZ, RZ, R160 ;  /* 0x000000ffff102224 */ /* 0x001fc400078e00a0 */
[----:B------:R-:W-:Y:S02]  /*1b650*/  @P2 IMAD.MOV.U32 R17, RZ, RZ, R147 ;  /* 0x000000ffff112224 */ /* 0x000fe400078e0093 */
[----:B------:R-:W5:Y:S04]  /*1b660*/  LDL.LU R147, [R1+0xad4] ;  /* 0x000ad40001937983 */ /* 0x000f680000300800 */
[----:B------:R0:W3:Y:S04]  /*1b670*/  @P2 LDG.E.U8 R71, desc[UR24][R16.64] ;  /* 0x0000001810472981 */ /* 0x0000e8000c1e1100 */
[----:B------:R-:W5:Y:S01]  /*1b680*/  LDL.LU R160, [R1+0xad0] ;  /* 0x000ad00001a07983 */ /* 0x000f620000300800 */
[----:B0-----:R-:W-:-:S02]  /*1b690*/  @P2 IMAD.MOV.U32 R16, RZ, RZ, R154 ;  /* 0x000000ffff102224 */ /* 0x001fc400078e009a */
[----:B------:R-:W-:Y:S02]  /*1b6a0*/  @P2 IMAD.MOV.U32 R17, RZ, RZ, R159 ;  /* 0x000000ffff112224 */ /* 0x000fe400078e009f */
[----:B------:R-:W5:Y:S01]  /*1b6b0*/  LDL.LU R159, [R1+0xacc] ;  /* 0x000acc00019f7983 */ /* 0x000f620000300800 */
[----:B------:R-:W-:-:S03]  /*1b6c0*/  PRMT R57, RZ, 0x7610, R57 ;  /* 0x00007610ff397816 */ /* 0x000fc60000000039 */
[----:B------:R-:W5:Y:S04]  /*1b6d0*/  LDL.LU R154, [R1+0xac8] ;  /* 0x000ac800019a7983 */ /* 0x000f680000300800 */
[----:B------:R-:W3:Y:S01]  /*1b6e0*/  LDL.LU R20, [R1+0x558] ;  /* 0x0005580001147983 */ /* 0x000ee20000300800 */
[----:B------:R-:W-:Y:S02]  /*1b6f0*/  PRMT R69, RZ, 0x7610, R69 ;  /* 0x00007610ff457816 */ /* 0x000fe40000000045 */
[----:B------:R-:W-:Y:S02]  /*1b700*/  PRMT R81, RZ, 0x7610, R81 ;  /* 0x00007610ff517816 */ /* 0x000fe40000000051 */
[----:B--2---:R-:W-:-:S06]  /*1b710*/  PRMT R83, RZ, 0x7610, R83 ;  /* 0x00007610ff537816 */ /* 0x004fcc0000000053 */
[----:B------:R0:W2:Y:S02]  /*1b720*/  @P2 LDG.E.U8 R83, desc[UR24][R16.64] ;  /* 0x0000001810532981 */ /* 0x0000a4000c1e1100 */
[----:B0-----:R-:W-:Y:S02]  /*1b730*/  @P2 IMAD.MOV.U32 R16, RZ, RZ, R146 ;  /* 0x000000ffff102224 */ /* 0x001fe400078e0092 */
[----:B------:R-:W-:Y:S01]  /*1b740*/  @P2 IMAD.MOV.U32 R17, RZ, RZ, R153 ;  /* 0x000000ffff112224 */ /* 0x000fe200078e0099 */
[----:B------:R-:W-:Y:S01]  /*1b750*/  PRMT R85, RZ, 0x7610, R85 ;  /* 0x00007610ff557816 */ /* 0x000fe20000000055 */
[----:B------:R-:W5:Y:S04]  /*1b760*/  LDL.LU R153, [R1+0xac4] ;  /* 0x000ac40001997983 */ /* 0x000f680000300800 */
[----:B------:R0:W2:Y:S04]  /*1b770*/  @P2 LDG.E.U8 R86, desc[UR24][R16.64] ;  /* 0x0000001810562981 */ /* 0x0000a8000c1e1100 */
[----:B------:R-:W5:Y:S04]  /*1b780*/  LDL.LU R146, [R1+0xac0] ;  /* 0x000ac00001927983 */ /* 0x000f680000300800 */
[----:B------:R-:W2:Y:S01]  /*1b790*/  LDL.LU R87, [R1+0x564] ;  /* 0x0005640001577983 */ /* 0x000ea20000300800 */
[----:B0-----:R-:W-:-:S02]  /*1b7a0*/  @P2 IMAD.MOV.U32 R16, RZ, RZ, R165 ;  /* 0x000000ffff102224 */ /* 0x001fc400078e00a5 */
[----:B------:R-:W-:Y:S02]  /*1b7b0*/  @P2 IMAD.MOV.U32 R17, RZ, RZ, R145 ;  /* 0x000000ffff112224 */ /* 0x000fe400078e0091 */
[----:B------:R-:W5:Y:S04]  /*1b7c0*/  LDL.LU R145, [R1+0xabc] ;  /* 0x000abc0001917983 */ /* 0x000f680000300800 */
[----:B------:R0:W4:Y:S04]  /*1b7d0*/  @P2 LDG.E.U8 R58, desc[UR24][R16.64] ;  /* 0x00000018103a2981 */ /* 0x000128000c1e1100 */
[----:B------:R-:W5:Y:S04]  /*1b7e0*/  LDL.LU R165, [R1+0xab8] ;  /* 0x000ab80001a57983 */ /* 0x000f680000300800 */
[----:B------:R-:W4:Y:S01]  /*1b7f0*/  LDL.LU R88, [R1+0x57c] ;  /* 0x00057c0001587983 */ /* 0x000f220000300800 */
        /* <DEDUP_REMOVED lines=10> */
[----:B------:R-:W5:Y:S01]  /*1b8a0*/  LDL.LU R151, [R1+0xaa8] ;  /* 0x000aa80001977983 */ /* 0x000f620000300800 */
        /* <DEDUP_REMOVED lines=15> */
[----:B------:R-:W4:Y:S01]  /*1b9a0*/  LDL.LU R141, [R1+0x5a8] ;  /* 0x0005a800018d7983 */ /* 0x000f220000300800 */
[----:B0-----:R-:W-:-:S02]  /*1b9b0*/  @P2 IMAD.MOV.U32 R16, RZ, RZ, R150 ;  /* 0x000000ffff102224 */ /* 0x001fc400078e0096 */
[----:B------:R-:W-:Y:S02]  /*1b9c0*/  @P2 IMAD.MOV.U32 R17, RZ, RZ, R155 ;  /* 0x000000ffff112224 */ /* 0x000fe400078e009b */
[----:B------:R-:W5:Y:S04]  /*1b9d0*/  LDL.LU R155, [R1+0xa90] ;  /* 0x000a9000019b7983 */ /* 0x000f680000300800 */
[----:B------:R0:W4:Y:S04]  /*1b9e0*/  @P2 LDG.E.U8 R81, desc[UR24][R16.64] ;  /* 0x0000001810512981 */ /* 0x000128000c1e1100 */
[----:B------:R-:W5:Y:S01]  /*1b9f0*/  LDL.LU R150, [R1+0xa8c] ;  /* 0x000a8c0001967983 */ /* 0x000f620000300800 */
[----:B0-----:R-:W-:-:S02]  /*1ba00*/  @P2 IMAD.MOV.U32 R17, RZ, RZ, R149 ;  /* 0x000000ffff112224 */ /* 0x001fc400078e0095 */
[----:B------:R-:W-:Y:S01]  /*1ba10*/  @P2 IMAD.MOV.U32 R16, RZ, RZ, R142 ;  /* 0x000000ffff102224 */ /* 0x000fe200078e008e */
[----:B------:R-:W5:Y:S04]  /*1ba20*/  LDL.LU R149, [R1+0xa88] ;  /* 0x000a880001957983 */ /* 0x000f680000300800 */
[----:B------:R-:W5:Y:S04]  /*1ba30*/  LDL.LU R142, [R1+0xa84] ;  /* 0x000a8400018e7983 */ /* 0x000f680000300800 */
[----:B------:R-:W4:Y:S01]  /*1ba40*/  LDL.LU R15, [R1+0x208] ;  /* 0x00020800010f7983 */ /* 0x000f220000300800 */
[----:B------:R-:W-:-:S02]  /*1ba50*/  PRMT R84, RZ, 0x7610, R84 ;  /* 0x00007610ff547816 */ /* 0x000fc40000000054 */
[----:B---3--:R-:W-:-:S04]  /*1ba60*/  SEL R18, R10, R20, !P3 ;  /* 0x000000140a127207 */ /* 0x008fc80005800000 */
[----:B------:R2:W3:Y:S01]  /*1ba70*/  @P2 LDG.E.U8 R84, desc[UR24][R16.64] ;  /* 0x0000001810542981 */ /* 0x0004e2000c1e1100 */
[----:B------:R-:W-:Y:S01]  /*1ba80*/  IMAD R18, R18, UR6, RZ ;  /* 0x0000000612127c24 */ /* 0x000fe2000f8e02ff */
[----:B------:R-:W-:Y:S02]  /*1ba90*/  PRMT R47, RZ, 0x7610, R47 ;  /* 0x00007610ff2f7816 */ /* 0x000fe4000000002f */
[----:B------:R-:W-:Y:S02]  /*1baa0*/  PRMT R56, RZ, 0x7610, R56 ;  /* 0x00007610ff387816 */ /* 0x000fe40000000038 */
[----:B------:R-:W-:Y:S02]  /*1bab0*/  PRMT R68, RZ, 0x7610, R68 ;  /* 0x00007610ff447816 */ /* 0x000fe40000000044 */
[----:B--2---:R-:W-:-:S05]  /*1bac0*/  SEL R16, R10, R87, !P3 ;  /* 0x000000570a107207 */ /* 0x004fca0005800000 */
[----:B------:R-:W-:Y:S01]  /*1bad0*/  IMAD R19, R16, UR6, RZ ;  /* 0x0000000610137c24 */ /* 0x000fe2000f8e02ff */
[----:B----4-:R-:W-:-:S05]  /*1bae0*/  SEL R17, R10, R88, !P3 ;  /* 0x000000580a117207 */ /* 0x010fca0005800000 */
[----:B------:R-:W-:Y:S01]  /*1baf0*/  IMAD R20, R17, UR4, RZ ;  /* 0x0000000411147c24 */ /* 0x000fe2000f8e02ff */
[----:B------:R-:W0:Y:S01]  /*1bb00*/  LDCU UR4, c[0x0][0x3b0] ;  /* 0x00007600ff0477ac */ /* 0x000e220008000800 */
[----:B------:R-:W-:-:S05]  /*1bb10*/  SEL R16, R10, R3, !P3 ;  /* 0x000000030a107207 */ /* 0x000fca0005800000 */
[----:B------:R-:W-:Y:S01]  /*1bb20*/  IMAD R21, R16, UR5, RZ ;  /* 0x0000000510157c24 */ /* 0x000fe2000f8e02ff */
[----:B------:R-:W-:Y:S01]  /*1bb30*/  PRMT R80, RZ, 0x7610, R80 ;  /* 0x00007610ff507816 */ /* 0x000fe20000000050 */
[----:B------:R-:W1:Y:S01]  /*1bb40*/  LDCU UR5, c[0x0][0x3b0] ;  /* 0x00007600ff0577ac */ /* 0x000e620008000800 */
[----:B------:R-:W-:Y:S01]  /*1bb50*/  @!P4 IMAD.MOV R15, RZ, RZ, -R15 ;  /* 0x000000ffff0fc224 */ /* 0x000fe200078e0a0f */
[----:B------:R-:W-:-:S04]  /*1bb60*/  IADD3 R4, P4, PT, R18, R7, RZ ;  /* 0x0000000712047210 */ /* 0x000fc80007f9e0ff */
[-C--:B------:R-:W-:Y:S02]  /*1bb70*/  LEA.HI.X.SX32 R5, R18, R6.reuse, 0x1, P4 ;  /* 0x0000000612057211 */ /* 0x080fe400020f0eff */
[CC--:B------:R-:W-:Y:S01]  /*1bb80*/  IADD3 R2, P4, PT, R19.reuse, R7.reuse, RZ ;  /* 0x0000000713027210 */ /* 0x0c0fe20007f9e0ff */
[----:B------:R-:W-:Y:S03]  /*1bb90*/  STL [R1+0x420], R4 ;  /* 0x0004200401007387 */ /* 0x000fe60000100800 */
[-C--:B------:R-:W-:Y:S02]  /*1bba0*/  LEA.HI.X.SX32 R88, R19, R6.reuse, 0x1, P4 ;  /* 0x0000000613587211 */ /* 0x080fe400020f0eff */
[----:B------:R-:W-:Y:S01]  /*1bbb0*/  IADD3 R3, P4, PT, R20, R7, RZ ;  /* 0x0000000714037210 */ /* 0x000fe20007f9e0ff */
[----:B------:R2:W-:Y:S01]  /*1bbc0*/  STL [R1+0x41c], R5 ;  /* 0x00041c0501007387 */ /* 0x0005e20000100800 */
[----:B------:R-:W-:Y:S01]  /*1bbd0*/  @P2 IMAD.MOV.U32 R16, RZ, RZ, R4 ;  /* 0x000000ffff102224 */ /* 0x000fe200078e0004 */
[----:B------:R-:W-:Y:S01]  /*1bbe0*/  SEL R18, R10, R139, !P3 ;  /* 0x0000008b0a127207 */ /* 0x000fe20005800000 */
[----:B------:R-:W-:Y:S01]  /*1bbf0*/  @P2 IMAD.MOV.U32 R17, RZ, RZ, R5 ;  /* 0x000000ffff112224 */ /* 0x000fe200078e0005 */
[----:B------:R-:W-:Y:S04]  /*1bc00*/  STL [R1+0x428], R2 ;  /* 0x0004280201007387 */ /* 0x000fe80000100800 */
[----:B------:R4:W-:Y:S01]  /*1bc10*/  STL [R1+0x424], R88 ;  /* 0x0004245801007387 */ /* 0x0009e20000100800 */
[----:B--2---:R-:W-:-:S02]  /*1bc20*/  LEA.HI.X.SX32 R5, R20, R6, 0x1, P4 ;  /* 0x0000000614057211 */ /* 0x004fc400020f0eff */
[----:B------:R-:W-:Y:S01]  /*1bc30*/  IADD3 R139, P4, PT, R21, R7, RZ ;  /* 0x00000007158b7210 */ /* 0x000fe20007f9e0ff */
[----:B------:R2:W-:Y:S04]  /*1bc40*/  STL [R1+0x430], R3 ;  /* 0x0004300301007387 */ /* 0x0005e80000100800 */
[----:B------:R-:W3:Y:S04]  /*1bc50*/  LDL.LU R4, [R1+0x5cc] ;  /* 0x0005cc0001047983 */ /* 0x000ee80000300800 */
[----:B------:R0:W3:Y:S04]  /*1bc60*/  @P2 LDG.E.U8 R47, desc[UR24][R16.64] ;  /* 0x00000018102f2981 */ /* 0x0000e8000c1e1100 */
[----:B------:R-:W3:Y:S04]  /*1bc70*/  LDL.LU R87, [R1+0x5c4] ;  /* 0x0005c40001577983 */ /* 0x000ee80000300800 */
[----:B------:R-:W-:Y:S01]  /*1bc80*/  STL [R1+0x42c], R5 ;  /* 0x00042c0501007387 */ /* 0x000fe20000100800 */
[----:B0-----:R-:W-:-:S03]  /*1bc90*/  SEL R16, R10, R141, !P3 ;  /* 0x0000008d0a107207 */ /* 0x001fc60005800000 */
[----:B------:R-:W-:Y:S01]  /*1bca0*/  STL [R1+0x438], R139 ;  /* 0x0004388b01007387 */ /* 0x000fe20000100800 */
[----:B------:R-:W-:-:S03]  /*1bcb0*/  LEA.HI.X.SX32 R141, R21, R6, 0x1, P4 ;  /* 0x00000006158d7211 */ /* 0x000fc600020f0eff */
[----:B------:R-:W3:Y:S01]  /*1bcc0*/  LDL.LU R21, [R1+0x5c8] ;  /* 0x0005c80001157983 */ /* 0x000ee20000300800 */
[----:B------:R-:W-:Y:S01]  /*1bcd0*/  IMAD R18, R18, UR15, RZ ;  /* 0x0000000f12127c24 */ /* 0x000fe2000f8e02ff */
[----:B------:R-:W-:Y:S01]  /*1bce0*/  PRMT R46, RZ, 0x7610, R46 ;  /* 0x00007610ff2e7816 */ /* 0x000fe2000000002e */
[----:B------:R-:W-:Y:S01]  /*1bcf0*/  IMAD R19, R16, UR16, RZ ;  /* 0x0000001010137c24 */ /* 0x000fe2000f8e02ff */
[----:B------:R0:W-:Y:S01]  /*1bd00*/  STL [R1+0x434], R141 ;  /* 0x0004348d01007387 */ /* 0x0001e20000100800 */
[----:B------:R-:W-:Y:S02]  /*1bd10*/  @P2 IMAD.MOV.U32 R16, RZ, RZ, R2 ;  /* 0x000000ffff102224 */ /* 0x000fe400078e0002 */
[----:B------:R-:W-:Y:S01]  /*1bd20*/  @P2 IMAD.MOV.U32 R17, RZ, RZ, R88 ;  /* 0x000000ffff112224 */ /* 0x000fe200078e0058 */
[CC--:B------:R-:W-:Y:S01]  /*1bd30*/  IADD3 R140, P4, PT, R18.reuse, R7.reuse, RZ ;  /* 0x00000007128c7210 */ /* 0x0c0fe20007f9e0ff */
[----:B----4-:R-:W4:Y:S01]  /*1bd40*/  LDL.LU R88, [R1+0x5c0] ;  /* 0x0005c00001587983 */ /* 0x010f220000300800 */
[----:B------:R-:W0:Y:S02]  /*1bd50*/  LDCU UR15, c[0x0][0x3b0] ;  /* 0x00007600ff0f77ac */ /* 0x000e240008000800 */
[----:B------:R-:W-:Y:S01]  /*1bd60*/  LEA.HI.X.SX32 R20, R18, R6, 0x1, P4 ;  /* 0x0000000612147211 */ /* 0x000fe200020f0eff */
[----:B------:R1:W4:Y:S01]  /*1bd70*/  @P2 LDG.E.U8 R56, desc[UR24][R16.64] ;  /* 0x0000001810382981 */ /* 0x000322000c1e1100 */
[----:B------:R-:W-:Y:S01]  /*1bd80*/  IADD3 R2, P4, PT, R19, R7, RZ ;  /* 0x0000000713027210 */ /* 0x000fe20007f9e0ff */
[----:B------:R-:W0:Y:S02]  /*1bd90*/  LDCU UR16, c[0x0][0x3b0] ;  /* 0x00007600ff1077ac */ /* 0x000e240008000800 */
[----:B------:R-:W-:Y:S01]  /*1bda0*/  STL [R1+0x440], R140 ;  /* 0x0004408c01007387 */ /* 0x000fe20000100800 */
[----:B-1----:R-:W-:-:S02]  /*1bdb0*/  @P2 IMAD.MOV.U32 R16, RZ, RZ, R3 ;  /* 0x000000ffff102224 */ /* 0x002fc400078e0003 */
[----:B------:R-:W-:Y:S01]  /*1bdc0*/  @P2 IMAD.MOV.U32 R17, RZ, RZ, R5 ;  /* 0x000000ffff112224 */ /* 0x000fe200078e0005 */
[----:B--2---:R-:W2:Y:S04]  /*1bdd0*/  LDL.LU R3, [R1+0x5b8] ;  /* 0x0005b80001037983 */ /* 0x004ea80000300800 */
[----:B------:R-:W-:Y:S04]  /*1bde0*/  STL [R1+0x43c], R20 ;  /* 0x00043c1401007387 */ /* 0x000fe80000100800 */
[----:B------:R1:W2:Y:S04]  /*1bdf0*/  @P2 LDG.E.U8 R68, desc[UR24][R16.64] ;  /* 0x0000001810442981 */ /* 0x0002a8000c1e1100 */
[----:B------:R-:W-:Y:S01]  /*1be00*/  STL [R1+0x448], R2 ;  /* 0x0004480201007387 */ /* 0x000fe20000100800 */
[----:B-1----:R-:W-:-:S02]  /*1be10*/  @P2 IMAD.MOV.U32 R17, RZ, RZ, R141 ;  /* 0x000000ffff112224 */ /* 0x002fc400078e008d */
[----:B------:R-:W-:Y:S01]  /*1be20*/  @P2 IMAD.MOV.U32 R16, RZ, RZ, R139 ;  /* 0x000000ffff102224 */ /* 0x000fe200078e008b */
[----:B0-----:R-:W5:Y:S04]  /*1be30*/  LDL.LU R141, [R1+0xa80] ;  /* 0x000a8000018d7983 */ /* 0x001f680000300800 */
[----:B------:R-:W2:Y:S01]  /*1be40*/  LDL.LU R139, [R1+0x5bc] ;  /* 0x0005bc00018b7983 */ /* 0x000ea20000300800 */
[----:B------:R-:W-:-:S03]  /*1be50*/  LEA.HI.X.SX32 R5, R19, R6, 0x1, P4 ;  /* 0x0000000613057211 */ /* 0x000fc600020f0eff */
[----:B------:R0:W2:Y:S01]  /*1be60*/  @P2 LDG.E.U8 R80, desc[UR24][R16.64] ;  /* 0x0000001810502981 */ /* 0x0000a2000c1e1100 */
[----:B------:R-:W-:Y:S02]  /*1be70*/  ISETP.GT.U32.AND P4, PT, R8, R11, PT ;  /* 0x0000000b0800720c */ /* 0x000fe40003f84070 */
[----:B------:R-:W-:Y:S01]  /*1be80*/  PRMT R55, RZ, 0x7610, R55 ;  /* 0x00007610ff377816 */ /* 0x000fe20000000037 */
[----:B0-----:R-:W-:Y:S02]  /*1be90*/  @P2 IMAD.MOV.U32 R16, RZ, RZ, R140 ;  /* 0x000000ffff102224 */ /* 0x001fe400078e008c */
[----:B------:R-:W-:-:S05]  /*1bea0*/  @P2 IMAD.MOV.U32 R17, RZ, RZ, R20 ;  /* 0x000000ffff112224 */ /* 0x000fca00078e0014 */
[----:B------:R0:W2:Y:S03]  /*1beb0*/  @P2 LDG.E.U8 R46, desc[UR24][R16.64] ;  /* 0x00000018102e2981 */ /* 0x0000a6000c1e1100 */
[----:B------:R-:W-:Y:S02]  /*1bec0*/  @!P4 IMAD.IADD R11, R11, 0x1, -R8 ;  /* 0x000000010b0bc824 */ /* 0x000fe400078e0a08 */
[----:B0-----:R-:W-:Y:S02]  /*1bed0*/  @P2 IMAD.MOV.U32 R16, RZ, RZ, R2 ;  /* 0x000000ffff102224 */ /* 0x001fe400078e0002 */
[----:B------:R-:W-:-:S05]  /*1bee0*/  @P2 IMAD.MOV.U32 R17, RZ, RZ, R5 ;  /* 0x000000ffff112224 */ /* 0x000fca00078e0005 */
[----:B------:R3:W2:Y:S04]  /*1bef0*/  @P2 LDG.E.U8 R55, desc[UR24][R16.64] ;  /* 0x0000001810372981 */ /* 0x0006a8000c1e1100 */
[----:B------:R0:W-:Y:S01]  /*1bf00*/  STL [R1+0x444], R5 ;  /* 0x0004440501007387 */ /* 0x0001e20000100800 */
[----:B------:R-:W-:Y:S02]  /*1bf10*/  PRMT R67, RZ, 0x7610, R67 ;  /* 0x00007610ff437816 */ /* 0x000fe40000000043 */
[----:B------:R-:W-:Y:S02]  /*1bf20*/  PRMT R79, RZ, 0x7610, R79 ;  /* 0x00007610ff4f7816 */ /* 0x000fe4000000004f */
[----:B------:R-:W-:Y:S02]  /*1bf30*/  PRMT R45, RZ, 0x7610, R45 ;  /* 0x00007610ff2d7816 */ /* 0x000fe4000000002d */
[----:B---3--:R-:W-:-:S05]  /*1bf40*/  SEL R16, R10, R4, !P3 ;  /* 0x000000040a107207 */ /* 0x008fca0005800000 */
[----:B------:R-:W-:Y:S01]  /*1bf50*/  IMAD R19, R16, UR5, RZ ;  /* 0x0000000510137c24 */ /* 0x000fe2000f8e02ff */
[----:B------:R-:W1:Y:S01]  /*1bf60*/  LDCU UR5, c[0x0][0x3b0] ;  /* 0x00007600ff0577ac */ /* 0x000e620008000800 */
[C---:B------:R-:W-:Y:S02]  /*1bf70*/  SEL R17, R10.reuse, R87, !P3 ;  /* 0x000000570a117207 */ /* 0x040fe40005800000 */
[----:B------:R-:W-:-:S05]  /*1bf80*/  SEL R18, R10, R21, !P3 ;  /* 0x000000150a127207 */ /* 0x000fca0005800000 */
[----:B------:R-:W-:Y:S01]  /*1bf90*/  IMAD R18, R18, UR4, RZ ;  /* 0x0000000412127c24 */ /* 0x000fe2000f8e02ff */
[----:B------:R-:W3:Y:S04]  /*1bfa0*/  LDCU UR4, c[0x0][0x3b0] ;  /* 0x00007600ff0477ac */ /* 0x000ee80008000800 */
[-C--:B------:R-:W-:Y:S02]  /*1bfb0*/  IADD3 R4, P4, PT, R18, R7.reuse, RZ ;  /* 0x0000000712047210 */ /* 0x080fe40007f9e0ff */
[----:B----4-:R-:W-:Y:S02]  /*1bfc0*/  SEL R16, R10, R88, !P3 ;  /* 0x000000580a107207 */ /* 0x010fe40005800000 */
[-C--:B0-----:R-:W-:Y:S01]  /*1bfd0*/  LEA.HI.X.SX32 R5, R18, R6.reuse, 0x1, P4 ;  /* 0x0000000612057211 */ /* 0x081fe200020f0eff */
[----:B------:R-:W-:Y:S01]  /*1bfe0*/  IMAD R20, R17, UR15, RZ ;  /* 0x0000000f11147c24 */ /* 0x000fe2000f8e02ff */
[C---:B------:R-:W-:Y:S01]  /*1bff0*/  IADD3 R2, P4, PT, R19.reuse, R7, RZ ;  /* 0x0000000713027210 */ /* 0x040fe20007f9e0ff */
[----:B------:R-:W-:Y:S01]  /*1c000*/  IMAD R21, R16, UR16, RZ ;  /* 0x0000001010157c24 */ /* 0x000fe2000f8e02ff */
[----:B------:R-:W-:Y:S01]  /*1c010*/  STL [R1+0x450], R4 ;  /* 0x0004500401007387 */ /* 0x000fe20000100800 */
[----:B------:R-:W-:Y:S01]  /*1c020*/  @P2 IMAD.MOV.U32 R16, RZ, RZ, R4 ;  /* 0x000000ffff102224 */ /* 0x000fe200078e0004 */
[-C--:B------:R-:W-:Y:S01]  /*1c030*/  LEA.HI.X.SX32 R88, R19, R6.reuse, 0x1, P4 ;  /* 0x0000000613587211 */ /* 0x080fe200020f0eff */
[----:B------:R-:W-:Y:S01]  /*1c040*/  @P2 IMAD.MOV.U32 R17, RZ, RZ, R5 ;  /* 0x000000ffff112224 */ /* 0x000fe200078e0005 */
[----:B------:R0:W-:Y:S01]  /*1c050*/  STL [R1+0x44c], R5 ;  /* 0x00044c0501007387 */ /* 0x0001e20000100800 */
[----:B------:R-:W-:Y:S01]  /*1c060*/  PRMT R54, RZ, 0x7610, R54 ;  /* 0x00007610ff367816 */ /* 0x000fe20000000036 */
[----:B------:R-:W4:Y:S01]  /*1c070*/  LDCU UR15, c[0x0][0x3b0] ;  /* 0x00007600ff0f77ac */ /* 0x000f220008000800 */
[----:B--2---:R-:W-:Y:S01]  /*1c080*/  SEL R18, R10, R3, !P3 ;  /* 0x000000030a127207 */ /* 0x004fe20005800000 */
[----:B------:R2:W4:Y:S01]  /*1c090*/  @P2 LDG.E.U8 R67, desc[UR24][R16.64] ;  /* 0x0000001810432981 */ /* 0x000522000c1e1100 */
[----:B------:R-:W-:Y:S01]  /*1c0a0*/  IADD3 R3, P4, PT, R20, R7, RZ ;  /* 0x0000000714037210 */ /* 0x000fe20007f9e0ff */
[----:B------:R-:W1:Y:S02]  /*1c0b0*/  LDCU UR16, c[0x0][0x3b0] ;  /* 0x00007600ff1077ac */ /* 0x000e640008000800 */
[----:B---3--:R-:W-:Y:S01]  /*1c0c0*/  IMAD R18, R18, UR4, RZ ;  /* 0x0000000412127c24 */ /* 0x008fe2000f8e02ff */
[----:B0-----:R-:W-:Y:S01]  /*1c0d0*/  LEA.HI.X.SX32 R5, R20, R6, 0x1, P4 ;  /* 0x0000000614057211 */ /* 0x001fe200020f0eff */
[----:B------:R-:W-:Y:S01]  /*1c0e0*/  STL [R1+0x458], R2 ;  /* 0x0004580201007387 */ /* 0x000fe20000100800 */
[----:B------:R-:W0:Y:S03]  /*1c0f0*/  LDCU UR4, c[0x0][0x3b0] ;  /* 0x00007600ff0477ac */ /* 0x000e260008000800 */
[----:B------:R3:W-:Y:S04]  /*1c100*/  STL [R1+0x454], R88 ;  /* 0x0004545801007387 */ /* 0x0007e80000100800 */
[----:B------:R0:W-:Y:S01]  /*1c110*/  STL [R1+0x460], R3 ;  /* 0x0004600301007387 */ /* 0x0001e20000100800 */
[----:B--2---:R-:W-:-:S03]  /*1c120*/  @P2 IMAD.MOV.U32 R17, RZ, RZ, R88 ;  /* 0x000000ffff112224 */ /* 0x004fc600078e0058 */
[----:B------:R-:W2:Y:S04]  /*1c130*/  LDL.LU R4, [R1+0x5b0] ;  /* 0x0005b00001047983 */ /* 0x000ea80000300800 */
[----:B------:R-:W4:Y:S01]  /*1c140*/  LDL.LU R87, [R1+0x5ac] ;  /* 0x0005ac0001577983 */ /* 0x000f220000300800 */
[----:B------:R-:W-:Y:S02]  /*1c150*/  SEL R16, R10, R139, !P3 ;  /* 0x0000008b0a107207 */ /* 0x000fe40005800000 */
[C---:B------:R-:W-:Y:S01]  /*1c160*/  IADD3 R139, P4, PT, R21.reuse, R7, RZ ;  /* 0x00000007158b7210 */ /* 0x040fe20007f9e0ff */
[----:B------:R-:W-:Y:S03]  /*1c170*/  STL [R1+0x45c], R5 ;  /* 0x00045c0501007387 */ /* 0x000fe60000100800 */
[----:B------:R-:W-:-:S02]  /*1c180*/  LEA.HI.X.SX32 R140, R21, R6, 0x1, P4 ;  /* 0x00000006158c7211 */ /* 0x000fc400020f0eff */
[C---:B------:R-:W-:Y:S01]  /*1c190*/  IADD3 R20, P4, PT, R18.reuse, R7, RZ ;  /* 0x0000000712147210 */ /* 0x040fe20007f9e0ff */
[----:B------:R0:W-:Y:S04]  /*1c1a0*/  STL [R1+0x468], R139 ;  /* 0x0004688b01007387 */ /* 0x0001e80000100800 */
[----:B---3--:R-:W3:Y:S01]  /*1c1b0*/  LDL.LU R88, [R1+0x598] ;  /* 0x0005980001587983 */ /* 0x008ee20000300800 */
[----:B------:R-:W-:-:S03]  /*1c1c0*/  LEA.HI.X.SX32 R21, R18, R6, 0x1, P4 ;  /* 0x0000000612157211 */ /* 0x000fc600020f0eff */
[----:B------:R-:W-:Y:S04]  /*1c1d0*/  STL [R1+0x464], R140 ;  /* 0x0004648c01007387 */ /* 0x000fe80000100800 */
[----:B------:R0:W-:Y:S04]  /*1c1e0*/  STL [R1+0x470], R20 ;  /* 0x0004701401007387 */ /* 0x0001e80000100800 */
[----:B------:R-:W3:Y:S01]  /*1c1f0*/  LDL.LU R18, [R1+0x5b4] ;  /* 0x0005b40001127983 */ /* 0x000ee20000300800 */
[----:B-1----:R-:W-:Y:S01]  /*1c200*/  IMAD R19, R16, UR5, RZ ;  /* 0x0000000510137c24 */ /* 0x002fe2000f8e02ff */
[----:B------:R-:W1:Y:S01]  /*1c210*/  LDCU UR5, c[0x0][0x3b0] ;  /* 0x00007600ff0577ac */ /* 0x000e620008000800 */
[----:B------:R-:W-:-:S05]  /*1c220*/  @P2 IMAD.MOV.U32 R16, RZ, RZ, R2 ;  /* 0x000000ffff102224 */ /* 0x000fca00078e0002 */
[----:B------:R0:W3:Y:S01]  /*1c230*/  @P2 LDG.E.U8 R79, desc[UR24][R16.64] ;  /* 0x00000018104f2981 */ /* 0x0000e2000c1e1100 */
[----:B------:R-:W-:Y:S01]  /*1c240*/  IADD3 R2, P4, PT, R19, R7, RZ ;  /* 0x0000000713027210 */ /* 0x000fe20007f9e0ff */
[----:B0-----:R-:W-:Y:S02]  /*1c250*/  @P2 IMAD.MOV.U32 R16, RZ, RZ, R3 ;  /* 0x000000ffff102224 */ /* 0x001fe400078e0003 */
[----:B------:R-:W3:Y:S01]  /*1c260*/  LDL.LU R3, [R1+0x588] ;  /* 0x0005880001037983 */ /* 0x000ee20000300800 */
[----:B------:R-:W-:-:S03]  /*1c270*/  @P2 IMAD.MOV.U32 R17, RZ, RZ, R5 ;  /* 0x000000ffff112224 */ /* 0x000fc600078e0005 */
[----:B------:R-:W-:Y:S04]  /*1c280*/  STL [R1+0x46c], R21 ;  /* 0x00046c1501007387 */ /* 0x000fe80000100800 */
[----:B------:R0:W3:Y:S04]  /*1c290*/  @P2 LDG.E.U8 R45, desc[UR24][R16.64] ;  /* 0x00000018102d2981 */ /* 0x0000e8000c1e1100 */
[----:B------:R-:W-:Y:S01]  /*1c2a0*/  STL [R1+0x478], R2 ;  /* 0x0004780201007387 */ /* 0x000fe20000100800 */
[----:B0-----:R-:W-:-:S03]  /*1c2b0*/  @P2 IMAD.MOV.U32 R16, RZ, RZ, R139 ;  /* 0x000000ffff102224 */ /* 0x001fc600078e008b */
[----:B------:R-:W3:Y:S01]  /*1c2c0*/  LDL.LU R139, [R1+0x594] ;  /* 0x00059400018b7983 */ /* 0x000ee20000300800 */
[----:B------:R-:W-:Y:S01]  /*1c2d0*/  @P2 IMAD.MOV.U32 R17, RZ, RZ, R140 ;  /* 0x000000ffff112224 */ /* 0x000fe200078e008c */
[----:B------:R-:W-:Y:S02]  /*1c2e0*/  PRMT R66, RZ, 0x7610, R66 ;  /* 0x00007610ff427816 */ /* 0x000fe40000000042 */
[----:B------:R-:W-:Y:S02]  /*1c2f0*/  LEA.HI.X.SX32 R5, R19, R6, 0x1, P4 ;  /* 0x0000000613057211 */ /* 0x000fe400020f0eff */
[----:B------:R0:W3:Y:S01]  /*1c300*/  @P2 LDG.E.U8 R54, desc[UR24][R16.64] ;  /* 0x0000001810362981 */ /* 0x0000e2000c1e1100 */
[----:B------:R-:W-:Y:S02]  /*1c310*/  ISETP.GT.U32.AND P4, PT, R8, R11, PT ;  /* 0x0000000b0800720c */ /* 0x000fe40003f84070 */
[----:B------:R-:W-:Y:S01]  /*1c320*/  PRMT R78, RZ, 0x7610, R78 ;  /* 0x00007610ff4e7816 */ /* 0x000fe2000000004e */
[----:B0-----:R-:W-:-:S02]  /*1c330*/  @P2 IMAD.MOV.U32 R16, RZ, RZ, R20 ;  /* 0x000000ffff102224 */ /* 0x001fc400078e0014 */
[----:B------:R-:W-:-:S05]  /*1c340*/  @P2 IMAD.MOV.U32 R17, RZ, RZ, R21 ;  /* 0x000000ffff112224 */ /* 0x000fca00078e0015 */
[----:B------:R0:W3:Y:S03]  /*1c350*/  @P2 LDG.E.U8 R66, desc[UR24][R16.64] ;  /* 0x0000001810422981 */ /* 0x0000e6000c1e1100 */
[----:B------:R-:W-:Y:S02]  /*1c360*/  @!P4 IMAD.IADD R11, R11, 0x1, -R8 ;  /* 0x000000010b0bc824 */ /* 0x000fe400078e0a08 */
[----:B0-----:R-:W-:Y:S02]  /*1c370*/  @P2 IMAD.MOV.U32 R16, RZ, RZ, R2 ;  /* 0x000000ffff102224 */ /* 0x001fe400078e0002 */
[----:B------:R-:W-:Y:S01]  /*1c380*/  @P2 IMAD.MOV.U32 R17, RZ, RZ, R5 ;  /* 0x000000ffff112224 */ /* 0x000fe200078e0005 */
[----:B------:R0:W-:Y:S04]  /*1c390*/  STL [R1+0x474], R5 ;  /* 0x0004740501007387 */ /* 0x0001e80000100800 */
[----:B------:R2:W3:Y:S01]  /*1c3a0*/  @P2 LDG.E.U8 R78, desc[UR24][R16.64] ;  /* 0x00000018104e2981 */ /* 0x0004e2000c1e1100 */
[----:B------:R-:W-:-:S02]  /*1c3b0*/  PRMT R44, RZ, 0x7610, R44 ;  /* 0x00007610ff2c7816 */ /* 0x000fc4000000002c */
[----:B------:R-:W-:Y:S02]  /*1c3c0*/  PRMT R53, RZ, 0x7610, R53 ;  /* 0x00007610ff357816 */ /* 0x000fe40000000035 */
[----:B------:R-:W-:Y:S02]  /*1c3d0*/  PRMT R65, RZ, 0x7610, R65 ;  /* 0x00007610ff417816 */ /* 0x000fe40000000041 */
[----:B------:R-:W-:Y:S02]  /*1c3e0*/  PRMT R77, RZ, 0x7610, R77 ;  /* 0x00007610ff4d7816 */ /* 0x000fe4000000004d */
[C---:B--2---:R-:W-:Y:S02]  /*1c3f0*/  SEL R16, R10.reuse, R4, !P3 ;  /* 0x000000040a107207 */ /* 0x044fe40005800000 */
[----:B----4-:R-:W-:-:S03]  /*1c400*/  SEL R17, R10, R87, !P3 ;  /* 0x000000570a117207 */ /* 0x010fc60005800000 */
[----:B-1----:R-:W-:Y:S01]  /*1c410*/  IMAD R19, R16, UR5, RZ ;  /* 0x0000000510137c24 */ /* 0x002fe2000f8e02ff */
[----:B------:R-:W1:Y:S01]  /*1c420*/  LDCU UR5, c[0x0][0x3b0] ;  /* 0x00007600ff0577ac */ /* 0x000e620008000800 */
[----:B------:R-:W-:Y:S01]  /*1c430*/  IMAD R20, R17, UR15, RZ ;  /* 0x0000000f11147c24 */ /* 0x000fe2000f8e02ff */
[----:B------:R-:W-:Y:S01]  /*1c440*/  PRMT R43, RZ, 0x7610, R43 ;  /* 0x00007610ff2b7816 */ /* 0x000fe2000000002b */
[----:B------:R-:W2:Y:S01]  /*1c450*/  LDCU UR15, c[0x0][0x3b0] ;  /* 0x00007600ff0f77ac */ /* 0x000ea20008000800 */
[----:B---3--:R-:W-:-:S05]  /*1c460*/  SEL R18, R10, R18, !P3 ;  /* 0x000000120a127207 */ /* 0x008fca0005800000 */
[----:B------:R-:W-:Y:S01]  /*1c470*/  IMAD R18, R18, UR4, RZ ;  /* 0x0000000412127c24 */ /* 0x000fe2000f8e02ff */
[----:B------:R-:W3:Y:S01]  /*1c480*/  LDCU UR4, c[0x0][0x3b0] ;  /* 0x00007600ff0477ac */ /* 0x000ee20008000800 */
[----:B------:R-:W-:-:S03]  /*1c490*/  SEL R16, R10, R88, !P3 ;  /* 0x000000580a107207 */ /* 0x000fc60005800000 */
[----:B0-----:R-:W-:-:S04]  /*1c4a0*/  IADD3 R5, P4, PT, R18, R7, RZ ;  /* 0x0000000712057210 */ /* 0x001fc80007f9e0ff */
[-C--:B------:R-:W-:Y:S02]  /*1c4b0*/  LEA.HI.X.SX32 R87, R18, R6.reuse, 0x1, P4 ;  /* 0x0000000612577211 */ /* 0x080fe400020f0eff */
[C---:B------:R-:W-:Y:S01]  /*1c4c0*/  IADD3 R2, P4, PT, R19.reuse, R7, RZ ;  /* 0x0000000713027210 */ /* 0x040fe20007f9e0ff */
[----:B------:R-:W-:Y:S01]  /*1c4d0*/  IMAD R21, R16, UR16, RZ ;  /* 0x0000001010157c24 */ /* 0x000fe2000f8e02ff */
[----:B------:R-:W-:Y:S01]  /*1c4e0*/  STL [R1+0x480], R5 ;  /* 0x0004800501007387 */ /* 0x000fe20000100800 */
[----:B------:R-:W-:Y:S01]  /*1c4f0*/  @P2 IMAD.MOV.U32 R16, RZ, RZ, R5 ;  /* 0x000000ffff102224 */ /* 0x000fe200078e0005 */
[-C--:B------:R-:W-:Y:S01]  /*1c500*/  LEA.HI.X.SX32 R4, R19, R6.reuse, 0x1, P4 ;  /* 0x0000000613047211 */ /* 0x080fe200020f0eff */
[----:B------:R-:W-:Y:S01]  /*1c510*/  @P2 IMAD.MOV.U32 R17, RZ, RZ, R87 ;  /* 0x000000ffff112224 */ /* 0x000fe200078e0057 */
[----:B------:R-:W-:Y:S01]  /*1c520*/  SEL R18, R10, R3, !P3 ;  /* 0x000000030a127207 */ /* 0x000fe20005800000 */
[----:B------:R-:W-:Y:S01]  /*1c530*/  STL [R1+0x47c], R87 ;  /* 0x00047c5701007387 */ /* 0x000fe20000100800 */
[----:B------:R-:W-:Y:S01]  /*1c540*/  IADD3 R3, P4, PT, R20, R7, RZ ;  /* 0x0000000714037210 */ /* 0x000fe20007f9e0ff */
[----:B------:R-:W0:Y:S02]  /*1c550*/  LDCU UR16, c[0x0][0x3b0] ;  /* 0x00007600ff1077ac */ /* 0x000e240008000800 */
[----:B------:R-:W-:Y:S01]  /*1c560*/  STL [R1+0x488], R2 ;  /* 0x0004880201007387 */ /* 0x000fe20000100800 */
[----:B---3--:R-:W-:Y:S01]  /*1c570*/  IMAD R18, R18, UR4, RZ ;  /* 0x0000000412127c24 */ /* 0x008fe2000f8e02ff */
[----:B------:R-:W3:Y:S02]  /*1c580*/  LDCU UR4, c[0x0][0x3b0] ;  /* 0x00007600ff0477ac */ /* 0x000ee40008000800 */
[----:B------:R4:W2:Y:S04]  /*1c590*/  @P2 LDG.E.U8 R44, desc[UR24][R16.64] ;  /* 0x00000018102c2981 */ /* 0x0008a8000c1e1100 */
[----:B------:R0:W-:Y:S01]  /*1c5a0*/  STL [R1+0x484], R4 ;  /* 0x0004840401007387 */ /* 0x0001e20000100800 */
[----:B----4-:R-:W-:Y:S01]  /*1c5b0*/  IMAD.MOV.U32 R17, RZ, RZ, R4 ;  /* 0x000000ffff117224 */ /* 0x010fe200078e0004 */
[----:B0-----:R-:W-:-:S02]  /*1c5c0*/  LEA.HI.X.SX32 R4, R20, R6, 0x1, P4 ;  /* 0x0000000614047211 */ /* 0x001fc400020f0eff */
[C---:B------:R-:W-:Y:S01]  /*1c5d0*/  IADD3 R5, P4, PT, R21.reuse, R7, RZ ;  /* 0x0000000715057210 */ /* 0x040fe20007f9e0ff */
[----:B------:R-:W-:Y:S01]  /*1c5e0*/  STL [R1+0x490], R3 ;  /* 0x0004900301007387 */ /* 0x000fe20000100800 */
[----:B------:R-:W-:Y:S02]  /*1c5f0*/  SEL R16, R10, R139, !P3 ;  /* 0x0000008b0a107207 */ /* 0x000fe40005800000 */
[----:B------:R-:W-:Y:S01]  /*1c600*/  LEA.HI.X.SX32 R21, R21, R6, 0x1, P4 ;  /* 0x0000000615157211 */ /* 0x000fe200020f0eff */
[----:B------:R-:W4:Y:S01]  /*1c610*/  LDL.LU R87, [R1+0x5a4] ;  /* 0x0005a40001577983 */ /* 0x000f220000300800 */
[----:B------:R-:W-:-:S03]  /*1c620*/  IADD3 R139, P4, PT, R18, R7, RZ ;  /* 0x00000007128b7210 */ /* 0x000fc60007f9e0ff */
[----:B------:R-:W2:Y:S01]  /*1c630*/  LDL.LU R88, [R1+0x584] ;  /* 0x0005840001587983 */ /* 0x000ea20000300800 */
[----:B------:R-:W-:-:S03]  /*1c640*/  LEA.HI.X.SX32 R20, R18, R6, 0x1, P4 ;  /* 0x0000000612147211 */ /* 0x000fc600020f0eff */
[----:B------:R0:W-:Y:S04]  /*1c650*/  STL [R1+0x48c], R4 ;  /* 0x00048c0401007387 */ /* 0x0001e80000100800 */
[----:B------:R-:W-:Y:S04]  /*1c660*/  STL [R1+0x498], R5 ;  /* 0x0004980501007387 */ /* 0x000fe80000100800 */
[----:B------:R-:W-:Y:S04]  /*1c670*/  STL [R1+0x494], R21 ;  /* 0x0004941501007387 */ /* 0x000fe80000100800 */
[----:B------:R0:W-:Y:S04]  /*1c680*/  STL [R1+0x4a0], R139 ;  /* 0x0004a08b01007387 */ /* 0x0001e80000100800 */
[----:B------:R-:W3:Y:S01]  /*1c690*/  LDL.LU R18, [R1+0x5a0] ;  /* 0x0005a00001127983 */ /* 0x000ee20000300800 */
[----:B-1----:R-:W-:Y:S01]  /*1c6a0*/  IMAD R19, R16, UR5, RZ ;  /* 0x0000000510137c24 */ /* 0x002fe2000f8e02ff */
[----:B------:R-:W1:Y:S01]  /*1c6b0*/  LDCU UR5, c[0x0][0x3b0] ;  /* 0x00007600ff0577ac */ /* 0x000e620008000800 */
[----:B------:R-:W-:-:S05]  /*1c6c0*/  @P2 IMAD.MOV.U32 R16, RZ, RZ, R2 ;  /* 0x000000ffff102224 */ /* 0x000fca00078e0002 */
[----:B------:R0:W3:Y:S01]  /*1c6d0*/  @P2 LDG.E.U8 R53, desc[UR24][R16.64] ;  /* 0x0000001810352981 */ /* 0x0000e2000c1e1100 */
[C---:B------:R-:W-:Y:S01]  /*1c6e0*/  IADD3 R2, P4, PT, R19.reuse, R7, RZ ;  /* 0x0000000713027210 */ /* 0x040fe20007f9e0ff */
[----:B0-----:R-:W-:Y:S02]  /*1c6f0*/  @P2 IMAD.MOV.U32 R16, RZ, RZ, R3 ;  /* 0x000000ffff102224 */ /* 0x001fe400078e0003 */
[----:B------:R-:W-:Y:S01]  /*1c700*/  @P2 IMAD.MOV.U32 R17, RZ, RZ, R4 ;  /* 0x000000ffff112224 */ /* 0x000fe200078e0004 */
[----:B------:R-:W-:Y:S01]  /*1c710*/  LEA.HI.X.SX32 R4, R19, R6, 0x1, P4 ;  /* 0x0000000613047211 */ /* 0x000fe200020f0eff */
[----:B------:R-:W3:Y:S04]  /*1c720*/  LDL.LU R3, [R1+0x578] ;  /* 0x0005780001037983 */ /* 0x000ee80000300800 */
[----:B------:R0:W3:Y:S04]  /*1c730*/  @P2 LDG.E.U8 R65, desc[UR24][R16.64] ;  /* 0x0000001810412981 */ /* 0x0000e8000c1e1100 */
[----:B------:R-:W-:Y:S01]  /*1c740*/  STL [R1+0x49c], R20 ;  /* 0x00049c1401007387 */ /* 0x000fe20000100800 */
[----:B0-----:R-:W-:-:S02]  /*1c750*/  @P2 IMAD.MOV.U32 R16, RZ, RZ, R5 ;  /* 0x000000ffff102224 */ /* 0x001fc400078e0005 */
[----:B------:R-:W-:Y:S01]  /*1c760*/  @P2 IMAD.MOV.U32 R17, RZ, RZ, R21 ;  /* 0x000000ffff112224 */ /* 0x000fe200078e0015 */
[----:B------:R-:W-:Y:S04]  /*1c770*/  STL [R1+0x4a8], R2 ;  /* 0x0004a80201007387 */ /* 0x000fe80000100800 */
[----:B------:R0:W3:Y:S04]  /*1c780*/  @P2 LDG.E.U8 R77, desc[UR24][R16.64] ;  /* 0x00000018104d2981 */ /* 0x0000e8000c1e1100 */
[----:B------:R1:W-:Y:S01]  /*1c790*/  STL [R1+0x4a4], R4 ;  /* 0x0004a40401007387 */ /* 0x0003e20000100800 */
[----:B0-----:R-:W-:-:S03]  /*1c7a0*/  @P2 IMAD.MOV.U32 R16, RZ, RZ, R139 ;  /* 0x000000ffff102224 */ /* 0x001fc600078e008b */
[----:B------:R-:W3:Y:S01]  /*1c7b0*/  LDL.LU R139, [R1+0x580] ;  /* 0x00058000018b7983 */ /* 0x000ee20000300800 */
[----:B------:R-:W-:Y:S01]  /*1c7c0*/  ISETP.GT.U32.AND P4, PT, R8, R12, PT ;  /* 0x0000000c0800720c */ /* 0x000fe20003f84070 */
[----:B------:R-:W-:Y:S01]  /*1c7d0*/  @P2 IMAD.MOV.U32 R17, RZ, RZ, R20 ;  /* 0x000000ffff112224 */ /* 0x000fe200078e0014 */
[----:B------:R-:W-:-:S04]  /*1c7e0*/  PRMT R52, RZ, 0x7610, R52 ;  /* 0x00007610ff347816 */ /* 0x000fc80000000034 */
[----:B------:R0:W3:Y:S02]  /*1c7f0*/  @P2 LDG.E.U8 R43, desc[UR24][R16.64] ;  /* 0x00000018102b2981 */ /* 0x0000e4000c1e1100 */
[----:B0-----:R-:W-:Y:S02]  /*1c800*/  @P2 IMAD.MOV.U32 R16, RZ, RZ, R2 ;  /* 0x000000ffff102224 */ /* 0x001fe400078e0002 */
[----:B------:R-:W-:-:S03]  /*1c810*/  @P2 IMAD.MOV.U32 R17, RZ, RZ, R4 ;  /* 0x000000ffff112224 */ /* 0x000fc600078e0004 */
[----:B------:R-:W-:Y:S02]  /*1c820*/  @!P4 IMAD.IADD R12, R12, 0x1, -R8 ;  /* 0x000000010c0cc824 */ /* 0x000fe400078e0a08 */
[----:B------:R4:W3:Y:S01]  /*1c830*/  @P2 LDG.E.U8 R52, desc[UR24][R16.64] ;  /* 0x0000001810342981 */ /* 0x0008e2000c1e1100 */
[----:B------:R-:W-:Y:S02]  /*1c840*/  PRMT R64, RZ, 0x7610, R64 ;  /* 0x00007610ff407816 */ /* 0x000fe40000000040 */
[C---:B----4-:R-:W-:Y:S02]  /*1c850*/  SEL R16, R10.reuse, R87, !P3 ;  /* 0x000000570a107207 */ /* 0x050fe40005800000 */
[----:B------:R-:W4:Y:S01]  /*1c860*/  LDL.LU R87, [R1+0x58c] ;  /* 0x00058c0001577983 */ /* 0x000f220000300800 */
[----:B--2---:R-:W-:Y:S02]  /*1c870*/  SEL R17, R10, R88, !P3 ;  /* 0x000000580a117207 */ /* 0x004fe40005800000 */
[----:B-1----:R-:W-:Y:S01]  /*1c880*/  IMAD R19, R16, UR5, RZ ;  /* 0x0000000510137c24 */ /* 0x002fe2000f8e02ff */
[----:B------:R-:W-:Y:S01]  /*1c890*/  PRMT R76, RZ, 0x7610, R76 ;  /* 0x00007610ff4c7816 */ /* 0x000fe2000000004c */
[----:B------:R-:W0:Y:S01]  /*1c8a0*/  LDCU UR5, c[0x0][0x3b0] ;  /* 0x00007600ff0577ac */ /* 0x000e220008000800 */
[----:B---3--:R-:W-:-:S05]  /*1c8b0*/  SEL R18, R10, R18, !P3 ;  /* 0x000000120a127207 */ /* 0x008fca0005800000 */
[----:B------:R-:W-:Y:S01]  /*1c8c0*/  IMAD R18, R18, UR4, RZ ;  /* 0x0000000412127c24 */ /* 0x000fe2000f8e02ff */
[----:B------:R-:W1:Y:S04]  /*1c8d0*/  LDCU UR4, c[0x0][0x3b0] ;  /* 0x00007600ff0477ac */ /* 0x000e680008000800 */
[----:B------:R-:W-:-:S04]  /*1c8e0*/  IADD3 R4, P4, PT, R18, R7, RZ ;  /* 0x0000000712047210 */ /* 0x000fc80007f9e0ff */
[-C--:B------:R-:W-:Y:S01]  /*1c8f0*/  LEA.HI.X.SX32 R20, R18, R6.reuse, 0x1, P4 ;  /* 0x0000000612147211 */ /* 0x080fe200020f0eff */
[----:B------:R2:W-:Y:S04]  /*1c900*/  STL [R1+0x4b0], R4 ;  /* 0x0004b00401007387 */ /* 0x0005e80000100800 */
[----:B------:R-:W3:Y:S01]  /*1c910*/  LDL.LU R88, [R1+0x570] ;  /* 0x0005700001587983 */ /* 0x000ee20000300800 */
[----:B------:R-:W-:Y:S02]  /*1c920*/  IMAD R18, R17, UR15, RZ ;  /* 0x0000000f11127c24 */ /* 0x000fe4000f8e02ff */
[----:B------:R-:W-:Y:S01]  /*1c930*/  @P2 IMAD.MOV.U32 R16, RZ, RZ, R4 ;  /* 0x000000ffff102224 */ /* 0x000fe200078e0004 */
[C---:B------:R-:W-:Y:S01]  /*1c940*/  IADD3 R2, P4, PT, R19.reuse, R7, RZ ;  /* 0x0000000713027210 */ /* 0x040fe20007f9e0ff */
[----:B------:R-:W-:Y:S01]  /*1c950*/  @P2 IMAD.MOV.U32 R17, RZ, RZ, R20 ;  /* 0x000000ffff112224 */ /* 0x000fe200078e0014 */
[----:B------:R0:W-:Y:S01]  /*1c960*/  STL [R1+0x4ac], R20 ;  /* 0x0004ac1401007387 */ /* 0x0001e20000100800 */
[----:B------:R-:W0:Y:S03]  /*1c970*/  LDCU UR15, c[0x0][0x3b0] ;  /* 0x00007600ff0f77ac */ /* 0x000e260008000800 */
[----:B------:R1:W3:Y:S04]  /*1c980*/  @P2 LDG.E.U8 R64, desc[UR24][R16.64] ;  /* 0x0000001810402981 */ /* 0x0002e8000c1e1100 */
[----:B------:R0:W-:Y:S01]  /*1c990*/  STL [R1+0x4b8], R2 ;  /* 0x0004b80201007387 */ /* 0x0001e20000100800 */
[----:B-1----:R-:W-:-:S02]  /*1c9a0*/  LEA.HI.X.SX32 R17, R19, R6, 0x1, P4 ;  /* 0x0000000613117211 */ /* 0x002fc400020f0eff */
[----:B--2---:R-:W-:Y:S02]  /*1c9b0*/  IADD3 R4, P4, PT, R18, R7, RZ ;  /* 0x0000000712047210 */ /* 0x004fe40007f9e0ff */
[----:B------:R-:W-:Y:S02]  /*1c9c0*/  SEL R16, R10, R3, !P3 ;  /* 0x000000030a107207 */ /* 0x000fe40005800000 */
[----:B0-----:R-:W-:Y:S01]  /*1c9d0*/  LEA.HI.X.SX32 R20, R18, R6, 0x1, P4 ;  /* 0x0000000612147211 */ /* 0x001fe200020f0eff */
[----:B------:R-:W2:Y:S04]  /*1c9e0*/  LDL.LU R3, [R1+0x568] ;  /* 0x0005680001037983 */ /* 0x000ea80000300800 */
[----:B------:R0:W-:Y:S04]  /*1c9f0*/  STL [R1+0x4b4], R17 ;  /* 0x0004b41101007387 */ /* 0x0001e80000100800 */
[----:B------:R-:W-:Y:S01]  /*1ca00*/  STL [R1+0x4c0], R4 ;  /* 0x0004c00401007387 */ /* 0x000fe20000100800 */
[----:B------:R-:W-:-:S03]  /*1ca10*/  SEL R18, R10, R139, !P3 ;  /* 0x0000008b0a127207 */ /* 0x000fc60005800000 */
[----:B------:R1:W-:Y:S04]  /*1ca20*/  STL [R1+0x4bc], R20 ;  /* 0x0004bc1401007387 */ /* 0x0003e80000100800 */
[----:B------:R-:W2:Y:S01]  /*1ca30*/  LDL.LU R139, [R1+0x56c] ;  /* 0x00056c00018b7983 */ /* 0x000ea20000300800 */
[----:B------:R-:W-:Y:S01]  /*1ca40*/  IMAD R19, R16, UR4, RZ ;  /* 0x0000000410137c24 */ /* 0x000fe2000f8e02ff */
[----:B------:R-:W-:Y:S01]  /*1ca50*/  PRMT R42, RZ, 0x7610, R42 ;  /* 0x00007610ff2a7816 */ /* 0x000fe2000000002a */
[----:B------:R-:W-:Y:S01]  /*1ca60*/  @P2 IMAD.MOV.U32 R16, RZ, RZ, R2 ;  /* 0x000000ffff102224 */ /* 0x000fe200078e0002 */
[----:B------:R-:W-:Y:S01]  /*1ca70*/  PRMT R51, RZ, 0x7610, R51 ;  /* 0x00007610ff337816 */ /* 0x000fe20000000033 */
[----:B------:R-:W2:Y:S01]  /*1ca80*/  LDCU UR4, c[0x0][0x3b0] ;  /* 0x00007600ff0477ac */ /* 0x000ea20008000800 */
[----:B------:R-:W-:-:S02]  /*1ca90*/  IADD3 R2, P4, PT, R19, R7, RZ ;  /* 0x0000000713027210 */ /* 0x000fc40007f9e0ff */
[----:B------:R0:W2:Y:S02]  /*1caa0*/  @P2 LDG.E.U8 R76, desc[UR24][R16.64] ;  /* 0x00000018104c2981 */ /* 0x0000a4000c1e1100 */
[----:B0-----:R-:W-:Y:S02]  /*1cab0*/  @P2 IMAD.MOV.U32 R17, RZ, RZ, R20 ;  /* 0x000000ffff112224 */ /* 0x001fe400078e0014 */
[----:B-1----:R-:W-:Y:S01]  /*1cac0*/  IMAD R20, R18, UR16, RZ ;  /* 0x0000001012147c24 */ /* 0x002fe2000f8e02ff */
[----:B------:R-:W-:Y:S01]  /*1cad0*/  STL [R1+0x4c8], R2 ;  /* 0x0004c80201007387 */ /* 0x000fe20000100800 */
[----:B------:R-:W-:Y:S01]  /*1cae0*/  @P2 IMAD.MOV.U32 R16, RZ, RZ, R4 ;  /* 0x000000ffff102224 */ /* 0x000fe200078e0004 */
[----:B------:R-:W-:Y:S01]  /*1caf0*/  LEA.HI.X.SX32 R4, R19, R6, 0x1, P4 ;  /* 0x0000000613047211 */ /* 0x000fe200020f0eff */
[----:B------:R-:W0:Y:S01]  /*1cb00*/  LDCU UR16, c[0x0][0x3b0] ;  /* 0x00007600ff1077ac */ /* 0x000e220008000800 */
[----:B------:R-:W-:Y:S02]  /*1cb10*/  IADD3 R21, P4, PT, R20, R7, RZ ;  /* 0x0000000714157210 */ /* 0x000fe40007f9e0ff */
[----:B------:R1:W2:Y:S04]  /*1cb20*/  @P2 LDG.E.U8 R42, desc[UR24][R16.64] ;  /* 0x00000018102a2981 */ /* 0x0002a8000c1e1100 */
[----:B------:R0:W-:Y:S04]  /*1cb30*/  STL [R1+0x4c4], R4 ;  /* 0x0004c40401007387 */ /* 0x0001e80000100800 */
[----:B------:R-:W-:Y:S01]  /*1cb40*/  STL [R1+0x4d0], R21 ;  /* 0x0004d01501007387 */ /* 0x000fe20000100800 */
[----:B-1----:R-:W-:-:S02]  /*1cb50*/  @P2 IMAD.MOV.U32 R16, RZ, RZ, R2 ;  /* 0x000000ffff102224 */ /* 0x002fc400078e0002 */
[----:B------:R-:W-:Y:S02]  /*1cb60*/  @P2 IMAD.MOV.U32 R17, RZ, RZ, R4 ;  /* 0x000000ffff112224 */ /* 0x000fe400078e0004 */
[----:B0-----:R-:W2:Y:S04]  /*1cb70*/  LDL.LU R4, [R1+0x574] ;  /* 0x0005740001047983 */ /* 0x001ea80000300800 */
[----:B------:R0:W2:Y:S01]  /*1cb80*/  @P2 LDG.E.U8 R51, desc[UR24][R16.64] ;  /* 0x0000001810332981 */ /* 0x0000a2000c1e1100 */
[----:B------:R-:W-:Y:S02]  /*1cb90*/  PRMT R63, RZ, 0x7610, R63 ;  /* 0x00007610ff3f7816 */ /* 0x000fe4000000003f */
[----:B0-----:R-:W-:-:S05]  /*1cba0*/  LEA.HI.X.SX32 R17, R20, R6, 0x1, P4 ;  /* 0x0000000614117211 */ /* 0x001fca00020f0eff */
[----:B------:R0:W-:Y:S01]  /*1cbb0*/  STL [R1+0x4cc], R17 ;  /* 0x0004cc1101007387 */ /* 0x0001e20000100800 */
[----:B----4-:R-:W-:-:S05]  /*1cbc0*/  SEL R18, R10, R87, !P3 ;  /* 0x000000570a127207 */ /* 0x010fca0005800000 */
[----:B------:R-:W-:Y:S01]  /*1cbd0*/  IMAD R18, R18, UR5, RZ ;  /* 0x0000000512127c24 */ /* 0x000fe2000f8e02ff */
[----:B------:R-:W1:Y:S04]  /*1cbe0*/  LDCU UR5, c[0x0][0x3b0] ;  /* 0x00007600ff0577ac */ /* 0x000e680008000800 */
[----:B------:R-:W-:-:S05]  /*1cbf0*/  IADD3 R2, P4, PT, R18, R7, RZ ;  /* 0x0000000712027210 */ /* 0x000fca0007f9e0ff */
[----:B------:R4:W-:Y:S04]  /*1cc00*/  STL [R1+0x4d8], R2 ;  /* 0x0004d80201007387 */ /* 0x0009e80000100800 */
[----:B------:R-:W2:Y:S01]  /*1cc10*/  LDL.LU R87, [R1+0x560] ;  /* 0x0005600001577983 */ /* 0x000ea20000300800 */
[----:B---3--:R-:W-:-:S03]  /*1cc20*/  SEL R16, R10, R88, !P3 ;  /* 0x000000580a107207 */ /* 0x008fc60005800000 */
[----:B------:R-:W3:Y:S02]  /*1cc30*/  LDL.LU R88, [R1+0x55c] ;  /* 0x00055c0001587983 */ /* 0x000ee40000300800 */
[----:B------:R-:W-:Y:S01]  /*1cc40*/  IMAD R19, R16, UR15, RZ ;  /* 0x0000000f10137c24 */ /* 0x000fe2000f8e02ff */
[----:B------:R-:W-:Y:S01]  /*1cc50*/  PRMT R75, RZ, 0x7610, R75 ;  /* 0x00007610ff4b7816 */ /* 0x000fe2000000004b */
[----:B------:R-:W-:Y:S01]  /*1cc60*/  @P2 IMAD.MOV.U32 R16, RZ, RZ, R21 ;  /* 0x000000ffff102224 */ /* 0x000fe200078e0015 */
[----:B------:R-:W1:Y:S04]  /*1cc70*/  LDCU UR15, c[0x0][0x3b0] ;  /* 0x00007600ff0f77ac */ /* 0x000e680008000800 */
[----:B------:R0:W3:Y:S02]  /*1cc80*/  @P2 LDG.E.U8 R63, desc[UR24][R16.64] ;  /* 0x00000018103f2981 */ /* 0x0000e4000c1e1100 */
[----:B0-----:R-:W-:-:S02]  /*1cc90*/  LEA.HI.X.SX32 R17, R18, R6, 0x1, P4 ;  /* 0x0000000612117211 */ /* 0x001fc400020f0eff */
[C---:B------:R-:W-:Y:S02]  /*1cca0*/  IADD3 R21, P4, PT, R19.reuse, R7, RZ ;  /* 0x0000000713157210 */ /* 0x040fe40007f9e0ff */
[C---:B--2---:R-:W-:Y:S02]  /*1ccb0*/  SEL R16, R10.reuse, R3, !P3 ;  /* 0x000000030a107207 */ /* 0x044fe40005800000 */
[----:B------:R-:W-:Y:S01]  /*1ccc0*/  LEA.HI.X.SX32 R19, R19, R6, 0x1, P4 ;  /* 0x0000000613137211 */ /* 0x000fe200020f0eff */
[----:B------:R-:W2:Y:S04]  /*1ccd0*/  LDL.LU R3, [R1+0x554] ;  /* 0x0005540001037983 */ /* 0x000ea80000300800 */
[----:B------:R0:W-:Y:S04]  /*1cce0*/  STL [R1+0x4d4], R17 ;  /* 0x0004d41101007387 */ /* 0x0001e80000100800 */
[----:B------:R-:W-:Y:S04]  /*1ccf0*/  STL [R1+0x4e0], R21 ;  /* 0x0004e01501007387 */ /* 0x000fe80000100800 */
[----:B------:R1:W-:Y:S01]  /*1cd00*/  STL [R1+0x4dc], R19 ;  /* 0x0004dc1301007387 */ /* 0x0003e20000100800 */
[----:B------:R-:W-:-:S03]  /*1cd10*/  SEL R18, R10, R139, !P3 ;  /* 0x0000008b0a127207 */ /* 0x000fc60005800000 */
[----:B------:R-:W2:Y:S01]  /*1cd20*/  LDL.LU R139, [R1+0x550] ;  /* 0x00055000018b7983 */ /* 0x000ea20000300800 */
[----:B------:R-:W-:Y:S01]  /*1cd30*/  IMAD R20, R16, UR4, RZ ;  /* 0x0000000410147c24 */ /* 0x000fe2000f8e02ff */
[----:B------:R-:W-:Y:S01]  /*1cd40*/  PRMT R41, RZ, 0x7610, R41 ;  /* 0x00007610ff297816 */ /* 0x000fe20000000029 */
[----:B------:R-:W-:Y:S01]  /*1cd50*/  @P2 IMAD.MOV.U32 R16, RZ, RZ, R2 ;  /* 0x000000ffff102224 */ /* 0x000fe200078e0002 */
[----:B------:R-:W1:Y:S02]  /*1cd60*/  LDCU UR4, c[0x0][0x3b0] ;  /* 0x00007600ff0477ac */ /* 0x000e640008000800 */
[C---:B----4-:R-:W-:Y:S02]  /*1cd70*/  IADD3 R2, P4, PT, R20.reuse, R7, RZ ;  /* 0x0000000714027210 */ /* 0x050fe40007f9e0ff */
[----:B------:R0:W4:Y:S02]  /*1cd80*/  @P2 LDG.E.U8 R75, desc[UR24][R16.64] ;  /* 0x00000018104b2981 */ /* 0x000124000c1e1100 */
[----:B------:R-:W-:Y:S01]  /*1cd90*/  LEA.HI.X.SX32 R20, R20, R6, 0x1, P4 ;  /* 0x0000000614147211 */ /* 0x000fe200020f0eff */
[----:B0-----:R-:W-:-:S02]  /*1cda0*/  @P2 IMAD.MOV.U32 R17, RZ, RZ, R19 ;  /* 0x000000ffff112224 */ /* 0x001fc400078e0013 */
[----:B-1----:R-:W-:Y:S01]  /*1cdb0*/  IMAD R19, R18, UR5, RZ ;  /* 0x0000000512137c24 */ /* 0x002fe2000f8e02ff */
[----:B------:R-:W-:Y:S01]  /*1cdc0*/  PRMT R50, RZ, 0x7610, R50 ;  /* 0x00007610ff327816 */ /* 0x000fe20000000032 */
[----:B------:R-:W-:Y:S01]  /*1cdd0*/  @P2 IMAD.MOV.U32 R16, RZ, RZ, R21 ;  /* 0x000000ffff102224 */ /* 0x000fe200078e0015 */
[----:B------:R-:W0:Y:S01]  /*1cde0*/  LDCU UR5, c[0x0][0x3b0] ;  /* 0x00007600ff0577ac */ /* 0x000e220008000800 */
[----:B------:R-:W-:Y:S04]  /*1cdf0*/  STL [R1+0x4e8], R2 ;  /* 0x0004e80201007387 */ /* 0x000fe80000100800 */
[----:B------:R1:W4:Y:S01]  /*1ce00*/  @P2 LDG.E.U8 R41, desc[UR24][R16.64] ;  /* 0x0000001810292981 */ /* 0x000322000c1e1100 */
[----:B------:R-:W-:Y:S02]  /*1ce10*/  PRMT R62, RZ, 0x7610, R62 ;  /* 0x00007610ff3e7816 */ /* 0x000fe4000000003e */
[----:B------:R-:W-:-:S02]  /*1ce20*/  SEL R18, R10, R4, !P3 ;  /* 0x000000040a127207 */ /* 0x000fc40005800000 */
[C---:B------:R-:W-:Y:S01]  /*1ce30*/  IADD3 R4, P4, PT, R19.reuse, R7, RZ ;  /* 0x0000000713047210 */ /* 0x040fe20007f9e0ff */
[----:B-1----:R-:W-:Y:S02]  /*1ce40*/  @P2 IMAD.MOV.U32 R16, RZ, RZ, R2 ;  /* 0x000000ffff102224 */ /* 0x002fe400078e0002 */
[----:B------:R-:W-:Y:S01]  /*1ce50*/  @P2 IMAD.MOV.U32 R17, RZ, RZ, R20 ;  /* 0x000000ffff112224 */ /* 0x000fe200078e0014 */
[----:B------:R-:W-:Y:S01]  /*1ce60*/  LEA.HI.X.SX32 R19, R19, R6, 0x1, P4 ;  /* 0x0000000613137211 */ /* 0x000fe200020f0eff */
[----:B------:R1:W-:Y:S04]  /*1ce70*/  STL [R1+0x4e4], R20 ;  /* 0x0004e41401007387 */ /* 0x0003e80000100800 */
[----:B------:R0:W4:Y:S01]  /*1ce80*/  @P2 LDG.E.U8 R50, desc[UR24][R16.64] ;  /* 0x0000001810322981 */ /* 0x000122000c1e1100 */
[----:B-1----:R-:W-:-:S03]  /*1ce90*/  IMAD R20, R18, UR15, RZ ;  /* 0x0000000f12147c24 */ /* 0x002fc6000f8e02ff */
[----:B------:R1:W-:Y:S01]  /*1cea0*/  STL [R1+0x4f0], R4 ;  /* 0x0004f00401007387 */ /* 0x0003e20000100800 */
[----:B------:R-:W2:Y:S01]  /*1ceb0*/  LDCU UR15, c[0x0][0x3b0] ;  /* 0x00007600ff0f77ac */ /* 0x000ea20008000800 */
[----:B0-----:R-:W-:Y:S02]  /*1cec0*/  @P2 IMAD.MOV.U32 R16, RZ, RZ, R4 ;  /* 0x000000ffff102224 */ /* 0x001fe400078e0004 */
[----:B------:R-:W-:Y:S01]  /*1ced0*/  @P2 IMAD.MOV.U32 R17, RZ, RZ, R19 ;  /* 0x000000ffff112224 */ /* 0x000fe200078e0013 */
[C---:B------:R-:W-:Y:S01]  /*1cee0*/  IADD3 R2, P4, PT, R20.reuse, R7, RZ ;  /* 0x0000000714027210 */ /* 0x040fe20007f9e0ff */
[----:B------:R0:W-:Y:S04]  /*1cef0*/  STL [R1+0x4ec], R19 ;  /* 0x0004ec1301007387 */ /* 0x0001e80000100800 */
[----:B------:R0:W4:Y:S01]  /*1cf00*/  @P2 LDG.E.U8 R62, desc[UR24][R16.64] ;  /* 0x00000018103e2981 */ /* 0x000122000c1e1100 */
[----:B-1----:R-:W-:-:S02]  /*1cf10*/  LEA.HI.X.SX32 R4, R20, R6, 0x1, P4 ;  /* 0x0000000614047211 */ /* 0x002fc400020f0eff */
[----:B------:R-:W-:-:S03]  /*1cf20*/  PRMT R74, RZ, 0x7610, R74 ;  /* 0x00007610ff4a7816 */ /* 0x000fc6000000004a */
[----:B0-----:R-:W-:Y:S01]  /*1cf30*/  @P2 IMAD.MOV.U32 R17, RZ, RZ, R4 ;  /* 0x000000ffff112224 */ /* 0x001fe200078e0004 */
[----:B------:R-:W-:Y:S04]  /*1cf40*/  STL [R1+0x4f8], R2 ;  /* 0x0004f80201007387 */ /* 0x000fe80000100800 */
[----:B------:R0:W-:Y:S01]  /*1cf50*/  STL [R1+0x4f4], R4 ;  /* 0x0004f40401007387 */ /* 0x0001e20000100800 */
[----:B------:R-:W-:Y:S02]  /*1cf60*/  PRMT R40, RZ, 0x7610, R40 ;  /* 0x00007610ff287816 */ /* 0x000fe40000000028 */
[----:B------:R-:W-:-:S05]  /*1cf70*/  SEL R18, R10, R87, !P3 ;  /* 0x000000570a127207 */ /* 0x000fca0005800000 */
[----:B------:R-:W-:Y:S01]  /*1cf80*/  IMAD R19, R18, UR4, RZ ;  /* 0x0000000412137c24 */ /* 0x000fe2000f8e02ff */
[----:B------:R-:W1:Y:S01]  /*1cf90*/  LDCU UR4, c[0x0][0x3b0] ;  /* 0x00007600ff0477ac */ /* 0x000e620008000800 */
[----:B---3--:R-:W-:-:S05]  /*1cfa0*/  SEL R16, R10, R88, !P3 ;  /* 0x000000580a107207 */ /* 0x008fca0005800000 */
[----:B------:R-:W-:Y:S01]  /*1cfb0*/  IMAD R20, R16, UR5, RZ ;  /* 0x0000000510147c24 */ /* 0x000fe2000f8e02ff */
[----:B------:R-:W-:Y:S01]  /*1cfc0*/  PRMT R49, RZ, 0x7610, R49 ;  /* 0x00007610ff317816 */ /* 0x000fe20000000031 */
[----:B------:R-:W-:Y:S01]  /*1cfd0*/  @P2 IMAD.MOV.U32 R16, RZ, RZ, R2 ;  /* 0x000000ffff102224 */ /* 0x000fe200078e0002 */
[----:B------:R-:W-:Y:S01]  /*1cfe0*/  PRMT R61, RZ, 0x7610, R61 ;  /* 0x00007610ff3d7816 */ /* 0x000fe2000000003d */
[----:B------:R-:W3:Y:S03]  /*1cff0*/  LDCU UR5, c[0x0][0x3b0] ;  /* 0x00007600ff0577ac */ /* 0x000ee60008000800 */
[----:B------:R0:W3:Y:S01]  /*1d000*/  @P2 LDG.E.U8 R74, desc[UR24][R16.64] ;  /* 0x00000018104a2981 */ /* 0x0000e2000c1e1100 */
[----:B--2---:R-:W-:Y:S02]  /*1d010*/  SEL R18, R10, R3, !P3 ;  /* 0x000000030a127207 */ /* 0x004fe40005800000 */
[----:B------:R-:W-:-:S04]  /*1d020*/  IADD3 R3, P4, PT, R19, R7, RZ ;  /* 0x0000000713037210 */ /* 0x000fc80007f9e0ff */
[----:B0-----:R-:W-:Y:S01]  /*1d030*/  LEA.HI.X.SX32 R17, R19, R6, 0x1, P4 ;  /* 0x0000000613117211 */ /* 0x001fe200020f0eff */
[----:B------:R-:W-:Y:S01]  /*1d040*/  IMAD R18, R18, UR16, RZ ;  /* 0x0000001012127c24 */ /* 0x000fe2000f8e02ff */
[----:B------:R0:W-:Y:S01]  /*1d050*/  STL [R1+0x500], R3 ;  /* 0x0005000301007387 */ /* 0x0001e20000100800 */
[----:B------:R-:W-:Y:S01]  /*1d060*/  PRMT R73, RZ, 0x7610, R73 ;  /* 0x00007610ff497816 */ /* 0x000fe20000000049 */
[----:B------:R-:W2:Y:S02]  /*1d070*/  LDCU UR16, c[0x0][0x3b0] ;  /* 0x00007600ff1077ac */ /* 0x000ea40008000800 */
[----:B------:R-:W2:Y:S01]  /*1d080*/  LDL.LU R4, [R1+0x548] ;  /* 0x0005480001047983 */ /* 0x000ea20000300800 */
[----:B------:R-:W-:-:S03]  /*1d090*/  SEL R16, R10, R139, !P3 ;  /* 0x0000008b0a107207 */ /* 0x000fc60005800000 */
[----:B------:R-:W3:Y:S01]  /*1d0a0*/  LDL.LU R87, [R1+0x544] ;  /* 0x0005440001577983 */ /* 0x000ee20000300800 */
[----:B------:R-:W-:-:S04]  /*1d0b0*/  IADD3 R139, P4, PT, R20, R7, RZ ;  /* 0x00000007148b7210 */ /* 0x000fc80007f9e0ff */
[----:B------:R-:W-:Y:S01]  /*1d0c0*/  LEA.HI.X.SX32 R2, R20, R6, 0x1, P4 ;  /* 0x0000000614027211 */ /* 0x000fe200020f0eff */
[----:B------:R-:W-:Y:S01]  /*1d0d0*/  STL [R1+0x4fc], R17 ;  /* 0x0004fc1101007387 */ /* 0x000fe20000100800 */
[----:B------:R-:W-:Y:S01]  /*1d0e0*/  IADD3 R21, P4, PT, R18, R7, RZ ;  /* 0x0000000712157210 */ /* 0x000fe20007f9e0ff */
[----:B------:R-:W-:Y:S01]  /*1d0f0*/  IMAD R19, R16, UR15, RZ ;  /* 0x0000000f10137c24 */ /* 0x000fe2000f8e02ff */
[----:B------:R-:W1:Y:S01]  /*1d100*/  LDCU UR15, c[0x0][0x3b0] ;  /* 0x00007600ff0f77ac */ /* 0x000e620008000800 */
[----:B------:R0:W-:Y:S01]  /*1d110*/  STL [R1+0x508], R139 ;  /* 0x0005088b01007387 */ /* 0x0001e20000100800 */
[----:B------:R-:W-:-:S03]  /*1d120*/  @P2 IMAD.MOV.U32 R16, RZ, RZ, R3 ;  /* 0x000000ffff102224 */ /* 0x000fc600078e0003 */
[----:B------:R0:W-:Y:S01]  /*1d130*/  STL [R1+0x504], R2 ;  /* 0x0005040201007387 */ /* 0x0001e20000100800 */
[----:B------:R-:W-:-:S03]  /*1d140*/  LEA.HI.X.SX32 R20, R18, R6, 0x1, P4 ;  /* 0x0000000612147211 */ /* 0x000fc600020f0eff */
[----:B------:R-:W4:Y:S04]  /*1d150*/  LDL.LU R88, [R1+0x540] ;  /* 0x0005400001587983 */ /* 0x000f280000300800 */
[----:B------:R-:W-:Y:S04]  /*1d160*/  STL [R1+0x510], R21 ;  /* 0x0005101501007387 */ /* 0x000fe80000100800 */
[----:B0-----:R-:W4:Y:S04]  /*1d170*/  LDL.LU R3, [R1+0x53c] ;  /* 0x00053c0001037983 */ /* 0x001f280000300800 */
[----:B------:R-:W4:Y:S04]  /*1d180*/  LDL.LU R18, [R1+0x54c] ;  /* 0x00054c0001127983 */ /* 0x000f280000300800 */
[----:B------:R0:W4:Y:S02]  /*1d190*/  @P2 LDG.E.U8 R40, desc[UR24][R16.64] ;  /* 0x0000001810282981 */ /* 0x000124000c1e1100 */
[----:B0-----:R-:W-:-:S02]  /*1d1a0*/  @P2 IMAD.MOV.U32 R16, RZ, RZ, R139 ;  /* 0x000000ffff102224 */ /* 0x001fc400078e008b */
[----:B------:R-:W4:Y:S01]  /*1d1b0*/  LDL.LU R139, [R1+0x538] ;  /* 0x00053800018b7983 */ /* 0x000f220000300800 */
[----:B------:R-:W-:Y:S01]  /*1d1c0*/  IMAD.MOV.U32 R17, RZ, RZ, R2 ;  /* 0x000000ffff117224 */ /* 0x000fe200078e0002 */
[----:B------:R-:W-:-:S04]  /*1d1d0*/  IADD3 R2, P4, PT, R19, R7, RZ ;  /* 0x0000000713027210 */ /* 0x000fc80007f9e0ff */
[----:B------:R-:W-:Y:S01]  /*1d1e0*/  LEA.HI.X.SX32 R19, R19, R6, 0x1, P4 ;  /* 0x0000000613137211 */ /* 0x000fe200020f0eff */
[----:B------:R0:W4:Y:S01]  /*1d1f0*/  @P2 LDG.E.U8 R49, desc[UR24][R16.64] ;  /* 0x0000001810312981 */ /* 0x000122000c1e1100 */
[----:B------:R-:W-:Y:S01]  /*1d200*/  ISETP.GT.U32.AND P4, PT, R8, R12, PT ;  /* 0x0000000c0800720c */ /* 0x000fe20003f84070 */
[----:B0-----:R-:W-:Y:S02]  /*1d210*/  @P2 IMAD.MOV.U32 R16, RZ, RZ, R21 ;  /* 0x000000ffff102224 */ /* 0x001fe400078e0015 */
[----:B------:R-:W-:-:S05]  /*1d220*/  @P2 IMAD.MOV.U32 R17, RZ, RZ, R20 ;  /* 0x000000ffff112224 */ /* 0x000fca00078e0014 */
[----:B------:R0:W4:Y:S05]  /*1d230*/  @P2 LDG.E.U8 R61, desc[UR24][R16.64] ;  /* 0x00000018103d2981 */ /* 0x00012a000c1e1100 */
[----:B------:R-:W-:Y:S02]  /*1d240*/  @!P4 IMAD.IADD R12, R12, 0x1, -R8 ;  /* 0x000000010c0cc824 */ /* 0x000fe400078e0a08 */
[----:B0-----:R-:W-:Y:S02]  /*1d250*/  @P2 IMAD.MOV.U32 R16, RZ, RZ, R2 ;  /* 0x000000ffff102224 */ /* 0x001fe400078e0002 */
[----:B------:R-:W-:-:S05]  /*1d260*/  @P2 IMAD.MOV.U32 R17, RZ, RZ, R19 ;  /* 0x000000ffff112224 */ /* 0x000fca00078e0013 */
[----:B------:R2:W4:Y:S04]  /*1d270*/  @P2 LDG.E.U8 R73, desc[UR24][R16.64] ;  /* 0x0000001810492981 */ /* 0x000528000c1e1100 */
[----:B------:R-:W-:Y:S04]  /*1d280*/  STL [R1+0x50c], R20 ;  /* 0x00050c1401007387 */ /* 0x000fe80000100800 */
[----:B------:R-:W-:Y:S01]  /*1d290*/  STL [R1+0x518], R2 ;  /* 0x0005180201007387 */ /* 0x000fe20000100800 */
[----:B------:R-:W-:-:S03]  /*1d2a0*/  PRMT R39, RZ, 0x7610, R39 ;  /* 0x00007610ff277816 */ /* 0x000fc60000000027 */
[----:B------:R0:W-:Y:S01]  /*1d2b0*/  STL [R1+0x514], R19 ;  /* 0x0005141301007387 */ /* 0x0001e20000100800 */
[----:B------:R-:W-:Y:S02]  /*1d2c0*/  PRMT R48, RZ, 0x7610, R48 ;  /* 0x00007610ff307816 */ /* 0x000fe40000000030 */
[----:B------:R-:W-:Y:S02]  /*1d2d0*/  PRMT R60, RZ, 0x7610, R60 ;  /* 0x00007610ff3c7816 */ /* 0x000fe4000000003c */
[----:B------:R-:W-:Y:S02]  /*1d2e0*/  PRMT R72, RZ, 0x7610, R72 ;  /* 0x00007610ff487816 */ /* 0x000fe40000000048 */
[C---:B------:R-:W-:Y:S02]  /*1d2f0*/  SEL R117, R10.reuse, R117, !P3 ;  /* 0x000000750a757207 */ /* 0x040fe40005800000 */
[----:B------:R-:W-:Y:S02]  /*1d300*/  PRMT R38, RZ, 0x7610, R38 ;  /* 0x00007610ff267816 */ /* 0x000fe40000000026 */
[----:B------:R-:W-:-:S02]  /*1d310*/  SEL R15, R10, R15, !P3 ;  /* 0x0000000f0a0f7207 */ /* 0x000fc40005800000 */
[----:B------:R-:W-:Y:S01]  /*1d320*/  PRMT R37, RZ, 0x7610, R37 ;  /* 0x00007610ff257816 */ /* 0x000fe20000000025 */
[----:B------:R-:W-:Y:S02]  /*1d330*/  @!P5 IMAD.MOV R11, RZ, RZ, -R11 ;  /* 0x000000ffff0bd224 */ /* 0x000fe400078e0a0b */
[----:B------:R-:W-:Y:S01]  /*1d340*/  @!P6 IMAD.MOV R12, RZ, RZ, -R12 ;  /* 0x000000ffff0ce224 */ /* 0x000fe200078e0a0c */
[----:B------:R-:W-:Y:S02]  /*1d350*/  PRMT R35, RZ, 0x7610, R35 ;  /* 0x00007610ff237816 */ /* 0x000fe40000000023 */
[C---:B------:R-:W-:Y:S02]  /*1d360*/  SEL R11, R10.reuse, R11, !P3 ;  /* 0x0000000b0a0b7207 */ /* 0x040fe40005800000 */
[----:B------:R-:W-:Y:S02]  /*1d370*/  SEL R12, R10, R12, !P3 ;  /* 0x0000000c0a0c7207 */ /* 0x000fe40005800000 */
[----:B------:R-:W-:-:S02]  /*1d380*/  PRMT R36, RZ, 0x7610, R36 ;  /* 0x00007610ff247816 */ /* 0x000fc40000000024 */
[----:B------:R-:W-:Y:S02]  /*1d390*/  PRMT R33, RZ, 0x7610, R33 ;  /* 0x00007610ff217816 */ /* 0x000fe40000000021 */
[----:B------:R-:W-:Y:S02]  /*1d3a0*/  PRMT R32, RZ, 0x7610, R32 ;  /* 0x00007610ff207816 */ /* 0x000fe40000000020 */
[----:B------:R-:W-:Y:S02]  /*1d3b0*/  PRMT R34, RZ, 0x7610, R34 ;  /* 0x00007610ff227816 */ /* 0x000fe40000000022 */
[----:B------:R-:W-:Y:S02]  /*1d3c0*/  PRMT R31, RZ, 0x7610, R31 ;  /* 0x00007610ff1f7816 */ /* 0x000fe4000000001f */
[----:B------:R-:W-:Y:S02]  /*1d3d0*/  PRMT R30, RZ, 0x7610, R30 ;  /* 0x00007610ff1e7816 */ /* 0x000fe4000000001e */
[----:B--2---:R-:W-:-:S02]  /*1d3e0*/  SEL R16, R10, R4, !P3 ;  /* 0x000000040a107207 */ /* 0x004fc40005800000 */
[----:B---3--:R-:W-:-:S03]  /*1d3f0*/  SEL R17, R10, R87, !P3 ;  /* 0x000000570a117207 */ /* 0x008fc60005800000 */
[----:B0-----:R-:W-:Y:S01]  /*1d400*/  IMAD R19, R16, UR5, RZ ;  /* 0x0000000510137c24 */ /* 0x001fe2000f8e02ff */
[----:B------:R-:W0:Y:S01]  /*1d410*/  LDCU UR5, c[0x0][0x3b0] ;  /* 0x00007600ff0577ac */ /* 0x000e220008000800 */
[----:B-1----:R-:W-:Y:S01]  /*1d420*/  IMAD R20, R17, UR15, RZ ;  /* 0x0000000f11147c24 */ /* 0x002fe2000f8e02ff */
[----:B------:R-:W1:Y:S01]  /*1d430*/  LDCU UR15, c[0x0][0x3b0] ;  /* 0x00007600ff0f77ac */ /* 0x000e620008000800 */
[----:B----4-:R-:W-:-:S05]  /*1d440*/  SEL R18, R10, R18, !P3 ;  /* 0x000000120a127207 */ /* 0x010fca0005800000 */
[----:B------:R-:W-:Y:S01]  /*1d450*/  IMAD R18, R18, UR4, RZ ;  /* 0x0000000412127c24 */ /* 0x000fe2000f8e02ff */
[----:B------:R-:W2:Y:S04]  /*1d460*/  LDCU UR4, c[0x0][0x3b0] ;  /* 0x00007600ff0477ac */ /* 0x000ea80008000800 */
[----:B------:R-:W-:-:S04]  /*1d470*/  IADD3 R4, P4, PT, R18, R7, RZ ;  /* 0x0000000712047210 */ /* 0x000fc80007f9e0ff */
[----:B------:R-:W-:Y:S01]  /*1d480*/  LEA.HI.X.SX32 R21, R18, R6, 0x1, P4 ;  /* 0x0000000612157211 */ /* 0x000fe200020f0eff */
[----:B------:R-:W-:Y:S01]  /*1d490*/  @P2 IMAD.MOV.U32 R16, RZ, RZ, R4 ;  /* 0x000000ffff102224 */ /* 0x000fe200078e0004 */
[----:B------:R-:W-:-:S03]  /*1d4a0*/  SEL R18, R10, R88, !P3 ;  /* 0x000000580a127207 */ /* 0x000fc60005800000 */
[----:B------:R-:W-:Y:S01]  /*1d4b0*/  @P2 IMAD.MOV.U32 R17, RZ, RZ, R21 ;  /* 0x000000ffff112224 */ /* 0x000fe200078e0015 */
[----:B------:R-:W-:Y:S01]  /*1d4c0*/  IADD3 R2, P4, PT, R19, R7, RZ ;  /* 0x0000000713027210 */ /* 0x000fe20007f9e0ff */
[----:B------:R-:W-:Y:S04]  /*1d4d0*/  STL [R1+0x520], R4 ;  /* 0x0005200401007387 */ /* 0x000fe80000100800 */
[----:B------:R3:W4:Y:S04]  /*1d4e0*/  @P2 LDG.E.U8 R39, desc[UR24][R16.64] ;  /* 0x0000001810272981 */ /* 0x000728000c1e1100 */
[----:B------:R0:W-:Y:S01]  /*1d4f0*/  STL [R1+0x51c], R21 ;  /* 0x00051c1501007387 */ /* 0x0001e20000100800 */
[----:B---3--:R-:W-:-:S02]  /*1d500*/  SEL R16, R10, R3, !P3 ;  /* 0x000000030a107207 */ /* 0x008fc40005800000 */
[-C--:B------:R-:W-:Y:S01]  /*1d510*/  LEA.HI.X.SX32 R17, R19, R6.reuse, 0x1, P4 ;  /* 0x0000000613117211 */ /* 0x080fe200020f0eff */
[----:B0-----:R-:W-:Y:S01]  /*1d520*/  IMAD R21, R18, UR16, RZ ;  /* 0x0000001012157c24 */ /* 0x001fe2000f8e02ff */
[----:B------:R-:W-:Y:S01]  /*1d530*/  IADD3 R3, P4, PT, R20, R7, RZ ;  /* 0x0000000714037210 */ /* 0x000fe20007f9e0ff */
[----:B--2---:R-:W-:Y:S01]  /*1d540*/  IMAD R19, R16, UR4, RZ ;  /* 0x0000000410137c24 */ /* 0x004fe2000f8e02ff */
[----:B------:R-:W-:Y:S02]  /*1d550*/  SEL R18, R10, R139, !P3 ;  /* 0x0000008b0a127207 */ /* 0x000fe40005800000 */
[-C--:B------:R-:W-:Y:S01]  /*1d560*/  LEA.HI.X.SX32 R87, R20, R6.reuse, 0x1, P4 ;  /* 0x0000000614577211 */ /* 0x080fe200020f0eff */
[----:B------:R-:W-:Y:S01]  /*1d570*/  @P2 IMAD.MOV.U32 R16, RZ, RZ, R2 ;  /* 0x000000ffff102224 */ /* 0x000fe200078e0002 */
[C---:B------:R-:W-:Y:S01]  /*1d580*/  IADD3 R4, P4, PT, R21.reuse, R7, RZ ;  /* 0x0000000715047210 */ /* 0x040fe20007f9e0ff */
[----:B------:R0:W-:Y:S01]  /*1d590*/  STL [R1+0x528], R2 ;  /* 0x0005280201007387 */ /* 0x0001e20000100800 */
[----:B------:R-:W-:Y:S01]  /*1d5a0*/  IMAD R18, R18, UR17, RZ ;  /* 0x0000001112127c24 */ /* 0x000fe2000f8e02ff */
[----:B------:R-:W2:Y:S02]  /*1d5b0*/  LDCU UR4, c[0x0][0x3b0] ;  /* 0x00007600ff0477ac */ /* 0x000ea40008000800 */
[----:B------:R3:W-:Y:S04]  /*1d5c0*/  STL [R1+0x524], R17 ;  /* 0x0005241101007387 */ /* 0x0007e80000100800 */
[----:B------:R1:W4:Y:S01]  /*1d5d0*/  @P2 LDG.E.U8 R48, desc[UR24][R16.64] ;  /* 0x0000001810302981 */ /* 0x000322000c1e1100 */
[----:B0-----:R-:W-:-:S02]  /*1d5e0*/  LEA.HI.X.SX32 R2, R21, R6, 0x1, P4 ;  /* 0x0000000615027211 */ /* 0x001fc400020f0eff */
[C---:B------:R-:W-:Y:S01]  /*1d5f0*/  IADD3 R139, P4, PT, R19.reuse, R7, RZ ;  /* 0x00000007138b7210 */ /* 0x040fe20007f9e0ff */
[----:B------:R0:W-:Y:S04]  /*1d600*/  STL [R1+0x530], R3 ;  /* 0x0005300301007387 */ /* 0x0001e80000100800 */
[----:B------:R2:W-:Y:S01]  /*1d610*/  STL [R1+0x52c], R87 ;  /* 0x00052c5701007387 */ /* 0x0005e20000100800 */
[----:B-1----:R-:W-:Y:S02]  /*1d620*/  @P2 IMAD.MOV.U32 R16, RZ, RZ, R3 ;  /* 0x000000ffff102224 */ /* 0x002fe400078e0003 */
[----:B---3--:R-:W-:Y:S01]  /*1d630*/  @P2 IMAD.MOV.U32 R17, RZ, RZ, R87 ;  /* 0x000000ffff112224 */ /* 0x008fe200078e0057 */
[----:B0-----:R-:W-:-:S04]  /*1d640*/  LEA.HI.X.SX32 R3, R19, R6, 0x1, P4 ;  /* 0x0000000613037211 */ /* 0x001fc800020f0eff */
[----:B------:R0:W3:Y:S01]  /*1d650*/  @P2 LDG.E.U8 R60, desc[UR24][R16.64] ;  /* 0x00000018103c2981 */ /* 0x0000e2000c1e1100 */
[----:B--2---:R-:W-:-:S04]  /*1d660*/  IADD3 R87, P4, PT, R18, R7, RZ ;  /* 0x0000000712577210 */ /* 0x004fc80007f9e0ff */
[----:B------:R-:W-:Y:S02]  /*1d670*/  LEA.HI.X.SX32 R88, R18, R6, 0x1, P4 ;  /* 0x0000000612587211 */ /* 0x000fe400020f0eff */
[----:B------:R-:W-:Y:S01]  /*1d680*/  ISETP.GT.U32.AND P4, PT, R8, R13, PT ;  /* 0x0000000d0800720c */ /* 0x000fe20003f84070 */
[----:B0-----:R-:W-:Y:S02]  /*1d690*/  @P2 IMAD.MOV.U32 R16, RZ, RZ, R4 ;  /* 0x000000ffff102224 */ /* 0x001fe400078e0004 */
[----:B------:R-:W-:-:S05]  /*1d6a0*/  @P2 IMAD.MOV.U32 R17, RZ, RZ, R2 ;  /* 0x000000ffff112224 */ /* 0x000fca00078e0002 */
[----:B------:R0:W2:Y:S01]  /*1d6b0*/  @P2 LDG.E.U8 R72, desc[UR24][R16.64] ;  /* 0x0000001810482981 */ /* 0x0000a2000c1e1100 */
[----:B------:R-:W-:Y:S01]  /*1d6c0*/  IMAD R117, R117, UR4, RZ ;  /* 0x0000000475757c24 */ /* 0x000fe2000f8e02ff */
[----:B------:R-:W1:Y:S03]  /*1d6d0*/  LDCU UR4, c[0x0][0x3b0] ;  /* 0x00007600ff0477ac */ /* 0x000e660008000800 */
[----:B------:R-:W-:Y:S01]  /*1d6e0*/  @!P4 IMAD.IADD R13, R13, 0x1, -R8 ;  /* 0x000000010d0dc824 */ /* 0x000fe200078e0a08 */
[----:B------:R-:W-:Y:S01]  /*1d6f0*/  STL [R1+0x538], R4 ;  /* 0x0005380401007387 */ /* 0x000fe20000100800 */
[----:B0-----:R-:W-:Y:S02]  /*1d700*/  @P2 IMAD.MOV.U32 R16, RZ, RZ, R139 ;  /* 0x000000ffff102224 */ /* 0x001fe400078e008b */
[----:B------:R-:W-:Y:S01]  /*1d710*/  @P2 IMAD.MOV.U32 R17, RZ, RZ, R3 ;  /* 0x000000ffff112224 */ /* 0x000fe200078e0003 */
[----:B------:R-:W-:Y:S01]  /*1d720*/  ISETP.GT.U32.AND P4, PT, R8, R13, PT ;  /* 0x0000000d0800720c */ /* 0x000fe20003f84070 */
[----:B------:R-:W-:Y:S01]  /*1d730*/  STL [R1+0x534], R2 ;  /* 0x0005340201007387 */ /* 0x000fe20000100800 */
[----:B------:R-:W-:Y:S01]  /*1d740*/  IMAD R15, R15, UR5, RZ ;  /* 0x000000050f0f7c24 */ /* 0x000fe2000f8e02ff */
[----:B------:R-:W0:Y:S02]  /*1d750*/  LDCU UR5, c[0x0][0x3b0] ;  /* 0x00007600ff0577ac */ /* 0x000e240008000800 */
[----:B------:R1:W2:Y:S04]  /*1d760*/  @P2 LDG.E.U8 R38, desc[UR24][R16.64] ;  /* 0x0000001810262981 */ /* 0x0002a8000c1e1100 */
[----:B------:R0:W-:Y:S01]  /*1d770*/  STL [R1+0x540], R139 ;  /* 0x0005408b01007387 */ /* 0x0001e20000100800 */
[----:B-1----:R-:W-:-:S02]  /*1d780*/  @P2 IMAD.MOV.U32 R16, RZ, RZ, R87 ;  /* 0x000000ffff102224 */ /* 0x002fc400078e0057 */
[----:B------:R-:W-:Y:S01]  /*1d790*/  @P2 IMAD.MOV.U32 R17, RZ, RZ, R88 ;  /* 0x000000ffff112224 */ /* 0x000fe200078e0058 */
[C---:B0-----:R-:W-:Y:S01]  /*1d7a0*/  IADD3 R139, P5, PT, R117.reuse, R7, RZ ;  /* 0x00000007758b7210 */ /* 0x041fe20007fbe0ff */
[----:B------:R-:W-:Y:S04]  /*1d7b0*/  STL [R1+0x53c], R3 ;  /* 0x00053c0301007387 */ /* 0x000fe80000100800 */
[----:B------:R0:W2:Y:S04]  /*1d7c0*/  @P2 LDG.E.U8 R37, desc[UR24][R16.64] ;  /* 0x0000001810252981 */ /* 0x0000a8000c1e1100 */
[----:B------:R1:W-:Y:S01]  /*1d7d0*/  STL [R1+0x548], R87 ;  /* 0x0005485701007387 */ /* 0x0003e20000100800 */
[----:B0-----:R-:W-:-:S03]  /*1d7e0*/  LEA.HI.X.SX32 R17, R117, R6, 0x1, P5 ;  /* 0x0000000675117211 */ /* 0x001fc600028f0eff */
[----:B------:R0:W-:Y:S01]  /*1d7f0*/  STL [R1+0x544], R88 ;  /* 0x0005445801007387 */ /* 0x0001e20000100800 */
[----:B-1----:R-:W-:Y:S01]  /*1d800*/  IADD3 R87, P5, PT, R15, R7, RZ ;  /* 0x000000070f577210 */ /* 0x002fe20007fbe0ff */
[----:B------:R-:W-:Y:S02]  /*1d810*/  @P2 IMAD.MOV.U32 R16, RZ, RZ, R139 ;  /* 0x000000ffff102224 */ /* 0x000fe400078e008b */
[----:B------:R-:W-:Y:S01]  /*1d820*/  STL [R1+0x550], R139 ;  /* 0x0005508b01007387 */ /* 0x000fe20000100800 */
[----:B------:R-:W-:Y:S02]  /*1d830*/  IMAD R11, R11, UR15, RZ ;  /* 0x0000000f0b0b7c24 */ /* 0x000fe4000f8e02ff */
[----:B------:R-:W-:Y:S01]  /*1d840*/  @!P4 IMAD.IADD R13, R13, 0x1, -R8 ;  /* 0x000000010d0dc824 */ /* 0x000fe200078e0a08 */
[----:B0-----:R-:W-:Y:S01]  /*1d850*/  LEA.HI.X.SX32 R88, R15, R6, 0x1, P5 ;  /* 0x000000060f587211 */ /* 0x001fe200028f0eff */
[----:B------:R0:W-:Y:S01]  /*1d860*/  STL [R1+0x54c], R17 ;  /* 0x00054c1101007387 */ /* 0x0001e20000100800 */
[----:B------:R-:W-:Y:S01]  /*1d870*/  ISETP.GT.U32.AND P4, PT, R8, R14, PT ;  /* 0x0000000e0800720c */ /* 0x000fe20003f84070 */
[----:B------:R-:W-:Y:S01]  /*1d880*/  IMAD R15, R12, UR4, RZ ;  /* 0x000000040c0f7c24 */ /* 0x000fe2000f8e02ff */
[----:B------:R-:W1:Y:S01]  /*1d890*/  LDCU UR4, c[0x0][0x3b0] ;  /* 0x00007600ff0477ac */ /* 0x000e620008000800 */
[----:B------:R-:W-:Y:S01]  /*1d8a0*/  STL [R1+0x558], R87 ;  /* 0x0005585701007387 */ /* 0x000fe20000100800 */
[----:B------:R-:W-:-:S03]  /*1d8b0*/  @!P0 IMAD.MOV R13, RZ, RZ, -R13 ;  /* 0x000000ffff0d8224 */ /* 0x000fc600078e0a0d */
[----:B------:R0:W2:Y:S01]  /*1d8c0*/  @P2 LDG.E.U8 R35, desc[UR24][R16.64] ;  /* 0x0000001810232981 */ /* 0x0000a2000c1e1100 */
[----:B------:R-:W-:-:S03]  /*1d8d0*/  VIADD R12, R0, 0xe4 ;  /* 0x000000e4000c7836 */ /* 0x000fc60000000000 */
[----:B------:R1:W-:Y:S01]  /*1d8e0*/  STL [R1+0x554], R88 ;  /* 0x0005545801007387 */ /* 0x0003e20000100800 */
[----:B------:R-:W-:Y:S01]  /*1d8f0*/  SEL R13, R10, R13, !P3 ;  /* 0x0000000d0a0d7207 */ /* 0x000fe20005800000 */
[----:B0-----:R-:W-:Y:S02]  /*1d900*/  @P2 IMAD.MOV.U32 R17, RZ, RZ, R88 ;  /* 0x000000ffff112224 */ /* 0x001fe400078e0058 */
[----:B------:R-:W-:Y:S01]  /*1d910*/  @P2 IMAD.MOV.U32 R16, RZ, RZ, R87 ;  /* 0x000000ffff102224 */ /* 0x000fe200078e0057 */
[-C--:B-1----:R-:W-:Y:S02]  /*1d920*/  IADD3 R88, P5, PT, R11, R7.reuse, RZ ;  /* 0x000000070b587210 */ /* 0x082fe40007fbe0ff */
[----:B------:R-:W-:Y:S02]  /*1d930*/  IADD3 R87, P0, PT, R15, R7, RZ ;  /* 0x000000070f577210 */ /* 0x000fe40007f1e0ff */
[----:B------:R0:W2:Y:S01]  /*1d940*/  @P2 LDG.E.U8 R36, desc[UR24][R16.64] ;  /* 0x0000001810242981 */ /* 0x0000a2000c1e1100 */
[----:B------:R-:W-:-:S02]  /*1d950*/  LEA.HI.X.SX32 R117, R11, R6, 0x1, P5 ;  /* 0x000000060b757211 */ /* 0x000fc400028f0eff */
[----:B------:R-:W-:Y:S01]  /*1d960*/  IABS R11, R12 ;  /* 0x0000000c000b7213 */ /* 0x000fe20000000000 */
[----:B------:R1:W-:Y:S01]  /*1d970*/  STL [R1+0x560], R88 ;  /* 0x0005605801007387 */ /* 0x0003e20000100800 */
[----:B------:R-:W-:Y:S02]  /*1d980*/  @!P4 IMAD.IADD R14, R14, 0x1, -R8 ;  /* 0x000000010e0ec824 */ /* 0x000fe400078e0a08 */
[----:B0-----:R-:W-:Y:S01]  /*1d990*/  @P2 IMAD.MOV.U32 R16, RZ, RZ, R88 ;  /* 0x000000ffff102224 */ /* 0x001fe200078e0058 */
[----:B-1----:R-:W-:Y:S01]  /*1d9a0*/  LEA.HI.X.SX32 R88, R15, R6, 0x1, P0 ;  /* 0x000000060f587211 */ /* 0x002fe200000f0eff */
[----:B------:R-:W-:Y:S02]  /*1d9b0*/  IMAD R15, R13, UR5, RZ ;  /* 0x000000050d0f7c24 */ /* 0x000fe4000f8e02ff */
[----:B------:R-:W-:Y:S01]  /*1d9c0*/  @P2 IMAD.MOV.U32 R17, RZ, RZ, R117 ;  /* 0x000000ffff112224 */ /* 0x000fe200078e0075 */
[C---:B------:R-:W-:Y:S01]  /*1d9d0*/  ISETP.GT.U32.AND P0, PT, R8.reuse, R14, PT ;  /* 0x0000000e0800720c */ /* 0x040fe20003f04070 */
[----:B------:R-:W-:Y:S01]  /*1d9e0*/  IMAD.HI.U32 R13, R9, R11, RZ ;  /* 0x0000000b090d7227 */ /* 0x000fe200078e00ff */
[----:B------:R-:W-:Y:S01]  /*1d9f0*/  STL [R1+0x55c], R117 ;  /* 0x00055c7501007387 */ /* 0x000fe20000100800 */
[----:B------:R-:W-:Y:S01]  /*1da00*/  ISETP.GE.AND P4, PT, R91, RZ, PT ;  /* 0x000000ff5b00720c */ /* 0x000fe20003f86270 */
[----:B------:R-:W0:Y:S01]  /*1da10*/  LDCU UR5, c[0x0][0x3b0] ;  /* 0x00007600ff0577ac */ /* 0x000e220008000800 */
[----:B------:R-:W-:Y:S01]  /*1da20*/  IMAD.MOV R13, RZ, RZ, -R13 ;  /* 0x000000ffff0d7224 */ /* 0x000fe200078e0a0d */
[----:B------:R1:W2:Y:S03]  /*1da30*/  @P2 LDG.E.U8 R33, desc[UR24][R16.64] ;  /* 0x0000001810212981 */ /* 0x0002a6000c1e1100 */
[----:B------:R-:W-:Y:S01]  /*1da40*/  IMAD R11, R8, R13, R11 ;  /* 0x0000000d080b7224 */ /* 0x000fe200078e020b */
[----:B------:R0:W-:Y:S01]  /*1da50*/  STL [R1+0x568], R87 ;  /* 0x0005685701007387 */ /* 0x0001e20000100800 */
[----:B-1----:R-:W-:-:S03]  /*1da60*/  @P2 IMAD.MOV.U32 R16, RZ, RZ, R87 ;  /* 0x000000ffff102224 */ /* 0x002fc600078e0057 */
[----:B------:R1:W-:Y:S01]  /*1da70*/  STL [R1+0x564], R88 ;  /* 0x0005645801007387 */ /* 0x0003e20000100800 */
[C---:B0-----:R-:W-:Y:S01]  /*1da80*/  IADD3 R87, P5, PT, R15.reuse, R7, RZ ;  /* 0x000000070f577210 */ /* 0x041fe20007fbe0ff */
[----:B------:R-:W-:Y:S02]  /*1da90*/  @P2 IMAD.MOV.U32 R17, RZ, RZ, R88 ;  /* 0x000000ffff112224 */ /* 0x000fe400078e0058 */
[----:B------:R-:W-:Y:S02]  /*1daa0*/  @!P0 IMAD.IADD R14, R14, 0x1, -R8 ;  /* 0x000000010e0e8824 */ /* 0x000fe400078e0a08 */
[----:B------:R-:W-:Y:S01]  /*1dab0*/  VIADD R13, R0, 0xe5 ;  /* 0x000000e5000d7836 */ /* 0x000fe20000000000 */
[----:B------:R0:W2:Y:S01]  /*1dac0*/  @P2 LDG.E.U8 R32, desc[UR24][R16.64] ;  /* 0x0000001810202981 */ /* 0x0000a2000c1e1100 */
[----:B-1----:R-:W-:Y:S02]  /*1dad0*/  LEA.HI.X.SX32 R88, R15, R6, 0x1, P5 ;  /* 0x000000060f587211 */ /* 0x002fe400028f0eff */
[----:B------:R-:W-:Y:S01]  /*1dae0*/  ISETP.GT.U32.AND P5, PT, R8, R11, PT ;  /* 0x0000000b0800720c */ /* 0x000fe20003fa4070 */
[----:B------:R-:W-:Y:S01]  /*1daf0*/  @!P4 IMAD.MOV R14, RZ, RZ, -R14 ;  /* 0x000000ffff0ec224 */ /* 0x000fe200078e0a0e */
[----:B------:R-:W-:-:S02]  /*1db00*/  ISETP.GE.AND P0, PT, R12, RZ, PT ;  /* 0x000000ff0c00720c */ /* 0x000fc40003f06270 */
[----:B------:R-:W-:Y:S02]  /*1db10*/  IABS R12, R13 ;  /* 0x0000000d000c7213 */ /* 0x000fe40000000000 */
[----:B------:R-:W-:Y:S01]  /*1db20*/  SEL R14, R10, R14, !P3 ;  /* 0x0000000e0a0e7207 */ /* 0x000fe20005800000 */
[----:B0-----:R-:W-:Y:S02]  /*1db30*/  @P2 IMAD.MOV.U32 R16, RZ, RZ, R87 ;  /* 0x000000ffff102224 */ /* 0x001fe400078e0057 */
[----:B------:R-:W-:-:S04]  /*1db40*/  @P2 IMAD.MOV.U32 R17, RZ, RZ, R88 ;  /* 0x000000ffff112224 */ /* 0x000fc800078e0058 */
[----:B------:R-:W-:Y:S01]  /*1db50*/  @!P5 IMAD.IADD R11, R11, 0x1, -R8 ;  /* 0x000000010b0bd824 */ /* 0x000fe200078e0a08 */
[----:B------:R0:W2:Y:S01]  /*1db60*/  @P2 LDG.E.U8 R34, desc[UR24][R16.64] ;  /* 0x0000001810222981 */ /* 0x0000a2000c1e1100 */
[----:B------:R-:W-:Y:S01]  /*1db70*/  IMAD R15, R14, UR4, RZ ;  /* 0x000000040e0f7c24 */ /* 0x000fe2000f8e02ff */
[----:B------:R-:W1:Y:S01]  /*1db80*/  LDCU UR4, c[0x0][0x3b0] ;  /* 0x00007600ff0477ac */ /* 0x000e620008000800 */
[----:B------:R-:W-:Y:S01]  /*1db90*/  IMAD.HI.U32 R14, R9, R12, RZ ;  /* 0x0000000c090e7227 */ /* 0x000fe200078e00ff */
[C---:B------:R-:W-:Y:S01]  /*1dba0*/  ISETP.GT.U32.AND P5, PT, R8.reuse, R11, PT ;  /* 0x0000000b0800720c */ /* 0x040fe20003fa4070 */
[----:B------:R0:W-:Y:S02]  /*1dbb0*/  STL [R1+0x570], R87 ;  /* 0x0005705701007387 */ /* 0x0001e40000100800 */
[----:B0-----:R-:W-:Y:S02]  /*1dbc0*/  IMAD.MOV R16, RZ, RZ, -R14 ;  /* 0x000000ffff107224 */ /* 0x001fe400078e0a0e */
[----:B------:R0:W-:Y:S02]  /*1dbd0*/  STL [R1+0x56c], R88 ;  /* 0x00056c5801007387 */ /* 0x0001e40000100800 */
[----:B------:R-:W-:Y:S01]  /*1dbe0*/  IMAD R12, R8, R16, R12 ;  /* 0x00000010080c7224 */ /* 0x000fe200078e020c */
[----:B------:R-:W-:-:S05]  /*1dbf0*/  IADD3 R87, P4, PT, R15, R7, RZ ;  /* 0x000000070f577210 */ /* 0x000fca0007f9e0ff */
[----:B------:R-:W-:Y:S01]  /*1dc00*/  @!P5 IMAD.IADD R11, R11, 0x1, -R8 ;  /* 0x000000010b0bd824 */ /* 0x000fe200078e0a08 */
[----:B------:R-:W-:Y:S02]  /*1dc10*/  ISETP.GT.U32.AND P5, PT, R8, R12, PT ;  /* 0x0000000c0800720c */ /* 0x000fe40003fa4070 */
[----:B0-----:R-:W-:Y:S01]  /*1dc20*/  LEA.HI.X.SX32 R88, R15, R6, 0x1, P4 ;  /* 0x000000060f587211 */ /* 0x001fe200020f0eff */
[----:B------:R-:W-:Y:S01]  /*1dc30*/  @P2 IMAD.MOV.U32 R14, RZ, RZ, R87 ;  /* 0x000000ffff0e2224 */ /* 0x000fe200078e0057 */
[----:B------:R-:W-:Y:S01]  /*1dc40*/  ISETP.GE.AND P4, PT, R13, RZ, PT ;  /* 0x000000ff0d00720c */ /* 0x000fe20003f86270 */
[----:B------:R-:W-:Y:S02]  /*1dc50*/  VIADD R13, R0, 0xe6 ;  /* 0x000000e6000d7836 */ /* 0x000fe40000000000 */
[----:B------:R-:W-:Y:S02]  /*1dc60*/  @P2 IMAD.MOV.U32 R15, RZ, RZ, R88 ;  /* 0x000000ffff0f2224 */ /* 0x000fe400078e0058 */
[----:B------:R-:W-:-:S03]  /*1dc70*/  @!P0 IMAD.MOV R11, RZ, RZ, -R11 ;  /* 0x000000ffff0b8224 */ /* 0x000fc600078e0a0b */
[----:B------:R0:W2:Y:S01]  /*1dc80*/  @P2 LDG.E.U8 R31, desc[UR24][R14.64] ;  /* 0x000000180e1f2981 */ /* 0x0000a2000c1e1100 */
[----:B------:R-:W-:Y:S01]  /*1dc90*/  @!P5 IMAD.IADD R12, R12, 0x1, -R8 ;  /* 0x000000010c0cd824 */ /* 0x000fe200078e0a08 */
[----:B0-----:R-:W-:Y:S02]  /*1dca0*/  IABS R14, R13 ;  /* 0x0000000d000e7213 */ /* 0x001fe40000000000 */
[----:B------:R-:W-:-:S03]  /*1dcb0*/  SEL R15, R10, R11, !P3 ;  /* 0x0000000b0a0f7207 */ /* 0x000fc60005800000 */
[----:B------:R-:W-:Y:S01]  /*1dcc0*/  IMAD.MOV.U32 R11, RZ, RZ, R14 ;  /* 0x000000ffff0b7224 */ /* 0x000fe200078e000e */
[----:B------:R-:W-:-:S03]  /*1dcd0*/  ISETP.GT.U32.AND P5, PT, R8, R12, PT ;  /* 0x0000000c0800720c */ /* 0x000fc60003fa4070 */
[----:B------:R-:W-:-:S04]  /*1dce0*/  IMAD.HI.U32 R14, R9, R11, RZ ;  /* 0x0000000b090e7227 */ /* 0x000fc800078e00ff */
[----:B-1----:R-:W-:Y:S01]  /*1dcf0*/  IMAD R15, R15, UR4, RZ ;  /* 0x000000040f0f7c24 */ /* 0x002fe2000f8e02ff */
[----:B------:R0:W-:Y:S01]  /*1dd00*/  STL [R1+0x578], R87 ;  /* 0x0005785701007387 */ /* 0x0001e20000100800 */
[----:B------:R-:W-:Y:S01]  /*1dd10*/  IMAD.MOV R16, RZ, RZ, -R14 ;  /* 0x000000ffff107224 */ /* 0x000fe200078e0a0e */
[----:B------:R-:W1:Y:S02]  /*1dd20*/  LDCU UR4, c[0x0][0x3b0] ;  /* 0x00007600ff0477ac */ /* 0x000e640008000800 */
[C---:B------:R-:W-:Y:S01]  /*1dd30*/  IADD3 R17, P0, PT, R15.reuse, R7, RZ ;  /* 0x000000070f117210 */ /* 0x040fe20007f1e0ff */
[----:B------:R-:W-:Y:S02]  /*1dd40*/  IMAD R11, R8, R16, R11 ;  /* 0x00000010080b7224 */ /* 0x000fe400078e020b */
[----:B------:R-:W-:Y:S01]  /*1dd50*/  @!P5 IMAD.IADD R12, R12, 0x1, -R8 ;  /* 0x000000010c0cd824 */ /* 0x000fe200078e0a08 */
[----:B0-----:R-:W-:Y:S02]  /*1dd60*/  LEA.HI.X.SX32 R87, R15, R6, 0x1, P0 ;  /* 0x000000060f577211 */ /* 0x001fe400000f0eff */
[----:B------:R-:W-:Y:S01]  /*1dd70*/  ISETP.GT.U32.AND P5, PT, R8, R11, PT ;  /* 0x0000000b0800720c */ /* 0x000fe20003fa4070 */
[----:B------:R-:W-:Y:S01]  /*1dd80*/  @P2 IMAD.MOV.U32 R14, RZ, RZ, R17 ;  /* 0x000000ffff0e2224 */ /* 0x000fe200078e0011 */
[----:B------:R-:W-:Y:S01]  /*1dd90*/  ISETP.GE.AND P0, PT, R13, RZ, PT ;  /* 0x000000ff0d00720c */ /* 0x000fe20003f06270 */
[----:B------:R-:W-:-:S02]  /*1dda0*/  @P2 IMAD.MOV.U32 R15, RZ, RZ, R87 ;  /* 0x000000ffff0f2224 */ /* 0x000fc400078e0057 */
[----:B------:R-:W-:Y:S02]  /*1ddb0*/  VIADD R13, R0, 0xe7 ;  /* 0x000000e7000d7836 */ /* 0x000fe40000000000 */
[----:B------:R-:W-:Y:S01]  /*1ddc0*/  @!P4 IMAD.MOV R12, RZ, RZ, -R12 ;  /* 0x000000ffff0cc224 */ /* 0x000fe200078e0a0c */
[----:B------:R0:W2:Y:S05]  /*1ddd0*/  @P2 LDG.E.U8 R30, desc[UR24][R14.64] ;  /* 0x000000180e1e2981 */ /* 0x0000aa000c1e1100 */
[----:B------:R-:W-:Y:S01]  /*1dde0*/  @!P5 IMAD.IADD R11, R11, 0x1, -R8 ;  /* 0x000000010b0bd824 */ /* 0x000fe200078e0a08 */
[----:B0-----:R-:W-:Y:S02]  /*1ddf0*/  IABS R14, R13 ;  /* 0x0000000d000e7213 */ /* 0x001fe40000000000 */
[----:B------:R-:W-:-:S03]  /*1de00*/  SEL R15, R10, R12, !P3 ;  /* 0x0000000c0a0f7207 */ /* 0x000fc60005800000 */
[----:B------:R-:W-:Y:S01]  /*1de10*/  IMAD.MOV.U32 R12, RZ, RZ, R14 ;  /* 0x000000ffff0c7224 */ /* 0x000fe200078e000e */
[----:B------:R-:W-:-:S03]  /*1de20*/  ISETP.GT.U32.AND P5, PT, R8, R11, PT ;  /* 0x0000000b0800720c */ /* 0x000fc60003fa4070 */
[----:B------:R-:W-:Y:S01]  /*1de30*/  IMAD.HI.U32 R14, R9, R12, RZ ;  /* 0x0000000c090e7227 */ /* 0x000fe200078e00ff */
[----:B------:R-:W-:Y:S03]  /*1de40*/  STL [R1+0x574], R88 ;  /* 0x0005745801007387 */ /* 0x000fe60000100800 */
[----:B-1----:R-:W-:Y:S02]  /*1de50*/  IMAD R15, R15, UR4, RZ ;  /* 0x000000040f0f7c24 */ /* 0x002fe4000f8e02ff */
[----:B------:R-:W-:Y:S01]  /*1de60*/  IMAD.MOV R16, RZ, RZ, -R14 ;  /* 0x000000ffff107224 */ /* 0x000fe200078e0a0e */
[----:B------:R0:W-:Y:S01]  /*1de70*/  STL [R1+0x580], R17 ;  /* 0x0005801101007387 */ /* 0x0001e20000100800 */
[----:B------:R-:W-:Y:S01]  /*1de80*/  PRMT R29, RZ, 0x7610, R29 ;  /* 0x00007610ff1d7816 */ /* 0x000fe2000000001d */
[----:B------:R-:W1:Y:S01]  /*1de90*/  LDCU UR4, c[0x0][0x3b0] ;  /* 0x00007600ff0477ac */ /* 0x000e620008000800 */
[----:B------:R-:W-:Y:S01]  /*1dea0*/  IMAD R12, R8, R16, R12 ;  /* 0x00000010080c7224 */ /* 0x000fe200078e020c */
[----:B------:R0:W-:Y:S01]  /*1deb0*/  STL [R1+0x57c], R87 ;  /* 0x00057c5701007387 */ /* 0x0001e20000100800 */
[----:B------:R-:W-:Y:S01]  /*1dec0*/  @!P5 IMAD.IADD R11, R11, 0x1, -R8 ;  /* 0x000000010b0bd824 */ /* 0x000fe200078e0a08 */
[----:B0-----:R-:W-:-:S02]  /*1ded0*/  IADD3 R17, P4, PT, R15, R7, RZ ;  /* 0x000000070f117210 */ /* 0x001fc40007f9e0ff */
[----:B------:R-:W-:Y:S02]  /*1dee0*/  ISETP.GT.U32.AND P5, PT, R8, R12, PT ;  /* 0x0000000c0800720c */ /* 0x000fe40003fa4070 */
[----:B------:R-:W-:Y:S01]  /*1def0*/  LEA.HI.X.SX32 R87, R15, R6, 0x1, P4 ;  /* 0x000000060f577211 */ /* 0x000fe200020f0eff */
        /* <DEDUP_REMOVED lines=15> */
[----:B------:R-:W-:Y:S01]  /*1dff0*/  PRMT R28, RZ, 0x7610, R28 ;  /* 0x00007610ff1c7816 */ /* 0x000fe2000000001c */
[----:B------:R-:W1:Y:S02]  /*1e000*/  LDCU UR4, c[0x0][0x3b0] ;  /* 0x00007600ff0477ac */ /* 0x000e640008000800 */
[----:B------:R-:W-:Y:S01]  /*1e010*/  IMAD R11, R8, R16, R11 ;  /* 0x00000010080b7224 */ /* 0x000fe200078e020b */
[----:B------:R3:W-:Y:S01]  /*1e020*/  STL [R1+0x584], R87 ;  /* 0x0005845701007387 */ /* 0x0007e20000100800 */
[----:B0-----:R-:W-:Y:S01]  /*1e030*/  IADD3 R17, P0, PT, R15, R7, RZ ;  /* 0x000000070f117210 */ /* 0x001fe20007f1e0ff */
[----:B------:R-:W-:Y:S02]  /*1e040*/  @!P5 IMAD.IADD R12, R12, 0x1, -R8 ;  /* 0x000000010c0cd824 */ /* 0x000fe400078e0a08 */
[----:B------:R-:W-:-:S02]  /*1e050*/  ISETP.GT.U32.AND P5, PT, R8, R11, PT ;  /* 0x0000000b0800720c */ /* 0x000fc40003fa4070 */
[----:B---3--:R-:W-:Y:S01]  /*1e060*/  LEA.HI.X.SX32 R87, R15, R6, 0x1, P0 ;  /* 0x000000060f577211 */ /* 0x008fe200000f0eff */
[----:B------:R-:W-:Y:S01]  /*1e070*/  @P2 IMAD.MOV.U32 R14, RZ, RZ, R17 ;  /* 0x000000ffff0e2224 */ /* 0x000fe200078e0011 */
[----:B------:R-:W-:Y:S01]  /*1e080*/  ISETP.GE.AND P0, PT, R13, RZ, PT ;  /* 0x000000ff0d00720c */ /* 0x000fe20003f06270 */
[----:B------:R-:W-:Y:S02]  /*1e090*/  VIADD R13, R0, 0xed ;  /* 0x000000ed000d7836 */ /* 0x000fe40000000000 */
[----:B------:R-:W-:Y:S02]  /*1e0a0*/  @P2 IMAD.MOV.U32 R15, RZ, RZ, R87 ;  /* 0x000000ffff0f2224 */ /* 0x000fe400078e0057 */
[----:B------:R-:W-:-:S03]  /*1e0b0*/  @!P4 IMAD.MOV R12, RZ, RZ, -R12 ;  /* 0x000000ffff0cc224 */ /* 0x000fc600078e0a0c */
[----:B------:R0:W3:Y:S01]  /*1e0c0*/  @P2 LDG.E.U8 R28, desc[UR24][R14.64] ;  /* 0x000000180e1c2981 */ /* 0x0000e2000c1e1100 */
        /* <DEDUP_REMOVED lines=11> */
[C---:B------:R-:W-:Y:S01]  /*1e180*/  IMAD R12, R8.reuse, R16, R12 ;  /* 0x00000010080c7224 */ /* 0x040fe200078e020c */
[----:B------:R4:W-:Y:S01]  /*1e190*/  STL [R1+0x58c], R87 ;  /* 0x00058c5701007387 */ /* 0x0009e20000100800 */
[----:B0-----:R-:W-:Y:S01]  /*1e1a0*/  IADD3 R17, P4, PT, R15, R7, RZ ;  /* 0x000000070f117210 */ /* 0x001fe20007f9e0ff */
[----:B------:R-:W-:Y:S02]  /*1e1b0*/  @!P5 IMAD.IADD R11, R11, 0x1, -R8 ;  /* 0x000000010b0bd824 */ /* 0x000fe400078e0a08 */
[----:B------:R-:W-:-:S02]  /*1e1c0*/  ISETP.GT.U32.AND P5, PT, R8, R12, PT ;  /* 0x0000000c0800720c */ /* 0x000fc40003fa4070 */
[----:B----4-:R-:W-:Y:S01]  /*1e1d0*/  LEA.HI.X.SX32 R87, R15, R6, 0x1, P4 ;  /* 0x000000060f577211 */ /* 0x010fe200020f0eff */
[----:B------:R-:W-:Y:S01]  /*1e1e0*/  @P2 IMAD.MOV.U32 R14, RZ, RZ, R17 ;  /* 0x000000ffff0e2224 */ /* 0x000fe200078e0011 */
[----:B------:R-:W-:Y:S01]  /*1e1f0*/  ISETP.GE.AND P4, PT, R13, RZ, PT ;  /* 0x000000ff0d00720c */ /* 0x000fe20003f86270 */
[----:B------:R-:W-:Y:S02]  /*1e200*/  VIADD R13, R0, 0xee ;  /* 0x000000ee000d7836 */ /* 0x000fe40000000000 */
[----:B------:R-:W-:Y:S02]  /*1e210*/  @P2 IMAD.MOV.U32 R15, RZ, RZ, R87 ;  /* 0x000000ffff0f2224 */ /* 0x000fe400078e0057 */
[----:B------:R-:W-:-:S03]  /*1e220*/  @!P0 IMAD.MOV R11, RZ, RZ, -R11 ;  /* 0x000000ffff0b8224 */ /* 0x000fc600078e0a0b */
[----:B------:R0:W4:Y:S01]  /*1e230*/  @P2 LDG.E.U8 R27, desc[UR24][R14.64] ;  /* 0x000000180e1b2981 */ /* 0x000122000c1e1100 */
        /* <DEDUP_REMOVED lines=16> */
[----:B-1----:R-:W-:Y:S01]  /*1e340*/  LEA.HI.X.SX32 R87, R15, R6, 0x1, P0 ;  /* 0x000000060f577211 */ /* 0x002fe200000f0eff */
        /* <DEDUP_REMOVED lines=12> */
[----:B------:R-:W-:Y:S01]  /*1e410*/  IMAD R15, R15, UR4, RZ ;  /* 0x000000040f0f7c24 */ /* 0x000fe2000f8e02ff */
        /* <DEDUP_REMOVED lines=114> */
[----:B------:R-:W-:-:S04]  /*1eb40*/  IMAD.MOV R16, RZ, RZ, -R14 ;  /* 0x000000ffff107224 */ /* 0x000fc800078e0a0e */
[----:B------:R-:W-:Y:S02]  /*1eb50*/  IMAD R11, R8, R16, R11 ;  /* 0x00000010080b7224 */ /* 0x000fe400078e020b */
[----:B-1----:R-:W-:Y:S01]  /*1eb60*/  IMAD R15, R15, UR4, RZ ;  /* 0x000000040f0f7c24 */ /* 0x002fe2000f8e02ff */
[----:B------:R-:W0:Y:S01]  /*1eb70*/  LDCU UR4, c[0x0][0x3b0] ;  /* 0x00007600ff0477ac */ /* 0x000e220008000800 */
[----:B------:R-:W-:Y:S01]  /*1eb80*/  @!P0 IMAD.IADD R12, R12, 0x1, -R8 ;  /* 0x000000010c0c8824 */ /* 0x000fe200078e0a08 */
[----:B------:R-:W-:-:S03]  /*1eb90*/  ISETP.GT.U32.AND P0, PT, R8, R11, PT ;  /* 0x0000000b0800720c */ /* 0x000fc60003f04070 */
[----:B------:R-:W-:Y:S01]  /*1eba0*/  @!P4 IMAD.MOV R12, RZ, RZ, -R12 ;  /* 0x000000ffff0cc224 */ /* 0x000fe200078e0a0c */
[----:B------:R1:W-:Y:S04]  /*1ebb0*/  STL [R1+0x5c8], R17 ;  /* 0x0005c81101007387 */ /* 0x0003e80000100800 */
[----:B------:R-:W-:-:S05]  /*1ebc0*/  SEL R12, R10, R12, !P3 ;  /* 0x0000000c0a0c7207 */ /* 0x000fca0005800000 */
[----:B------:R-:W-:Y:S01]  /*1ebd0*/  @!P0 IMAD.IADD R11, R11, 0x1, -R8 ;  /* 0x000000010b0b8824 */ /* 0x000fe200078e0a08 */
[----:B-1----:R-:W-:Y:S01]  /*1ebe0*/  IADD3 R17, P5, PT, R15, R7, RZ ;  /* 0x000000070f117210 */ /* 0x002fe20007fbe0ff */
[----:B0-----:R-:W-:Y:S01]  /*1ebf0*/  IMAD R12, R12, UR4, RZ ;  /* 0x000000040c0c7c24 */ /* 0x001fe2000f8e02ff */
[----:B------:R0:W-:Y:S02]  /*1ec00*/  STL [R1+0x5c4], R87 ;  /* 0x0005c45701007387 */ /* 0x0001e40000100800 */
[----:B------:R-:W-:Y:S01]  /*1ec10*/  ISETP.GT.U32.AND P0, PT, R8, R11, PT ;  /* 0x0000000b0800720c */ /* 0x000fe20003f04070 */
[----:B------:R-:W-:Y:S01]  /*1ec20*/  @P2 IMAD.MOV.U32 R14, RZ, RZ, R17 ;  /* 0x000000ffff0e2224 */ /* 0x000fe200078e0011 */
[----:B------:R-:W-:Y:S01]  /*1ec30*/  ISETP.GE.AND P4, PT, R13, RZ, PT ;  /* 0x000000ff0d00720c */ /* 0x000fe20003f86270 */
[----:B------:R1:W-:Y:S01]  /*1ec40*/  STL [R1+0x5d0], R17 ;  /* 0x0005d01101007387 */ /* 0x0003e20000100800 */
[----:B------:R-:W-:Y:S01]  /*1ec50*/  PRMT R19, RZ, 0x7610, R19 ;  /* 0x00007610ff137816 */ /* 0x000fe20000000013 */
[----:B------:R-:W4:Y:S01]  /*1ec60*/  LDCU UR4, c[0x0][0x3b0] ;  /* 0x00007600ff0477ac */ /* 0x000f220008000800 */
[----:B0-----:R-:W-:-:S02]  /*1ec70*/  LEA.HI.X.SX32 R87, R15, R6, 0x1, P5 ;  /* 0x000000060f577211 */ /* 0x001fc400028f0eff */
[----:B-1----:R-:W-:-:S03]  /*1ec80*/  IADD3 R17, P5, PT, R12, R7, RZ ;  /* 0x000000070c117210 */ /* 0x002fc60007fbe0ff */
[----:B------:R0:W-:Y:S01]  /*1ec90*/  STL [R1+0x5cc], R87 ;  /* 0x0005cc5701007387 */ /* 0x0001e20000100800 */
[----:B------:R-:W-:Y:S02]  /*1eca0*/  @P2 IMAD.MOV.U32 R15, RZ, RZ, R87 ;  /* 0x000000ffff0f2224 */ /* 0x000fe400078e0057 */
[----:B------:R-:W-:Y:S01]  /*1ecb0*/  @!P0 IMAD.IADD R11, R11, 0x1, -R8 ;  /* 0x000000010b0b8824 */ /* 0x000fe200078e0a08 */
[----:B0-----:R-:W-:Y:S01]  /*1ecc0*/  LEA.HI.X.SX32 R87, R12, R6, 0x1, P5 ;  /* 0x000000060c577211 */ /* 0x001fe200028f0eff */
[----:B------:R-:W-:Y:S01]  /*1ecd0*/  @P2 IMAD.MOV.U32 R12, RZ, RZ, R17 ;  /* 0x000000ffff0c2224 */ /* 0x000fe200078e0011 */
[----:B------:R-:W-:-:S03]  /*1ece0*/  PRMT R20, RZ, 0x7610, R20 ;  /* 0x00007610ff147816 */ /* 0x000fc60000000014 */
[----:B------:R-:W-:Y:S02]  /*1ecf0*/  @P2 IMAD.MOV.U32 R13, RZ, RZ, R87 ;  /* 0x000000ffff0d2224 */ /* 0x000fe400078e0057 */
[----:B------:R-:W-:Y:S01]  /*1ed00*/  @!P4 IMAD.MOV R11, RZ, RZ, -R11 ;  /* 0x000000ffff0bc224 */ /* 0x000fe200078e0a0b */
[----:B------:R0:W2:Y:S04]  /*1ed10*/  @P2 LDG.E.U8 R20, desc[UR24][R14.64] ;  /* 0x000000180e142981 */ /* 0x0000a8000c1e1100 */
[----:B------:R1:W2:Y:S01]  /*1ed20*/  @P2 LDG.E.U8 R19, desc[UR24][R12.64] ;  /* 0x000000180c132981 */ /* 0x0002a2000c1e1100 */
[----:B0-----:R-:W-:Y:S01]  /*1ed30*/  SEL R14, R10, R11, !P3 ;  /* 0x0000000b0a0e7207 */ /* 0x001fe20005800000 */
[----:B-1----:R-:W-:-:S04]  /*1ed40*/  VIADD R13, R0, 0xfe ;  /* 0x000000fe000d7836 */ /* 0x002fc80000000000 */
[----:B------:R-:W-:Y:S01]  /*1ed50*/  IMAD R14, R14, UR6, RZ ;  /* 0x000000060e0e7c24 */ /* 0x000fe2000f8e02ff */
[----:B------:R-:W-:-:S04]  /*1ed60*/  IABS R12, R13 ;  /* 0x0000000d000c7213 */ /* 0x000fc80000000000 */
[----:B------:R-:W-:Y:S01]  /*1ed70*/  IADD3 R15, P0, PT, R14, R7, RZ ;  /* 0x000000070e0f7210 */ /* 0x000fe20007f1e0ff */
[----:B------:R-:W-:-:S03]  /*1ed80*/  IMAD.HI.U32 R11, R9, R12, RZ ;  /* 0x0000000c090b7227 */ /* 0x000fc600078e00ff */
[----:B------:R-:W-:Y:S01]  /*1ed90*/  LEA.HI.X.SX32 R16, R14, R6, 0x1, P0 ;  /* 0x000000060e107211 */ /* 0x000fe200000f0eff */
[----:B------:R-:W-:Y:S01]  /*1eda0*/  IMAD.MOV R11, RZ, RZ, -R11 ;  /* 0x000000ffff0b7224 */ /* 0x000fe200078e0a0b */
[----:B------:R-:W-:Y:S03]  /*1edb0*/  STL [R1+0x5d8], R17 ;  /* 0x0005d81101007387 */ /* 0x000fe60000100800 */
[C---:B------:R-:W-:Y:S01]  /*1edc0*/  IMAD R11, R8.reuse, R11, R12 ;  /* 0x0000000b080b7224 */ /* 0x040fe200078e020c */
[----:B------:R-:W-:Y:S01]  /*1edd0*/  STL [R1+0x5d4], R87 ;  /* 0x0005d45701007387 */ /* 0x000fe20000100800 */
[----:B------:R-:W-:Y:S01]  /*1ede0*/  PRMT R18, RZ, 0x7610, R18 ;  /* 0x00007610ff127816 */ /* 0x000fe20000000012 */
[----:B------:R-:W-:Y:S02]  /*1edf0*/  @P2 IMAD.MOV.U32 R14, RZ, RZ, R15 ;  /* 0x000000ffff0e2224 */ /* 0x000fe400078e000f */
[----:B------:R0:W-:Y:S01]  /*1ee00*/  STL [R1+0x2e8], R15 ;  /* 0x0002e80f01007387 */ /* 0x0001e20000100800 */
[----:B------:R-:W-:Y:S01]  /*1ee10*/  ISETP.GT.U32.AND P4, PT, R8, R11, PT ;  /* 0x0000000b0800720c */ /* 0x000fe20003f84070 */
[----:B0-----:R-:W-:-:S02]  /*1ee20*/  @P2 IMAD.MOV.U32 R15, RZ, RZ, R16 ;  /* 0x000000ffff0f2224 */ /* 0x001fc400078e0010 */
[----:B------:R0:W-:Y:S04]  /*1ee30*/  STL [R1+0x2e4], R16 ;  /* 0x0002e41001007387 */ /* 0x0001e80000100800 */
[----:B------:R1:W3:Y:S01]  /*1ee40*/  @P2 LDG.E.U8 R18, desc[UR24][R14.64] ;  /* 0x000000180e122981 */ /* 0x0002e2000c1e1100 */
[----:B------:R-:W-:Y:S01]  /*1ee50*/  ISETP.GE.AND P0, PT, R13, RZ, PT ;  /* 0x000000ff0d00720c */ /* 0x000fe20003f06270 */
[C---:B------:R-:W-:Y:S02]  /*1ee60*/  VIADD R17, R0.reuse, 0xf7 ;  /* 0x000000f700117836 */ /* 0x040fe40000000000 */
[C---:B0-----:R-:W-:Y:S02]  /*1ee70*/  VIADD R16, R0.reuse, 0xff ;  /* 0x000000ff00107836 */ /* 0x041fe40000000000 */
[----:B-1----:R-:W-:-:S03]  /*1ee80*/  VIADD R15, R0, 0xef ;  /* 0x000000ef000f7836 */ /* 0x002fc60000000000 */
[----:B------:R-:W-:Y:S01]  /*1ee90*/  IABS R12, R16 ;  /* 0x00000010000c7213 */ /* 0x000fe20000000000 */
[----:B------:R-:W-:Y:S01]  /*1eea0*/  @!P4 IMAD.IADD R11, R11, 0x1, -R8 ;  /* 0x000000010b0bc824 */ /* 0x000fe200078e0a08 */
[----:B------:R-:W-:Y:S02]  /*1eeb0*/  IABS R13, R15 ;  /* 0x0000000f000d7213 */ /* 0x000fe40000000000 */
[----:B------:R-:W-:-:S03]  /*1eec0*/  IABS R14, R17 ;  /* 0x00000011000e7213 */ /* 0x000fc60000000000 */
[----:B------:R-:W-:Y:S01]  /*1eed0*/  IMAD.HI.U32 R88, R9, R13, RZ ;  /* 0x0000000d09587227 */ /* 0x000fe200078e00ff */
[----:B------:R-:W-:-:S03]  /*1eee0*/  ISETP.GT.U32.AND P4, PT, R8, R11, PT ;  /* 0x0000000b0800720c */ /* 0x000fc60003f84070 */
[----:B------:R-:W-:-:S04]  /*1eef0*/  IMAD.HI.U32 R87, R9, R12, RZ ;  /* 0x0000000c09577227 */ /* 0x000fc800078e00ff */
[----:B------:R-:W-:Y:S02]  /*1ef00*/  IMAD.MOV R91, RZ, RZ, -R88 ;  /* 0x000000ffff5b7224 */ /* 0x000fe400078e0a58 */
[----:B------:R-:W-:-:S04]  /*1ef10*/  IMAD.HI.U32 R9, R9, R14, RZ ;  /* 0x0000000e09097227 */ /* 0x000fc800078e00ff */
[----:B------:R-:W-:Y:S02]  /*1ef20*/  IMAD.MOV R87, RZ, RZ, -R87 ;  /* 0x000000ffff577224 */ /* 0x000fe400078e0a57 */
[C---:B------:R-:W-:Y:S02]  /*1ef30*/  IMAD R13, R8.reuse, R91, R13 ;  /* 0x0000005b080d7224 */ /* 0x040fe400078e020d */
[----:B------:R-:W-:Y:S02]  /*1ef40*/  IMAD.MOV R88, RZ, RZ, -R9 ;  /* 0x000000ffff587224 */ /* 0x000fe400078e0a09 */
[C---:B------:R-:W-:Y:S01]  /*1ef50*/  IMAD R9, R8.reuse, R87, R12 ;  /* 0x0000005708097224 */ /* 0x040fe200078e020c */
[----:B------:R-:W-:Y:S01]  /*1ef60*/  ISETP.GT.U32.AND P5, PT, R8, R13, PT ;  /* 0x0000000d0800720c */ /* 0x000fe20003fa4070 */
[----:B------:R-:W-:-:S03]  /*1ef70*/  @!P4 IMAD.IADD R11, R11, 0x1, -R8 ;  /* 0x000000010b0bc824 */ /* 0x000fc600078e0a08 */
[C---:B------:R-:W-:Y:S01]  /*1ef80*/  ISETP.GT.U32.AND P4, PT, R8.reuse, R9, PT ;  /* 0x000000090800720c */ /* 0x040fe20003f84070 */
[----:B------:R-:W-:Y:S02]  /*1ef90*/  IMAD R12, R8, R88, R14 ;  /* 0x00000058080c7224 */ /* 0x000fe400078e020e */
[----:B------:R-:W-:-:S03]  /*1efa0*/  @!P0 IMAD.MOV R11, RZ, RZ, -R11 ;  /* 0x000000ffff0b8224 */ /* 0x000fc600078e0a0b */
[----:B------:R-:W-:-:S03]  /*1efb0*/  ISETP.GT.U32.AND P6, PT, R8, R12, PT ;  /* 0x0000000c0800720c */ /* 0x000fc60003fc4070 */
[----:B------:R-:W-:Y:S01]  /*1efc0*/  @!P5 IMAD.IADD R13, R13, 0x1, -R8 ;  /* 0x000000010d0dd824 */ /* 0x000fe200078e0a08 */
[----:B------:R-:W-:-:S03]  /*1efd0*/  SEL R11, R10, R11, !P3 ;  /* 0x0000000b0a0b7207 */ /* 0x000fc60005800000 */
[--C-:B------:R-:W-:Y:S01]  /*1efe0*/  @!P4 IMAD.IADD R9, R9, 0x1, -R8.reuse ;  /* 0x000000010909c824 */ /* 0x100fe200078e0a08 */
[----:B------:R-:W-:Y:S01]  /*1eff0*/  ISETP.GT.U32.AND P4, PT, R8, R13, PT ;  /* 0x0000000d0800720c */ /* 0x000fe20003f84070 */
[----:B----4-:R-:W-:Y:S01]  /*1f000*/  IMAD R11, R11, UR4, RZ ;  /* 0x000000040b0b7c24 */ /* 0x010fe2000f8e02ff */
[----:B------:R-:W-:Y:S01]  /*1f010*/  ISETP.GE.AND P0, PT, R15, RZ, PT ;  /* 0x000000ff0f00720c */ /* 0x000fe20003f06270 */
[----:B------:R-:W0:Y:S02]  /*1f020*/  LDCU UR4, c[0x0][0x3b0] ;  /* 0x00007600ff0477ac */ /* 0x000e240008000800 */
[----:B------:R-:W-:Y:S01]  /*1f030*/  @!P6 IMAD.IADD R12, R12, 0x1, -R8 ;  /* 0x000000010c0ce824 */ /* 0x000fe200078e0a08 */
[C---:B------:R-:W-:Y:S02]  /*1f040*/  IADD3 R117, P5, PT, R11.reuse, R7, RZ ;  /* 0x000000070b757210 */ /* 0x040fe40007fbe0ff */
[----:B------:R-:W-:Y:S02]  /*1f050*/  ISETP.GT.U32.AND P6, PT, R8, R9, PT ;  /* 0x000000090800720c */ /* 0x000fe40003fc4070 */
[----:B------:R-:W-:-:S02]  /*1f060*/  LEA.HI.X.SX32 R139, R11, R6, 0x1, P5 ;  /* 0x000000060b8b7211 */ /* 0x000fc400028f0eff */
[----:B------:R-:W-:Y:S01]  /*1f070*/  ISETP.GT.U32.AND P5, PT, R8, R12, PT ;  /* 0x0000000c0800720c */ /* 0x000fe20003fa4070 */
[----:B------:R-:W-:Y:S01]  /*1f080*/  @!P4 IMAD.IADD R13, R13, 0x1, -R8 ;  /* 0x000000010d0dc824 */ /* 0x000fe200078e0a08 */
[----:B------:R-:W-:-:S03]  /*1f090*/  ISETP.GE.AND P4, PT, R17, RZ, PT ;  /* 0x000000ff1100720c */ /* 0x000fc60003f86270 */
[----:B------:R-:W-:-:S04]  /*1f0a0*/  @!P0 IMAD.MOV R13, RZ, RZ, -R13 ;  /* 0x000000ffff0d8224 */ /* 0x000fc800078e0a0d */
[--C-:B------:R-:W-:Y:S01]  /*1f0b0*/  @!P6 IMAD.IADD R9, R9, 0x1, -R8.reuse ;  /* 0x000000010909e824 */ /* 0x100fe200078e0a08 */
[----:B------:R-:W-:Y:S02]  /*1f0c0*/  SEL R13, R10, R13, !P3 ;  /* 0x0000000d0a0d7207 */ /* 0x000fe40005800000 */
[----:B------:R-:W-:Y:S01]  /*1f0d0*/  ISETP.GE.AND P6, PT, R16, RZ, PT ;  /* 0x000000ff1000720c */ /* 0x000fe20003fc6270 */
[----:B------:R-:W-:Y:S02]  /*1f0e0*/  @!P5 IMAD.IADD R12, R12, 0x1, -R8 ;  /* 0x000000010c0cd824 */ /* 0x000fe400078e0a08 */
[----:B0-----:R-:W-:Y:S01]  /*1f0f0*/  IMAD R13, R13, UR4, RZ ;  /* 0x000000040d0d7c24 */ /* 0x001fe2000f8e02ff */
[----:B------:R-:W0:Y:S01]  /*1f100*/  LDCU UR4, c[0x0][0x3b0] ;  /* 0x00007600ff0477ac */ /* 0x000e220008000800 */
[----:B------:R-:W-:Y:S01]  /*1f110*/  @!P4 IMAD.MOV R12, RZ, RZ, -R12 ;  /* 0x000000ffff0cc224 */ /* 0x000fe200078e0a0c */
[----:B------:R-:W-:-:S04]  /*1f120*/  PRMT R11, RZ, 0x7610, R11 ;  /* 0x00007610ff0b7816 */ /* 0x000fc8000000000b */
[----:B------:R-:W-:-:S03]  /*1f130*/  SEL R12, R10, R12, !P3 ;  /* 0x0000000c0a0c7207 */ /* 0x000fc60005800000 */
[----:B------:R-:W-:Y:S01]  /*1f140*/  @!P6 IMAD.MOV R9, RZ, RZ, -R9 ;  /* 0x000000ffff09e224 */ /* 0x000fe200078e0a09 */
[C---:B------:R-:W-:Y:S01]  /*1f150*/  IADD3 R87, P0, PT, R13.reuse, R7, RZ ;  /* 0x000000070d577210 */ /* 0x040fe20007f1e0ff */
[----:B------:R-:W-:Y:S02]  /*1f160*/  @P2 IMAD.MOV.U32 R14, RZ, RZ, R117 ;  /* 0x000000ffff0e2224 */ /* 0x000fe400078e0075 */
[----:B------:R-:W-:Y:S01]  /*1f170*/  @P2 IMAD.MOV.U32 R15, RZ, RZ, R139 ;  /* 0x000000ffff0f2224 */ /* 0x000fe200078e008b */
[----:B------:R-:W-:Y:S01]  /*1f180*/  SEL R10, R10, R9, !P3 ;  /* 0x000000090a0a7207 */ /* 0x000fe20005800000 */
[----:B------:R-:W-:Y:S01]  /*1f190*/  IMAD R8, R12, UR5, RZ ;  /* 0x000000050c087c24 */ /* 0x000fe2000f8e02ff */
[----:B------:R-:W-:Y:S02]  /*1f1a0*/  LEA.HI.X.SX32 R88, R13, R6, 0x1, P0 ;  /* 0x000000060d587211 */ /* 0x000fe400000f0eff */
[----:B------:R1:W4:Y:S01]  /*1f1b0*/  @P2 LDG.E.U8 R11, desc[UR24][R14.64] ;  /* 0x000000180e0b2981 */ /* 0x000322000c1e1100 */
[----:B0-----:R-:W-:Y:S01]  /*1f1c0*/  IMAD R10, R10, UR4, RZ ;  /* 0x000000040a0a7c24 */ /* 0x001fe2000f8e02ff */
[----:B------:R-:W-:Y:S01]  /*1f1d0*/  PRMT R9, RZ, 0x7610, R9 ;  /* 0x00007610ff097816 */ /* 0x000fe20000000009 */
[----:B------:R-:W-:-:S02]  /*1f1e0*/  @P2 IMAD.MOV.U32 R12, RZ, RZ, R87 ;  /* 0x000000ffff0c2224 */ /* 0x000fc400078e0057 */
[----:B------:R-:W-:Y:S01]  /*1f1f0*/  @P2 IMAD.MOV.U32 R13, RZ, RZ, R88 ;  /* 0x000000ffff0d2224 */ /* 0x000fe200078e0058 */
[CC--:B-1----:R-:W-:Y:S01]  /*1f200*/  IADD3 R14, P0, PT, R8.reuse, R7.reuse, RZ ;  /* 0x00000007080e7210 */ /* 0x0c2fe20007f1e0ff */
[----:B------:R0:W-:Y:S03]  /*1f210*/  STL [R1+0x224], R117 ;  /* 0x0002247501007387 */ /* 0x0001e60000100800 */
[----:B------:R-:W-:Y:S01]  /*1f220*/  LEA.HI.X.SX32 R15, R8, R6, 0x1, P0 ;  /* 0x00000006080f7211 */ /* 0x000fe200000f0eff */
[----:B------:R-:W-:Y:S01]  /*1f230*/  STL [R1+0x220], R139 ;  /* 0x0002208b01007387 */ /* 0x000fe20000100800 */
[----:B------:R-:W-:Y:S02]  /*1f240*/  IADD3 R7, P0, PT, R10, R7, RZ ;  /* 0x000000070a077210 */ /* 0x000fe40007f1e0ff */
[----:B------:R-:W-:Y:S01]  /*1f250*/  PRMT R8, RZ, 0x7610, R8 ;  /* 0x00007610ff087816 */ /* 0x000fe20000000008 */
[----:B------:R-:W-:Y:S01]  /*1f260*/  STL [R1+0x20c], R87 ;  /* 0x00020c5701007387 */ /* 0x000fe20000100800 */
[----:B0-----:R-:W0:Y:S03]  /*1f270*/  LDC R117, c[0x0][0x3a0] ;  /* 0x0000e800ff757b82 */ /* 0x001e260000000800 */
[----:B------:R-:W-:Y:S04]  /*1f280*/  STL [R1+0x208], R88 ;  /* 0x0002085801007387 */ /* 0x000fe80000100800 */
[----:B------:R1:W4:Y:S04]  /*1f290*/  @P2 LDG.E.U8 R9, desc[UR24][R12.64] ;  /* 0x000000180c092981 */ /* 0x000328000c1e1100 */
[----:B------:R1:W-:Y:S02]  /*1f2a0*/  STL [R1+0x21c], R14 ;  /* 0x00021c0e01007387 */ /* 0x0003e40000100800 */
[----:B-1----:R-:W-:-:S02]  /*1f2b0*/  @P2 IMAD.MOV.U32 R12, RZ, RZ, R14 ;  /* 0x000000ffff0c2224 */ /* 0x002fc400078e000e */
[----:B------:R-:W-:Y:S01]  /*1f2c0*/  @P2 IMAD.MOV.U32 R13, RZ, RZ, R15 ;  /* 0x000000ffff0d2224 */ /* 0x000fe200078e000f */
[----:B------:R-:W-:Y:S02]  /*1f2d0*/  LEA.HI.X.SX32 R14, R10, R6, 0x1, P0 ;  /* 0x000000060a0e7211 */ /* 0x000fe400000f0eff */
[----:B------:R-:W-:Y:S02]  /*1f2e0*/  PRMT R6, RZ, 0x7610, R6 ;  /* 0x00007610ff067816 */ /* 0x000fe40000000006 */
[----:B------:R1:W4:Y:S02]  /*1f2f0*/  @P2 LDG.E.U8 R8, desc[UR24][R12.64] ;  /* 0x000000180c082981 */ /* 0x000324000c1e1100 */
[----:B-1----:R-:W-:Y:S02]  /*1f300*/  @P2 IMAD.MOV.U32 R12, RZ, RZ, R7 ;  /* 0x000000ffff0c2224 */ /* 0x002fe400078e0007 */
[----:B------:R-:W-:-:S05]  /*1f310*/  @P2 IMAD.MOV.U32 R13, RZ, RZ, R14 ;  /* 0x000000ffff0d2224 */ /* 0x000fca00078e000e */
[----:B------:R-:W4:Y:S01]  /*1f320*/  @P2 LDG.E.U8 R6, desc[UR24][R12.64] ;  /* 0x000000180c062981 */ /* 0x000f22000c1e1100 */
[----:B------:R-:W1:Y:S01]  /*1f330*/  S2R R140, SR_TID.X ;  /* 0x00000000008c7919 */ /* 0x000e620000002100 */
[----:B------:R-:W0:Y:S01]  /*1f340*/  S2R R2, SR_TID.X ;  /* 0x0000000000027919 */ /* 0x000e220000002100 */
[----:B------:R-:W0:Y:S01]  /*1f350*/  S2R R5, SR_TID.X ;  /* 0x0000000000057919 */ /* 0x000e220000002100 */
[----:B-1----:R-:W-:Y:S02]  /*1f360*/  LOP3.LUT R140, R140, 0x7f, RZ, 0xc0, !PT ;  /* 0x0000007f8c8c7812 */ /* 0x002fe400078ec0ff */
[----:B0-----:R-:W-:Y:S02]  /*1f370*/  LOP3.LUT R2, R2, 0x7f, RZ, 0xc0, !PT ;  /* 0x0000007f02027812 */ /* 0x001fe400078ec0ff */
[----:B------:R-:W-:Y:S02]  /*1f380*/  LOP3.LUT R140, R140, 0x40, RZ, 0x3c, !PT ;  /* 0x000000408c8c7812 */ /* 0x000fe400078e3cff */
[----:B------:R-:W-:-:S03]  /*1f390*/  LOP3.LUT R139, R2, 0x50, RZ, 0x3c, !PT ;  /* 0x00000050028b7812 */ /* 0x000fc600078e3cff */
        /* <DEDUP_REMOVED lines=19> */
[----:B--2---:R-:W-:Y:S04]  /*1f4d0*/  STS.U8 [R140+UR10+0x6a00], R38 ;  /* 0x006a00268c007988 */ /* 0x004fe8000800000a */
[----:B------:R-:W-:Y:S04]  /*1f4e0*/  STS.U8 [R140+UR10+0x6e00], R33 ;  /* 0x006e00218c007988 */ /* 0x000fe8000800000a */
[----:B------:R-:W-:Y:S04]  /*1f4f0*/  STS.U8 [R140+UR10+0x7200], R30 ;  /* 0x0072001e8c007988 */ /* 0x000fe8000800000a */
[----:B------:R-:W-:Y:S04]  /*1f500*/  STS.U8 [R140+UR10+0x7600], R26 ;  /* 0x0076001a8c007988 */ /* 0x000fe8000800000a */
[----:B------:R-:W-:Y:S04]  /*1f510*/  STS.U8 [R140+UR10+0x7a00], R23 ;  /* 0x007a00178c007988 */ /* 0x000fe8000800000a */
[----:B------:R-:W-:Y:S04]  /*1f520*/  STS.U8 [R140+UR10+0x7e00], R20 ;  /* 0x007e00148c007988 */ /* 0x000fe8000800000a */
[----:B------:R0:W-:Y:S04]  /*1f530*/  STS.U8 [R139+UR10+0x280], R138 ;  /* 0x0002808a8b007988 */ /* 0x0001e8000800000a */
[----:B------:R-:W-:Y:S01]  /*1f540*/  STS.U8 [R139+UR10+0x680], R135 ;  /* 0x000680878b007988 */ /* 0x000fe2000800000a */
[----:B0-----:R-:W-:-:S03]  /*1f550*/  LOP3.LUT R138, R2, 0x60, RZ, 0x3c, !PT ;  /* 0x00000060028a7812 */ /* 0x001fc600078e3cff */
[----:B------:R-:W-:Y:S04]  /*1f560*/  STS.U8 [R139+UR10+0xa80], R132 ;  /* 0x000a80848b007988 */ /* 0x000fe8000800000a */
[----:B------:R-:W-:Y:S04]  /*1f570*/  STS.U8 [R139+UR10+0xe80], R129 ;  /* 0x000e80818b007988 */ /* 0x000fe8000800000a */
[----:B------:R-:W-:Y:S04]  /*1f580*/  STS.U8 [R139+UR10+0x1280], R126 ;  /* 0x0012807e8b007988 */ /* 0x000fe8000800000a */
        /* <DEDUP_REMOVED lines=28> */
[----:B------:R1:W-:Y:S01]  /*1f750*/  STS.U8 [R138+UR10+0x700], R134 ;  /* 0x000700868a007988 */ /* 0x0003e2000800000a */
[----:B0-----:R-:W-:-:S03]  /*1f760*/  LOP3.LUT R137, R2, 0x70, RZ, 0x3c, !PT ;  /* 0x0000007002897812 */ /* 0x001fc600078e3cff */
[----:B------:R1:W-:Y:S04]  /*1f770*/  STS.U8 [R138+UR10+0xb00], R131 ;  /* 0x000b00838a007988 */ /* 0x0003e8000800000a */
        /* <DEDUP_REMOVED lines=28> */
[----:B----4-:R1:W-:Y:S04]  /*1f940*/  STS.U8 [R138+UR10+0x7f00], R11 ;  /* 0x007f000b8a007988 */ /* 0x0103e8000800000a */
        /* <DEDUP_REMOVED lines=31> */
[----:B------:R1:W-:Y:S01]  /*1fb40*/  STS.U8 [R137+UR10+0x7f80], R6 ;  /* 0x007f800689007988 */ /* 0x0003e2000800000a */
[----:B------:R0:W-:Y:S06]  /*1fb50*/  MEMBAR.ALL.CTA ;  /* 0x0000000000007992 */ /* 0x0001ec0000008000 */
[----:B0-----:R-:W0:Y:S01]  /*1fb60*/  FENCE.VIEW.ASYNC.S ;  /* 0x00000000000073c6 */ /* 0x001e220000000000 */
[----:B------:R-:W-:-:S03]  /*1fb70*/  VIADD R117, R117, 0x7f ;  /* 0x0000007f75757836 */ /* 0x000fc60000000000 */
[----:B------:R1:W-:Y:S01]  /*1fb80*/  STL [R1+0x218], R15 ;  /* 0x0002180f01007387 */ /* 0x0003e20000100800 */
[----:B0-----:R-:W-:Y:S01]  /*1fb90*/  BAR.SYNC.DEFER_BLOCKING 0x0 ;  /* 0x0000000000007b1d */ /* 0x001fe20000010000 */
[----:B------:R-:W-:-:S05]  /*1fba0*/  ISETP.NE.U32.AND P0, PT, RZ, UR14, PT ;  /* 0x0000000eff007c0c */ /* 0x000fca000bf05070 */
[----:B------:R1:W-:Y:S04]  /*1fbb0*/  STL [R1+0x214], R7 ;  /* 0x0002140701007387 */ /* 0x0003e80000100800 */
[----:B------:R1:W-:Y:S01]  /*1fbc0*/  STL [R1+0x210], R14 ;  /* 0x0002100e01007387 */ /* 0x0003e20000100800 */
[----:B------:R-:W-:Y:S02]  /*1fbd0*/  ISETP.LT.OR P2, PT, R117, 0x80, P0 ;  /* 0x000000807500780c */ /* 0x000fe40000741670 */
[----:B------:R-:W-:Y:S02]  /*1fbe0*/  LOP3.LUT R5, R5, 0x7f, RZ, 0xc0, !PT ;  /* 0x0000007f05057812 */ /* 0x000fe400078ec0ff */
[----:B------:R-:W-:Y:S02]  /*1fbf0*/  LOP3.LUT R4, R2, 0x20, RZ, 0x3c, !PT ;  /* 0x0000002002047812 */ /* 0x000fe400078e3cff */
[----:B------:R-:W-:-:S02]  /*1fc00*/  LOP3.LUT R5, R5, 0x30, RZ, 0x3c, !PT ;  /* 0x0000003005057812 */ /* 0x000fc400078e3cff */
[----:B------:R-:W-:Y:S02]  /*1fc10*/  LOP3.LUT R3, R2, 0x10, RZ, 0x3c, !PT ;  /* 0x0000001002037812 */ /* 0x000fe400078e3cff */
[----:B------:R-:W-:-:S03]  /*1fc20*/  ISETP.GE.AND P3, PT, R117, 0x100, PT ;  /* 0x000001007500780c */ /* 0x000fc60003f66270 */
[----:B-1----:R-:W-:Y:S10]  /*1fc30*/  @P2 BRA `(.L_x_6) ;  /* 0x0000000000842947 */ /* 0x002ff40003800000 */
[----:B------:R-:W-:Y:S02]  /*1fc40*/  UIADD3 UR4, UPT, UPT, UR10, 0x10000, URZ ;  /* 0x000100000a047890 */ /* 0x000fe4000fffe0ff */
[----:B------:R-:W-:Y:S02]  /*1fc50*/  USHF.R.U32.HI UR16, URZ, 0x4, UR10 ;  /* 0x00000004ff107899 */ /* 0x000fe4000801160a */
[----:B------:R-:W-:Y:S02]  /*1fc60*/  USHF.R.U32.HI UR4, URZ, 0x4, UR4 ;  /* 0x00000004ff047899 */ /* 0x000fe40008011604 */
[----:B------:R-:W-:Y:S02]  /*1fc70*/  USGXT.U32 UR16, UR16, 0xe ;  /* 0x0000000e1010789a */ /* 0x000fe40008000000 */
[----:B------:R-:W-:Y:S02]  /*1fc80*/  USGXT.U32 UR14, UR4, 0xe ;  /* 0x0000000e040e789a */ /* 0x000fe40008000000 */
[----:B------:R-:W-:-:S02]  /*1fc90*/  UIADD3 UR36, UP2, UPT, UR16, 0x2, URZ ;  /* 0x0000000210247890 */ /* 0x000fc4000ff5e0ff */
[----:B------:R-:W-:Y:S01]  /*1fca0*/  UIADD3 UR38, UP1, UPT, UR14, 0x80, URZ ;  /* 0x000000800e267890 */ /* 0x000fe2000ff3e0ff */
[----:B------:R-:W-:Y:S01]  /*1fcb0*/  UMOV UR4, URZ ;  /* 0x000000ff00047c82 */ /* 0x000fe20008000000 */
[----:B------:R-:W-:Y:S01]  /*1fcc0*/  UMOV UR40, 0x0 ;  /* 0x0000000000287882 */ /* 0x000fe20000000000 */
[----:B------:R-:W-:Y:S02]  /*1fcd0*/  UIADD3.X UR37, UPT, UPT, UR4, 0x40004040, URZ, UP2, !UPT ;  /* 0x4000404004257890 */ /* 0x000fe400097fe4ff */
[----:B------:R-:W-:Y:S02]  /*1fce0*/  UIADD3.X UR39, UPT, UPT, UR4, -0x7fffbfe0, URZ, UP1, !UPT ;  /* 0x8000402004277890 */ /* 0x000fe40008ffe4ff */
[----:B------:R-:W-:Y:S02]  /*1fcf0*/  UIADD3.64 UR20, UPT, UPT, UR36, 0x2, URZ ;  /* 0x0000000224147897 */ /* 0x000fe4000fffe0ff */
[----:B------:R-:W-:Y:S02]  /*1fd00*/  UIADD3.64 UR18, UPT, UPT, UR38, 0x80, URZ ;  /* 0x0000008026127897 */ /* 0x000fe4000fffe0ff */
[----:B------:R-:W-:-:S02]  /*1fd10*/  UIADD3.64 UR34, UPT, UPT, UR36, 0x4, URZ ;  /* 0x0000000424227897 */ /* 0x000fc4000fffe0ff */
[----:B------:R-:W-:Y:S01]  /*1fd20*/  UIADD3.64 UR22, UPT, UPT, UR38, 0x100, URZ ;  /* 0x0000010026167897 */ /* 0x000fe2000fffe0ff */
[----:B------:R-:W-:Y:S01]  /*1fd30*/  UMOV UR41, 0x4408010 ;  /* 0x0440801000297882 */ /* 0x000fe20000000000 */
[----:B------:R-:W-:Y:S01]  /*1fd40*/  UMOV UR17, 0x40004040 ;  /* 0x4000404000117882 */ /* 0x000fe20000000000 */
[----:B------:R-:W-:Y:S01]  /*1fd50*/  UMOV UR15, 0x80004020 ;  /* 0x80004020000f7882 */ /* 0x000fe20000000000 */
[----:B------:R-:W-:Y:S01]  /*1fd60*/  UMOV UR42, 0x0 ;  /* 0x00000000002a7882 */ /* 0x000fe20000000000 */
[----:B------:R-:W-:Y:S01]  /*1fd70*/  UMOV UR43, 0x4408010 ;  /* 0x04408010002b7882 */ /* 0x000fe20000000000 */
[----:B------:R-:W-:Y:S01]  /*1fd80*/  UMOV UR44, 0x0 ;  /* 0x00000000002c7882 */ /* 0x000fe20000000000 */
[----:B------:R-:W-:Y:S01]  /*1fd90*/  UMOV UR45, 0x4408010 ;  /* 0x04408010002d7882 */ /* 0x000fe20000000000 */
[----:B------:R-:W-:Y:S01]  /*1fda0*/  UMOV UR4, UR13 ;  /* 0x0000000d00047c82 */ /* 0x000fe20008000000 */
[----:B------:R-:W-:Y:S01]  /*1fdb0*/  UMOV UR5, URZ ;  /* 0x000000ff00057c82 */ /* 0x000fe20008000000 */
[----:B------:R0:W-:Y:S01]  /*1fdc0*/  UTCQMMA gdesc[UR14], gdesc[UR16], tmem[UR7], tmem[UR40], idesc[UR41], !UPT ;  /* 0x00ff28100e0075ea */ /* 0x0001e2000f800307 */
[----:B------:R-:W-:Y:S01]  /*1fdd0*/  UMOV UR46, 0x0 ;  /* 0x00000000002e7882 */ /* 0x000fe20000000000 */
[----:B------:R-:W-:Y:S01]  /*1fde0*/  UMOV UR47, 0x4408010 ;  /* 0x04408010002f7882 */ /* 0x000fe20000000000 */
[----:B------:R0:W-:Y:S01]  /*1fdf0*/  UTCQMMA gdesc[UR38], gdesc[UR36], tmem[UR7], tmem[UR42], idesc[UR43], UPT ;  /* 0x00ff2a24260075ea */ /* 0x0001e2000b800307 */
[----:B------:R-:W-:Y:S01]  /*1fe00*/  UMOV UR4, UR4 ;  /* 0x0000000400047c82 */ /* 0x000fe20008000000 */
[----:B------:R0:W-:Y:S01]  /*1fe10*/  UTCQMMA gdesc[UR18], gdesc[UR20], tmem[UR7], tmem[UR44], idesc[UR45], UPT ;  /* 0x00ff2c14120075ea */ /* 0x0001e2000b800307 */
[----:B------:R0:W-:Y:S01]  /*1fe20*/  UTCQMMA gdesc[UR22], gdesc[UR34], tmem[UR7], tmem[UR46], idesc[UR47], UPT ;  /* 0x00ff2e22160075ea */ /* 0x0001e2000b800307 */
[----:B------:R0:W-:Y:S01]  /*1fe30*/  UTCBAR [UR4], URZ ;  /* 0x000000ff040073e9 */ /* 0x0001e200080000ff */
[----:B------:R-:W-:Y:S01]  /*1fe40*/  NOP ;  /* 0x0000000000007918 */ /* 0x000fe20000000000 */
.L_x_6:
[----:B0-----:R-:W-:Y:S01]  /*1fe50*/  UMOV UR4, URZ ;  /* 0x000000ff00047c82 */ /* 0x001fe20008000000 */
[----:B------:R-:W-:Y:S05]  /*1fe60*/  @!P3 BRA `(.L_x_7) ;  /* 0x0000011400acb947 */ /* 0x000fea0003800000 */
[----:B------:R-:W-:Y:S01]  /*1fe70*/  SHF.R.S32.HI R6, RZ, 0x1f, R117 ;  /* 0x0000001fff067819 */ /* 0x000fe20000011475 */
[----:B------:R-:W-:Y:S02]  /*1fe80*/  USHF.L.U32 UR20, UR8, 0x7, URZ ;  /* 0x0000000708147899 */ /* 0x000fe400080006ff */
[----:B------:R-:W-:Y:S01]  /*1fe90*/  UIADD3 UR6, UPT, UPT, UR10, 0x12000, URZ ;  /* 0x000120000a067890 */ /* 0x000fe2000fffe0ff */
[----:B------:R-:W-:Y:S01]  /*1fea0*/  LEA.HI R6, R6, R117, RZ, 0x7 ;  /* 0x0000007506067211 */ /* 0x000fe200078f38ff */
[----:B------:R-:W-:Y:S02]  /*1feb0*/  UIADD3 UR8, UPT, UPT, UR10, 0x8000, URZ ;  /* 0x000080000a087890 */ /* 0x000fe4000fffe0ff */
[----:B------:R-:W-:Y:S01]  /*1fec0*/  USHF.R.U32.HI UR6, URZ, 0x4, UR6 ;  /* 0x00000004ff067899 */ /* 0x000fe20008011606 */
[----:B------:R-:W-:Y:S01]  /*1fed0*/  SHF.R.S32.HI R6, RZ, 0x7, R6 ;  /* 0x00000007ff067819 */ /* 0x000fe20000011406 */
[----:B------:R-:W-:Y:S02]  /*1fee0*/  USHF.R.U32.HI UR8, URZ, 0x4, UR8 ;  /* 0x00000004ff087899 */ /* 0x000fe40008011608 */
[----:B------:R-:W-:Y:S01]  /*1fef0*/  USGXT.U32 UR14, UR6, 0xe ;  /* 0x0000000e060e789a */ /* 0x000fe20008000000 */
[----:B------:R-:W-:Y:S01]  /*1ff00*/  VIMNMX R6, PT, PT, R6, 0x2, !PT ;  /* 0x0000000206067848 */ /* 0x000fe20007fe0100 */
[----:B------:R-:W-:-:S02]  /*1ff10*/  USGXT.U32 UR16, UR8, 0xe ;  /* 0x0000000e0810789a */ /* 0x000fc40008000000 */
[----:B------:R-:W-:Y:S02]  /*1ff20*/  UIADD3 UR36, UP1, UPT, UR14, 0x80, URZ ;  /* 0x000000800e247890 */ /* 0x000fe4000ff3e0ff */
[----:B------:R-:W-:Y:S01]  /*1ff30*/  VIADD R7, R6, 0xfffffffe ;  /* 0xfffffffe06077836 */ /* 0x000fe20000000000 */
[----:B------:R-:W-:Y:S01]  /*1ff40*/  UIADD3 UR34, UP2, UPT, UR16, 0x2, URZ ;  /* 0x0000000210227890 */ /* 0x000fe2000ff5e0ff */
[----:B------:R-:W-:Y:S01]  /*1ff50*/  IMAD.MOV.U32 R6, RZ, RZ, RZ ;  /* 0x000000ffff067224 */ /* 0x000fe200078e00ff */
[----:B------:R-:W-:Y:S01]  /*1ff60*/  UMOV UR4, URZ ;  /* 0x000000ff00047c82 */ /* 0x000fe20008000000 */
[----:B------:R-:W-:Y:S01]  /*1ff70*/  UMOV UR5, URZ ;  /* 0x000000ff00057c82 */ /* 0x000fe20008000000 */
[----:B------:R0:W-:Y:S01]  /*1ff80*/  STL [R1+0x99c], R7 ;  /* 0x00099c0701007387 */ /* 0x0001e20000100800 */
[----:B------:R-:W-:Y:S02]  /*1ff90*/  USHF.L.U32 UR21, UR9, 0x7, URZ ;  /* 0x0000000709157899 */ /* 0x000fe400080006ff */
[----:B------:R-:W-:-:S02]  /*1ffa0*/  UIADD3.X UR37, UPT, UPT, UR4, -0x7fffbfe0, URZ, UP1, !UPT ;  /* 0x8000402004257890 */ /* 0x000fc40008ffe4ff */
[----:B------:R-:W-:Y:S01]  /*1ffb0*/  UIADD3.X UR35, UPT, UPT, UR5, 0x40004040, URZ, UP2, !UPT ;  /* 0x4000404005237890 */ /* 0x000fe200097fe4ff */
[----:B------:R-:W1:Y:S01]  /*1ffc0*/  LDCU UR53, c[0x0][0x3a0] ;  /* 0x00007400ff3577ac */ /* 0x000e620008000800 */
[----:B------:R-:W-:Y:S02]  /*1ffd0*/  USHF.R.S32.HI UR33, URZ, 0x1f, UR20 ;  /* 0x0000001fff217899 */ /* 0x000fe40008011414 */
[----:B------:R-:W-:Y:S02]  /*1ffe0*/  USHF.R.S32.HI UR52, URZ, 0x1f, UR21 ;  /* 0x0000001fff347899 */ /* 0x000fe40008011415 */
[----:B------:R-:W-:Y:S02]  /*1fff0*/  UIADD3.64 UR38, UPT, UPT, UR36, 0x80, URZ ;  /* 0x0000008024267897 */ /* 0x000fe4000fffe0ff */
[----:B------:R-:W-:Y:S02]  /*20000*/  UIADD3.64 UR40, UPT, UPT, UR34, 0x2, URZ ;  /* 0x0000000222287897 */ /* 0x000fe4000fffe0ff */
[----:B------:R-:W-:-:S02]  /*20010*/  UIADD3.64 UR42, UPT, UPT, UR36, 0x100, URZ ;  /* 0x00000100242a7897 */ /* 0x000fc4000fffe0ff */
[----:B------:R-:W-:Y:S01]  /*20020*/  UIADD3.64 UR44, UPT, UPT, UR34, 0x4, URZ ;  /* 0x00000004222c7897 */ /* 0x000fe2000fffe0ff */
[----:B------:R-:W-:Y:S01]  /*20030*/  UMOV UR22, 0x1 ;  /* 0x0000000100167882 */ /* 0x000fe20000000000 */
[----:B0-----:R-:W-:-:S10]  /*20040*/  UMOV UR6, URZ ;  /* 0x000000ff00067c82 */ /* 0x001fd40008000000 */
.L_x_10:
[----:B------:R-:W2:Y:S04]  /*20050*/  LDL.LU R30, [R1+0x214] ;  /* 0x00021400011e7983 */ /* 0x000ea80000300800 */
[----:B------:R-:W3:Y:S04]  /*20060*/  LDL.LU R29, [R1+0x224] ;  /* 0x00022400011d7983 */ /* 0x000ee80000300800 */
[----:B------:R-:W4:Y:S04]  /*20070*/  LDL.LU R28, [R1+0x5d8] ;  /* 0x0005d800011c7983 */ /* 0x000f280000300800 */
        /* <DEDUP_REMOVED lines=20> */
[----:B------:R-:W4:Y:S01]  /*201c0*/  LDL.LU R10, [R1+0x5c4] ;  /* 0x0005c400010a7983 */ /* 0x000f220000300800 */
[----:B------:R-:W-:Y:S01]  /*201d0*/  IMAD.U32 R6, R6, -0x80000000, RZ ;  /* 0x8000000006067824 */ /* 0x000fe200078e00ff */
[----:B------:R-:W-:Y:S01]  /*201e0*/  UIADD3 UR23, UPT, UPT, UR6, 0x1, URZ ;  /* 0x0000000106177890 */ /* 0x000fe2000fffe0ff */
[----:B--2---:R-:W-:-:S02]  /*201f0*/  IADD3 R30, P5, PT, R30, UR21, RZ ;  /* 0x000000151e1e7c10 */ /* 0x004fc4000ffbe0ff */
[----:B---3--:R-:W-:-:S03]  /*20200*/  IADD3 R29, P6, PT, R29, UR21, RZ ;  /* 0x000000151d1d7c10 */ /* 0x008fc6000ffde0ff */
[----:B------:R-:W-:Y:S01]  /*20210*/  STL [R1+0x214], R30 ;  /* 0x0002141e01007387 */ /* 0x000fe20000100800 */
[----:B----4-:R-:W-:Y:S02]  /*20220*/  IADD3 R28, P2, PT, R28, UR21, RZ ;  /* 0x000000151c1c7c10 */ /* 0x010fe4000ff5e0ff */
[----:B------:R-:W-:-:S05]  /*20230*/  IADD3 R9, P3, PT, R9, UR21, RZ ;  /* 0x0000001509097c10 */ /* 0x000fca000ff7e0ff */
[----:B------:R0:W-:Y:S04]  /*20240*/  STL [R1+0x5d0], R9 ;  /* 0x0005d00901007387 */ /* 0x0001e80000100800 */
[----:B------:R-:W-:Y:S04]  /*20250*/  STL [R1+0x224], R29 ;  /* 0x0002241d01007387 */ /* 0x000fe80000100800 */
[----:B0-----:R-:W2:Y:S01]  /*20260*/  LDL.LU R9, [R1+0x928] ;  /* 0x0009280001097983 */ /* 0x001ea20000300800 */
[----:B------:R-:W-:Y:S02]  /*20270*/  IADD3 R27, P4, PT, R27, UR21, RZ ;  /* 0x000000151b1b7c10 */ /* 0x000fe4000ff9e0ff */
[----:B------:R-:W-:Y:S01]  /*20280*/  IADD3.X R26, PT, PT, R26, UR52, RZ, P5, !PT ;  /* 0x000000341a1a7c10 */ /* 0x000fe2000affe4ff */
[----:B------:R-:W-:Y:S01]  /*20290*/  STL [R1+0x5d8], R28 ;  /* 0x0005d81c01007387 */ /* 0x000fe20000100800 */
[----:B------:R-:W-:-:S02]  /*202a0*/  IADD3 R25, P5, PT, R25, UR21, RZ ;  /* 0x0000001519197c10 */ /* 0x000fc4000ffbe0ff */
[----:B------:R-:W-:Y:S01]  /*202b0*/  IADD3.X R24, PT, PT, R24, UR52, RZ, P6, !PT ;  /* 0x0000003418187c10 */ /* 0x000fe2000b7fe4ff */
[----:B------:R-:W-:Y:S01]  /*202c0*/  STL [R1+0x958], R27 ;  /* 0x0009581b01007387 */ /* 0x000fe20000100800 */
[----:B------:R-:W-:Y:S02]  /*202d0*/  IADD3.X R8, PT, PT, R8, UR52, RZ, P2, !PT ;  /* 0x0000003408087c10 */ /* 0x000fe400097fe4ff */
[----:B------:R-:W-:Y:S01]  /*202e0*/  IADD3 R23, P6, PT, R23, UR21, RZ ;  /* 0x0000001517177c10 */ /* 0x000fe2000ffde0ff */
[----:B------:R-:W-:Y:S01]  /*202f0*/  STL [R1+0x210], R26 ;  /* 0x0002101a01007387 */ /* 0x000fe20000100800 */
[----:B------:R-:W-:-:S03]  /*20300*/  IADD3 R22, P2, PT, R22, UR21, RZ ;  /* 0x0000001516167c10 */ /* 0x000fc6000ff5e0ff */
[----:B------:R-:W-:Y:S01]  /*20310*/  STL [R1+0x950], R25 ;  /* 0x0009501901007387 */ /* 0x000fe20000100800 */
[----:B------:R-:W-:-:S03]  /*20320*/  IADD3.X R21, PT, PT, R21, UR52, RZ, P3, !PT ;  /* 0x0000003415157c10 */ /* 0x000fc60009ffe4ff */
[----:B------:R0:W-:Y:S01]  /*20330*/  STL [R1+0x5d4], R8 ;  /* 0x0005d40801007387 */ /* 0x0001e20000100800 */
[----:B------:R-:W-:-:S03]  /*20340*/  IADD3 R20, P3, PT, R20, UR21, RZ ;  /* 0x0000001514147c10 */ /* 0x000fc6000ff7e0ff */
[----:B------:R-:W-:Y:S01]  /*20350*/  STL [R1+0x220], R24 ;  /* 0x0002201801007387 */ /* 0x000fe20000100800 */
[----:B------:R-:W-:-:S03]  /*20360*/  IADD3.X R19, PT, PT, R19, UR52, RZ, P4, !PT ;  /* 0x0000003413137c10 */ /* 0x000fc6000a7fe4ff */
[----:B0-----:R-:W3:Y:S01]  /*20370*/  LDL.LU R8, [R1+0x5bc] ;  /* 0x0005bc0001087983 */ /* 0x001ee20000300800 */
[----:B------:R-:W-:Y:S02]  /*20380*/  IADD3 R18, P4, PT, R18, UR21, RZ ;  /* 0x0000001512127c10 */ /* 0x000fe4000ff9e0ff */
[----:B------:R-:W-:Y:S01]  /*20390*/  IADD3.X R17, PT, PT, R17, UR52, RZ, P5, !PT ;  /* 0x0000003411117c10 */ /* 0x000fe2000affe4ff */
[----:B------:R-:W-:Y:S01]  /*203a0*/  STL [R1+0x948], R23 ;  /* 0x0009481701007387 */ /* 0x000fe20000100800 */
[----:B------:R-:W-:-:S03]  /*203b0*/  IADD3 R16, P5, PT, R16, UR21, RZ ;  /* 0x0000001510107c10 */ /* 0x000fc6000ffbe0ff */
[----:B------:R-:W-:Y:S01]  /*203c0*/  STL [R1+0x940], R22 ;  /* 0x0009401601007387 */ /* 0x000fe20000100800 */
[----:B------:R-:W-:-:S03]  /*203d0*/  IADD3.X R15, PT, PT, R15, UR52, RZ, P6, !PT ;  /* 0x000000340f0f7c10 */ /* 0x000fc6000b7fe4ff */
[----:B------:R-:W-:Y:S01]  /*203e0*/  STL [R1+0x5cc], R21 ;  /* 0x0005cc1501007387 */ /* 0x000fe20000100800 */
[----:B------:R-:W-:-:S03]  /*203f0*/  IADD3 R14, P6, PT, R14, UR21, RZ ;  /* 0x000000150e0e7c10 */ /* 0x000fc6000ffde0ff */
[----:B------:R-:W-:Y:S01]  /*20400*/  STL [R1+0x21c], R20 ;  /* 0x00021c1401007387 */ /* 0x000fe20000100800 */
[----:B------:R-:W-:-:S03]  /*20410*/  IADD3.X R13, PT, PT, R13, UR52, RZ, P2, !PT ;  /* 0x000000340d0d7c10 */ /* 0x000fc600097fe4ff */
[----:B------:R-:W-:Y:S01]  /*20420*/  STL [R1+0x954], R19 ;  /* 0x0009541301007387 */ /* 0x000fe20000100800 */
[----:B------:R-:W-:-:S03]  /*20430*/  IADD3 R7, P2, PT, R7, UR21, RZ ;  /* 0x0000001507077c10 */ /* 0x000fc6000ff5e0ff */
[----:B------:R-:W-:Y:S04]  /*20440*/  STL [R1+0x5c8], R18 ;  /* 0x0005c81201007387 */ /* 0x000fe80000100800 */
[----:B------:R-:W-:Y:S04]  /*20450*/  STL [R1+0x94c], R17 ;  /* 0x00094c1101007387 */ /* 0x000fe80000100800 */
[----:B------:R-:W-:Y:S04]  /*20460*/  STL [R1+0x5c0], R16 ;  /* 0x0005c01001007387 */ /* 0x000fe80000100800 */
[----:B------:R-:W-:Y:S04]  /*20470*/  STL [R1+0x944], R15 ;  /* 0x0009440f01007387 */ /* 0x000fe80000100800 */
[----:B------:R0:W-:Y:S04]  /*20480*/  STL [R1+0x938], R7 ;  /* 0x0009380701007387 */ /* 0x0001e80000100800 */
[----:B------:R-:W-:Y:S04]  /*20490*/  STL [R1+0x5b8], R14 ;  /* 0x0005b80e01007387 */ /* 0x000fe80000100800 */
[----:B0-----:R-:W4:Y:S01]  /*204a0*/  LDL.LU R7, [R1+0x920] ;  /* 0x0009200001077983 */ /* 0x001f220000300800 */
[----:B------:R-:W-:-:S02]  /*204b0*/  IADD3.X R12, PT, PT, R12, UR52, RZ, P3, !PT ;  /* 0x000000340c0c7c10 */ /* 0x000fc40009ffe4ff */
[----:B------:R-:W-:Y:S01]  /*204c0*/  IADD3 R11, P3, PT, R11, UR21, RZ ;  /* 0x000000150b0b7c10 */ /* 0x000fe2000ff7e0ff */
[----:B------:R-:W-:Y:S01]  /*204d0*/  STL [R1+0x93c], R13 ;  /* 0x00093c0d01007387 */ /* 0x000fe20000100800 */
[----:B------:R-:W-:-:S03]  /*204e0*/  IADD3.X R10, PT, PT, R10, UR52, RZ, P4, !PT ;  /* 0x000000340a0a7c10 */ /* 0x000fc6000a7fe4ff */
[----:B------:R-:W4:Y:S04]  /*204f0*/  LDL.LU R33, [R1+0x5b4] ;  /* 0x0005b40001217983 */ /* 0x000f280000300800 */
[----:B------:R0:W-:Y:S04]  /*20500*/  STL [R1+0x930], R11 ;  /* 0x0009300b01007387 */ /* 0x0001e80000100800 */
[----:B------:R-:W-:Y:S04]  /*20510*/  STL [R1+0x218], R12 ;  /* 0x0002180c01007387 */ /* 0x000fe80000100800 */
[----:B0-----:R-:W4:Y:S04]  /*20520*/  LDL.LU R11, [R1+0x20c] ;  /* 0x00020c00010b7983 */ /* 0x001f280000300800 */
[----:B------:R-:W4:Y:S04]  /*20530*/  LDL.LU R32, [R1+0x934] ;  /* 0x0009340001207983 */ /* 0x000f280000300800 */
[----:B------:R-:W4:Y:S04]  /*20540*/  LDL.LU R31, [R1+0x5b0] ;  /* 0x0005b000011f7983 */ /* 0x000f280000300800 */
[----:B------:R-:W4:Y:S04]  /*20550*/  LDL.LU R30, [R1+0x92c] ;  /* 0x00092c00011e7983 */ /* 0x000f280000300800 */
[----:B------:R0:W-:Y:S04]  /*20560*/  STL [R1+0x5c4], R10 ;  /* 0x0005c40a01007387 */ /* 0x0001e80000100800 */
[----:B------:R-:W4:Y:S04]  /*20570*/  LDL.LU R29, [R1+0x5a8] ;  /* 0x0005a800011d7983 */ /* 0x000f280000300800 */
[----:B------:R-:W4:Y:S04]  /*20580*/  LDL.LU R28, [R1+0x924] ;  /* 0x00092400011c7983 */ /* 0x000f280000300800 */
[----:B0-----:R-:W4:Y:S04]  /*20590*/  LDL.LU R10, [R1+0x5a0] ;  /* 0x0005a000010a7983 */ /* 0x001f280000300800 */
[----:B------:R-:W4:Y:S04]  /*205a0*/  LDL.LU R27, [R1+0x91c] ;  /* 0x00091c00011b7983 */ /* 0x000f280000300800 */
[----:B------:R-:W4:Y:S04]  /*205b0*/  LDL.LU R26, [R1+0x918] ;  /* 0x00091800011a7983 */ /* 0x000f280000300800 */
[----:B------:R-:W4:Y:S01]  /*205c0*/  LDL.LU R25, [R1+0x208] ;  /* 0x0002080001197983 */ /* 0x000f220000300800 */
[----:B--2---:R-:W-:-:S05]  /*205d0*/  IADD3 R9, P4, PT, R9, UR21, RZ ;  /* 0x0000001509097c10 */ /* 0x004fca000ff9e0ff */
[----:B------:R0:W-:Y:S04]  /*205e0*/  STL [R1+0x928], R9 ;  /* 0x0009280901007387 */ /* 0x0001e80000100800 */
[----:B------:R-:W2:Y:S04]  /*205f0*/  LDL.LU R24, [R1+0x910] ;  /* 0x0009100001187983 */ /* 0x000ea80000300800 */
[----:B------:R-:W2:Y:S04]  /*20600*/  LDL.LU R23, [R1+0x5ac] ;  /* 0x0005ac0001177983 */ /* 0x000ea80000300800 */
[----:B0-----:R-:W2:Y:S04]  /*20610*/  LDL.LU R9, [R1+0x908] ;  /* 0x0009080001097983 */ /* 0x001ea80000300800 */
[----:B------:R-:W2:Y:S04]  /*20620*/  LDL.LU R22, [R1+0x5a4] ;  /* 0x0005a40001167983 */ /* 0x000ea80000300800 */
[----:B------:R-:W2:Y:S04]  /*20630*/  LDL.LU R21, [R1+0x900] ;  /* 0x0009000001157983 */ /* 0x000ea80000300800 */
[----:B------:R-:W2:Y:S01]  /*20640*/  LDL.LU R20, [R1+0x59c] ;  /* 0x00059c0001147983 */ /* 0x000ea20000300800 */
[----:B---3--:R-:W-:-:S05]  /*20650*/  IADD3.X R8, PT, PT, R8, UR52, RZ, P5, !PT ;  /* 0x0000003408087c10 */ /* 0x008fca000affe4ff */
[----:B------:R0:W-:Y:S04]  /*20660*/  STL [R1+0x5bc], R8 ;  /* 0x0005bc0801007387 */ /* 0x0001e80000100800 */
[----:B------:R-:W3:Y:S04]  /*20670*/  LDL.LU R19, [R1+0x598] ;  /* 0x0005980001137983 */ /* 0x000ee80000300800 */
[----:B------:R-:W3:Y:S04]  /*20680*/  LDL.LU R18, [R1+0x914] ;  /* 0x0009140001127983 */ /* 0x000ee80000300800 */
[----:B------:R-:W3:Y:S04]  /*20690*/  LDL.LU R17, [R1+0x590] ;  /* 0x0005900001117983 */ /* 0x000ee80000300800 */
[----:B------:R-:W3:Y:S04]  /*206a0*/  LDL.LU R16, [R1+0x90c] ;  /* 0x00090c0001107983 */ /* 0x000ee80000300800 */
[----:B------:R-:W3:Y:S04]  /*206b0*/  LDL.LU R15, [R1+0x588] ;  /* 0x00058800010f7983 */ /* 0x000ee80000300800 */
[----:B------:R-:W3:Y:S04]  /*206c0*/  LDL.LU R14, [R1+0x904] ;  /* 0x00090400010e7983 */ /* 0x000ee80000300800 */
[----:B------:R-:W3:Y:S04]  /*206d0*/  LDL.LU R13, [R1+0x580] ;  /* 0x00058000010d7983 */ /* 0x000ee80000300800 */
[----:B0-----:R-:W3:Y:S04]  /*206e0*/  LDL.LU R8, [R1+0x8fc] ;  /* 0x0008fc0001087983 */ /* 0x001ee80000300800 */
[----:B------:R-:W3:Y:S01]  /*206f0*/  LDL.LU R12, [R1+0x8f8] ;  /* 0x0008f800010c7983 */ /* 0x000ee20000300800 */
[----:B----4-:R-:W-:-:S05]  /*20700*/  IADD3 R7, P5, PT, R7, UR21, RZ ;  /* 0x0000001507077c10 */ /* 0x010fca000ffbe0ff */
[----:B------:R0:W-:Y:S04]  /*20710*/  STL [R1+0x920], R7 ;  /* 0x0009200701007387 */ /* 0x0001e80000100800 */
[----:B0-----:R-:W4:Y:S01]  /*20720*/  LDL.LU R7, [R1+0x594] ;  /* 0x0005940001077983 */ /* 0x001f220000300800 */
[----:B------:R-:W-:Y:S02]  /*20730*/  IADD3.X R33, PT, PT, R33, UR52, RZ, P6, !PT ;  /* 0x0000003421217c10 */ /* 0x000fe4000b7fe4ff */
[----:B------:R-:W-:Y:S02]  /*20740*/  IADD3 R11, P6, PT, R11, UR21, RZ ;  /* 0x000000150b0b7c10 */ /* 0x000fe4000ffde0ff */
[----:B------:R-:W-:-:S03]  /*20750*/  IADD3.X R32, PT, PT, R32, UR52, RZ, P2, !PT ;  /* 0x0000003420207c10 */ /* 0x000fc600097fe4ff */
[----:B------:R0:W-:Y:S01]  /*20760*/  STL [R1+0x20c], R11 ;  /* 0x00020c0b01007387 */ /* 0x0001e20000100800 */
[----:B------:R-:W-:Y:S02]  /*20770*/  IADD3 R31, P2, PT, R31, UR21, RZ ;  /* 0x000000151f1f7c10 */ /* 0x000fe4000ff5e0ff */
[----:B------:R-:W-:Y:S01]  /*20780*/  IADD3.X R30, PT, PT, R30, UR52, RZ, P3, !PT ;  /* 0x000000341e1e7c10 */ /* 0x000fe20009ffe4ff */
[----:B0-----:R-:W4:Y:S04]  /*20790*/  LDL.LU R11, [R1+0x8f0] ;  /* 0x0008f000010b7983 */ /* 0x001f280000300800 */
[----:B------:R-:W-:Y:S01]  /*207a0*/  STL [R1+0x5b4], R33 ;  /* 0x0005b42101007387 */ /* 0x000fe20000100800 */
        /* <DEDUP_REMOVED lines=8> */
[----:B------:R0:W-:Y:S01]  /*20830*/  STL [R1+0x5a0], R10 ;  /* 0x0005a00a01007387 */ /* 0x0001e20000100800 */
[----:B------:R-:W-:-:S03]  /*20840*/  IADD3.X R25, PT, PT, R25, UR52, RZ, P6, !PT ;  /* 0x0000003419197c10 */ /* 0x000fc6000b7fe4ff */
[----:B------:R-:W-:Y:S04]  /*20850*/  STL [R1+0x5a8], R29 ;  /* 0x0005a81d01007387 */ /* 0x000fe80000100800 */
[----:B0-----:R-:W4:Y:S04]  /*20860*/  LDL.LU R10, [R1+0x58c] ;  /* 0x00058c00010a7983 */ /* 0x001f280000300800 */
[----:B------:R-:W-:Y:S04]  /*20870*/  STL [R1+0x924], R28 ;  /* 0x0009241c01007387 */ /* 0x000fe80000100800 */
[----:B------:R-:W-:Y:S04]  /*20880*/  STL [R1+0x91c], R27 ;  /* 0x00091c1b01007387 */ /* 0x000fe80000100800 */
[----:B------:R-:W-:Y:S04]  /*20890*/  STL [R1+0x918], R26 ;  /* 0x0009181a01007387 */ /* 0x000fe80000100800 */
[----:B------:R-:W-:Y:S01]  /*208a0*/  STL [R1+0x208], R25 ;  /* 0x0002081901007387 */ /* 0x000fe20000100800 */
[----:B--2---:R-:W-:-:S02]  /*208b0*/  IADD3 R24, P6, PT, R24, UR21, RZ ;  /* 0x0000001518187c10 */ /* 0x004fc4000ffde0ff */
[----:B------:R-:W-:Y:S02]  /*208c0*/  IADD3.X R23, PT, PT, R23, UR52, RZ, P2, !PT ;  /* 0x0000003417177c10 */ /* 0x000fe400097fe4ff */
[----:B------:R-:W-:-:S05]  /*208d0*/  IADD3 R9, P2, PT, R9, UR21, RZ ;  /* 0x0000001509097c10 */ /* 0x000fca000ff5e0ff */
[----:B------:R0:W-:Y:S04]  /*208e0*/  STL [R1+0x908], R9 ;  /* 0x0009080901007387 */ /* 0x0001e80000100800 */
[----:B------:R-:W-:Y:S04]  /*208f0*/  STL [R1+0x910], R24 ;  /* 0x0009101801007387 */ /* 0x000fe80000100800 */
[----:B0-----:R-:W2:Y:S01]  /*20900*/  LDL.LU R9, [R1+0x8e8] ;  /* 0x0008e80001097983 */ /* 0x001ea20000300800 */
[----:B------:R-:W-:Y:S02]  /*20910*/  IADD3.X R22, PT, PT, R22, UR52, RZ, P3, !PT ;  /* 0x0000003416167c10 */ /* 0x000fe40009ffe4ff */
[----:B------:R-:W-:-:S02]  /*20920*/  IADD3 R21, P3, PT, R21, UR21, RZ ;  /* 0x0000001515157c10 */ /* 0x000fc4000ff7e0ff */
[----:B------:R-:W-:Y:S01]  /*20930*/  IADD3.X R20, PT, PT, R20, UR52, RZ, P4, !PT ;  /* 0x0000003414147c10 */ /* 0x000fe2000a7fe4ff */
[----:B------:R-:W-:Y:S01]  /*20940*/  STL [R1+0x5ac], R23 ;  /* 0x0005ac1701007387 */ /* 0x000fe20000100800 */
[----:B---3--:R-:W-:-:S03]  /*20950*/  IADD3 R19, P4, PT, R19, UR21, RZ ;  /* 0x0000001513137c10 */ /* 0x008fc6000ff9e0ff */
        /* <DEDUP_REMOVED lines=11> */
[----:B------:R-:W-:Y:S02]  /*20a10*/  IADD3 R13, P2, PT, R13, UR21, RZ ;  /* 0x000000150d0d7c10 */ /* 0x000fe4000ff5e0ff */
[----:B------:R-:W-:Y:S01]  /*20a20*/  IADD3.X R8, PT, PT, R8, UR52, RZ, P3, !PT ;  /* 0x0000003408087c10 */ /* 0x000fe20009ffe4ff */
[----:B------:R-:W-:Y:S04]  /*20a30*/  STL [R1+0x90c], R16 ;  /* 0x00090c1001007387 */ /* 0x000fe80000100800 */
[----:B------:R-:W-:Y:S01]  /*20a40*/  STL [R1+0x588], R15 ;  /* 0x0005880f01007387 */ /* 0x000fe20000100800 */
[----:B------:R-:W-:-:S03]  /*20a50*/  IADD3 R12, P3, PT, R12, UR21, RZ ;  /* 0x000000150c0c7c10 */ /* 0x000fc6000ff7e0ff */
[----:B------:R0:W-:Y:S04]  /*20a60*/  STL [R1+0x8fc], R8 ;  /* 0x0008fc0801007387 */ /* 0x0001e80000100800 */
[----:B------:R-:W-:Y:S04]  /*20a70*/  STL [R1+0x904], R14 ;  /* 0x0009040e01007387 */ /* 0x000fe80000100800 */
[----:B0-----:R-:W3:Y:S04]  /*20a80*/  LDL.LU R8, [R1+0x584] ;  /* 0x0005840001087983 */ /* 0x001ee80000300800 */
[----:B------:R-:W-:Y:S04]  /*20a90*/  STL [R1+0x580], R13 ;  /* 0x0005800d01007387 */ /* 0x000fe80000100800 */
[----:B------:R-:W3:Y:S01]  /*20aa0*/  LDL.LU R33, [R1+0x8e0] ;  /* 0x0008e00001217983 */ /* 0x000ee20000300800 */
[----:B----4-:R-:W-:-:S05]  /*20ab0*/  IADD3.X R7, PT, PT, R7, UR52, RZ, P4, !PT ;  /* 0x0000003407077c10 */ /* 0x010fca000a7fe4ff */
[----:B------:R0:W-:Y:S04]  /*20ac0*/  STL [R1+0x594], R7 ;  /* 0x0005940701007387 */ /* 0x0001e80000100800 */
[----:B------:R-:W-:Y:S04]  /*20ad0*/  STL [R1+0x8f8], R12 ;  /* 0x0008f80c01007387 */ /* 0x000fe80000100800 */
[----:B0-----:R-:W4:Y:S04]  /*20ae0*/  LDL.LU R7, [R1+0x57c] ;  /* 0x00057c0001077983 */ /* 0x001f280000300800 */
[----:B------:R-:W4:Y:S01]  /*20af0*/  LDL.LU R32, [R1+0x578] ;  /* 0x0005780001207983 */ /* 0x000f220000300800 */
[----:B------:R-:W-:-:S03]  /*20b00*/  IADD3 R11, P4, PT, R11, UR21, RZ ;  /* 0x000000150b0b7c10 */ /* 0x000fc6000ff9e0ff */
[----:B------:R-:W4:Y:S04]  /*20b10*/  LDL.LU R31, [R1+0x8f4] ;  /* 0x0008f400011f7983 */ /* 0x000f280000300800 */
[----:B------:R-:W4:Y:S04]  /*20b20*/  LDL.LU R30, [R1+0x570] ;  /* 0x00057000011e7983 */ /* 0x000f280000300800 */
[----:B------:R0:W-:Y:S04]  /*20b30*/  STL [R1+0x8f0], R11 ;  /* 0x0008f00b01007387 */ /* 0x0001e80000100800 */
[----:B------:R-:W4:Y:S04]  /*20b40*/  LDL.LU R29, [R1+0x8ec] ;  /* 0x0008ec00011d7983 */ /* 0x000f280000300800 */
[----:B------:R-:W4:Y:S04]  /*20b50*/  LDL.LU R28, [R1+0x568] ;  /* 0x00056800011c7983 */ /* 0x000f280000300800 */
[----:B0-----:R-:W4:Y:S04]  /*20b60*/  LDL.LU R11, [R1+0x8e4] ;  /* 0x0008e400010b7983 */ /* 0x001f280000300800 */
[----:B------:R-:W4:Y:S04]  /*20b70*/  LDL.LU R27, [R1+0x560] ;  /* 0x00056000011b7983 */ /* 0x000f280000300800 */
[----:B------:R-:W4:Y:S01]  /*20b80*/  LDL.LU R26, [R1+0x8dc] ;  /* 0x0008dc00011a7983 */ /* 0x000f220000300800 */
[----:B------:R-:W-:-:S03]  /*20b90*/  IADD3.X R10, PT, PT, R10, UR52, RZ, P5, !PT ;  /* 0x000000340a0a7c10 */ /* 0x000fc6000affe4ff */
        /* <DEDUP_REMOVED lines=12> */
[----:B------:R-:W2:Y:S04]  /*20c60*/  LDL.LU R17, [R1+0x8d4] ;  /* 0x0008d40001117983 */ /* 0x000ea80000300800 */
[----:B------:R-:W2:Y:S04]  /*20c70*/  LDL.LU R16, [R1+0x550] ;  /* 0x0005500001107983 */ /* 0x000ea80000300800 */
[----:B------:R-:W2:Y:S04]  /*20c80*/  LDL.LU R15, [R1+0x8cc] ;  /* 0x0008cc00010f7983 */ /* 0x000ea80000300800 */
[----:B------:R-:W2:Y:S04]  /*20c90*/  LDL.LU R14, [R1+0x548] ;  /* 0x00054800010e7983 */ /* 0x000ea80000300800 */
[----:B------:R-:W2:Y:S04]  /*20ca0*/  LDL.LU R13, [R1+0x8c4] ;  /* 0x0008c400010d7983 */ /* 0x000ea80000300800 */
[----:B0-----:R-:W2:Y:S04]  /*20cb0*/  LDL.LU R9, [R1+0x540] ;  /* 0x0005400001097983 */ /* 0x001ea80000300800 */
[----:B------:R-:W2:Y:S01]  /*20cc0*/  LDL.LU R12, [R1+0x8bc] ;  /* 0x0008bc00010c7983 */ /* 0x000ea20000300800 */
[----:B---3--:R-:W-:-:S05]  /*20cd0*/  IADD3.X R8, PT, PT, R8, UR52, RZ, P6, !PT ;  /* 0x0000003408087c10 */ /* 0x008fca000b7fe4ff */
[----:B------:R0:W-:Y:S04]  /*20ce0*/  STL [R1+0x584], R8 ;  /* 0x0005840801007387 */ /* 0x0001e80000100800 */
[----:B0-----:R-:W3:Y:S01]  /*20cf0*/  LDL.LU R8, [R1+0x8b8] ;  /* 0x0008b80001087983 */ /* 0x001ee20000300800 */
[----:B----4-:R-:W-:-:S05]  /*20d00*/  IADD3.X R7, PT, PT, R7, UR52, RZ, P2, !PT ;  /* 0x0000003407077c10 */ /* 0x010fca00097fe4ff */
[----:B------:R0:W-:Y:S04]  /*20d10*/  STL [R1+0x57c], R7 ;  /* 0x00057c0701007387 */ /* 0x0001e80000100800 */
[----:B0-----:R-:W4:Y:S01]  /*20d20*/  LDL.LU R7, [R1+0x554] ;  /* 0x0005540001077983 */ /* 0x001f220000300800 */
[----:B------:R-:W-:Y:S02]  /*20d30*/  IADD3 R33, P6, PT, R33, UR21, RZ ;  /* 0x0000001521217c10 */ /* 0x000fe4000ffde0ff */
[----:B------:R-:W-:Y:S02]  /*20d40*/  IADD3 R32, P2, PT, R32, UR21, RZ ;  /* 0x0000001520207c10 */ /* 0x000fe4000ff5e0ff */
[----:B------:R-:W-:Y:S02]  /*20d50*/  IADD3.X R31, PT, PT, R31, UR52, RZ, P3, !PT ;  /* 0x000000341f1f7c10 */ /* 0x000fe40009ffe4ff */
[----:B------:R-:W-:Y:S01]  /*20d60*/  IADD3 R30, P3, PT, R30, UR21, RZ ;  /* 0x000000151e1e7c10 */ /* 0x000fe2000ff7e0ff */
[----:B------:R-:W-:Y:S01]  /*20d70*/  STL [R1+0x8e0], R33 ;  /* 0x0008e02101007387 */ /* 0x000fe20000100800 */
[----:B------:R-:W-:-:S02]  /*20d80*/  IADD3.X R29, PT, PT, R29, UR52, RZ, P4, !PT ;  /* 0x000000341d1d7c10 */ /* 0x000fc4000a7fe4ff */
[----:B------:R-:W-:Y:S01]  /*20d90*/  IADD3.X R11, PT, PT, R11, UR52, RZ, P5, !PT ;  /* 0x000000340b0b7c10 */ /* 0x000fe2000affe4ff */
[----:B------:R-:W-:Y:S01]  /*20da0*/  STL [R1+0x578], R32 ;  /* 0x0005782001007387 */ /* 0x000fe20000100800 */
[----:B------:R-:W-:-:S03]  /*20db0*/  IADD3 R28, P4, PT, R28, UR21, RZ ;  /* 0x000000151c1c7c10 */ /* 0x000fc6000ff9e0ff */
        /* <DEDUP_REMOVED lines=8> */
[----:B0-----:R-:W4:Y:S01]  /*20e40*/  LDL.LU R11, [R1+0x8b0] ;  /* 0x0008b000010b7983 */ /* 0x001f220000300800 */
        /* <DEDUP_REMOVED lines=9> */
[----:B------:R0:W-:Y:S04]  /*20ee0*/  STL [R1+0x56c], R10 ;  /* 0x00056c0a01007387 */ /* 0x0001e80000100800 */
[----:B------:R-:W-:Y:S04]  /*20ef0*/  STL [R1+0x574], R24 ;  /* 0x0005741801007387 */ /* 0x000fe80000100800 */
[----:B0-----:R-:W4:Y:S04]  /*20f00*/  LDL.LU R10, [R1+0x54c] ;  /* 0x00054c00010a7983 */ /* 0x001f280000300800 */
[----:B------:R-:W-:Y:S04]  /*20f10*/  STL [R1+0x8d0], R23 ;  /* 0x0008d01701007387 */ /* 0x000fe80000100800 */
[----:B------:R-:W-:Y:S04]  /*20f20*/  STL [R1+0x8c8], R22 ;  /* 0x0008c81601007387 */ /* 0x000fe80000100800 */
[----:B------:R-:W-:Y:S04]  /*20f30*/  STL [R1+0x564], R21 ;  /* 0x0005641501007387 */ /* 0x000fe80000100800 */
[----:B------:R-:W-:Y:S01]  /*20f40*/  STL [R1+0x8c0], R20 ;  /* 0x0008c01401007387 */ /* 0x000fe20000100800 */
[----:B--2---:R-:W-:-:S02]  /*20f50*/  IADD3.X R19, PT, PT, R19, UR52, RZ, P5, !PT ;  /* 0x0000003413137c10 */ /* 0x004fc4000affe4ff */
        /* <DEDUP_REMOVED lines=9> */
[----:B------:R-:W-:Y:S02]  /*20ff0*/  IADD3.X R13, PT, PT, R13, UR52, RZ, P3, !PT ;  /* 0x000000340d0d7c10 */ /* 0x000fe40009ffe4ff */
[----:B------:R-:W-:Y:S01]  /*21000*/  IADD3 R9, P3, PT, R9, UR21, RZ ;  /* 0x0000001509097c10 */ /* 0x000fe2000ff7e0ff */
[----:B------:R-:W-:Y:S04]  /*21010*/  STL [R1+0x8cc], R15 ;  /* 0x0008cc0f01007387 */ /* 0x000fe80000100800 */
[----:B------:R0:W-:Y:S04]  /*21020*/  STL [R1+0x540], R9 ;  /* 0x0005400901007387 */ /* 0x0001e80000100800 */
[----:B------:R-:W-:Y:S04]  /*21030*/  STL [R1+0x548], R14 ;  /* 0x0005480e01007387 */ /* 0x000fe80000100800 */
[----:B0-----:R-:W2:Y:S01]  /*21040*/  LDL.LU R9, [R1+0x8a8] ;  /* 0x0008a80001097983 */ /* 0x001ea20000300800 */
[----:B------:R-:W-:-:S03]  /*21050*/  IADD3.X R12, PT, PT, R12, UR52, RZ, P4, !PT ;  /* 0x000000340c0c7c10 */ /* 0x000fc6000a7fe4ff */
[----:B------:R-:W-:Y:S04]  /*21060*/  STL [R1+0x8c4], R13 ;  /* 0x0008c40d01007387 */ /* 0x000fe80000100800 */
[----:B------:R-:W2:Y:S01]  /*21070*/  LDL.LU R33, [R1+0x544] ;  /* 0x0005440001217983 */ /* 0x000ea20000300800 */
[----:B---3--:R-:W-:-:S05]  /*21080*/  IADD3 R8, P4, PT, R8, UR21, RZ ;  /* 0x0000001508087c10 */ /* 0x008fca000ff9e0ff */
[----:B------:R0:W-:Y:S04]  /*21090*/  STL [R1+0x8b8], R8 ;  /* 0x0008b80801007387 */ /* 0x0001e80000100800 */
[----:B------:R-:W-:Y:S04]  /*210a0*/  STL [R1+0x8bc], R12 ;  /* 0x0008bc0c01007387 */ /* 0x000fe80000100800 */
[----:B0-----:R-:W3:Y:S04]  /*210b0*/  LDL.LU R8, [R1+0x8a0] ;  /* 0x0008a00001087983 */ /* 0x001ee80000300800 */
[----:B------:R-:W3:Y:S04]  /*210c0*/  LDL.LU R32, [R1+0x53c] ;  /* 0x00053c0001207983 */ /* 0x000ee80000300800 */
[----:B------:R-:W3:Y:S01]  /*210d0*/  LDL.LU R31, [R1+0x538] ;  /* 0x00053800011f7983 */ /* 0x000ee20000300800 */
[----:B----4-:R-:W-:-:S03]  /*210e0*/  IADD3.X R7, PT, PT, R7, UR52, RZ, P5, !PT ;  /* 0x0000003407077c10 */ /* 0x010fc6000affe4ff */
        /* <DEDUP_REMOVED lines=8> */
[----:B------:R-:W-:-:S05]  /*21170*/  IADD3 R11, P5, PT, R11, UR21, RZ ;  /* 0x000000150b0b7c10 */ /* 0x000fca000ffbe0ff */
[----:B------:R0:W-:Y:S04]  /*21180*/  STL [R1+0x8b0], R11 ;  /* 0x0008b00b01007387 */ /* 0x0001e80000100800 */
[----:B------:R-:W4:Y:S04]  /*21190*/  LDL.LU R24, [R1+0x898] ;  /* 0x0008980001187983 */ /* 0x000f280000300800 */
[----:B------:R-:W4:Y:S04]  /*211a0*/  LDL.LU R23, [R1+0x534] ;  /* 0x0005340001177983 */ /* 0x000f280000300800 */
[----:B0-----:R-:W4:Y:S04]  /*211b0*/  LDL.LU R11, [R1+0x890] ;  /* 0x00089000010b7983 */ /* 0x001f280000300800 */
[----:B------:R-:W4:Y:S04]  /*211c0*/  LDL.LU R22, [R1+0x52c] ;  /* 0x00052c0001167983 */ /* 0x000f280000300800 */
[----:B------:R-:W4:Y:S04]  /*211d0*/  LDL.LU R21, [R1+0x888] ;  /* 0x0008880001157983 */ /* 0x000f280000300800 */
[----:B------:R-:W4:Y:S01]  /*211e0*/  LDL.LU R20, [R1+0x524] ;  /* 0x0005240001147983 */ /* 0x000f220000300800 */
[----:B------:R-:W-:-:S05]  /*211f0*/  IADD3.X R10, PT, PT, R10, UR52, RZ, P6, !PT ;  /* 0x000000340a0a7c10 */ /* 0x000fca000b7fe4ff */
[----:B------:R0:W-:Y:S04]  /*21200*/  STL [R1+0x54c], R10 ;  /* 0x00054c0a01007387 */ /* 0x0001e80000100800 */
[----:B------:R-:W4:Y:S04]  /*21210*/  LDL.LU R19, [R1+0x880] ;  /* 0x0008800001137983 */ /* 0x000f280000300800 */
[----:B------:R-:W4:Y:S04]  /*21220*/  LDL.LU R18, [R1+0x51c] ;  /* 0x00051c0001127983 */ /* 0x000f280000300800 */
[----:B------:R-:W4:Y:S04]  /*21230*/  LDL.LU R17, [R1+0x518] ;  /* 0x0005180001117983 */ /* 0x000f280000300800 */
[----:B------:R-:W4:Y:S04]  /*21240*/  LDL.LU R16, [R1+0x894] ;  /* 0x0008940001107983 */ /* 0x000f280000300800 */
[----:B------:R-:W4:Y:S04]  /*21250*/  LDL.LU R15, [R1+0x510] ;  /* 0x00051000010f7983 */ /* 0x000f280000300800 */
[----:B------:R-:W4:Y:S04]  /*21260*/  LDL.LU R14, [R1+0x88c] ;  /* 0x00088c00010e7983 */ /* 0x000f280000300800 */
[----:B------:R-:W4:Y:S04]  /*21270*/  LDL.LU R13, [R1+0x508] ;  /* 0x00050800010d7983 */ /* 0x000f280000300800 */
[----:B0-----:R-:W4:Y:S04]  /*21280*/  LDL.LU R10, [R1+0x884] ;  /* 0x00088400010a7983 */ /* 0x001f280000300800 */
[----:B------:R-:W4:Y:S01]  /*21290*/  LDL.LU R12, [R1+0x500] ;  /* 0x00050000010c7983 */ /* 0x000f220000300800 */
[----:B--2---:R-:W-:-:S05]  /*212a0*/  IADD3 R9, P6, PT, R9, UR21, RZ ;  /* 0x0000001509097c10 */ /* 0x004fca000ffde0ff */
[----:B------:R0:W-:Y:S04]  /*212b0*/  STL [R1+0x8a8], R9 ;  /* 0x0008a80901007387 */ /* 0x0001e80000100800 */
[----:B0-----:R-:W2:Y:S01]  /*212c0*/  LDL.LU R9, [R1+0x87c] ;  /* 0x00087c0001097983 */ /* 0x001ea20000300800 */
[----:B------:R-:W-:Y:S02]  /*212d0*/  IADD3.X R33, PT, PT, R33, UR52, RZ, P2, !PT ;  /* 0x0000003421217c10 */ /* 0x000fe400097fe4ff */
[----:B---3--:R-:W-:Y:S02]  /*212e0*/  IADD3 R8, P2, PT, R8, UR21, RZ ;  /* 0x0000001508087c10 */ /* 0x008fe4000ff5e0ff */
[----:B------:R-:W-:-:S03]  /*212f0*/  IADD3.X R32, PT, PT, R32, UR52, RZ, P3, !PT ;  /* 0x0000003420207c10 */ /* 0x000fc60009ffe4ff */
[----:B------:R0:W-:Y:S01]  /*21300*/  STL [R1+0x8a0], R8 ;  /* 0x0008a00801007387 */ /* 0x0001e20000100800 */
[----:B------:R-:W-:Y:S02]  /*21310*/  IADD3 R31, P3, PT, R31, UR21, RZ ;  /* 0x000000151f1f7c10 */ /* 0x000fe4000ff7e0ff */
[----:B----4-:R-:W-:Y:S01]  /*21320*/  IADD3.X R30, PT, PT, R30, UR52, RZ, P4, !PT ;  /* 0x000000341e1e7c10 */ /* 0x010fe2000a7fe4ff */
[----:B0-----:R-:W3:Y:S04]  /*21330*/  LDL.LU R8, [R1+0x878] ;  /* 0x0008780001087983 */ /* 0x001ee80000300800 */
[----:B------:R-:W-:Y:S01]  /*21340*/  STL [R1+0x544], R33 ;  /* 0x0005442101007387 */ /* 0x000fe20000100800 */
[----:B------:R-:W-:Y:S02]  /*21350*/  IADD3 R29, P4, PT, R29, UR21, RZ ;  /* 0x000000151d1d7c10 */ /* 0x000fe4000ff9e0ff */
[----:B------:R-:W-:Y:S01]  /*21360*/  IADD3.X R28, PT, PT, R28, UR52, RZ, P5, !PT ;  /* 0x000000341c1c7c10 */ /* 0x000fe2000affe4ff */
[----:B------:R-:W-:Y:S01]  /*21370*/  STL [R1+0x53c], R32 ;  /* 0x00053c2001007387 */ /* 0x000fe20000100800 */
[----:B------:R-:W-:-:S03]  /*21380*/  IADD3 R7, P5, PT, R7, UR21, RZ ;  /* 0x0000001507077c10 */ /* 0x000fc6000ffbe0ff */
[----:B------:R-:W-:Y:S04]  /*21390*/  STL [R1+0x538], R31 ;  /* 0x0005381f01007387 */ /* 0x000fe80000100800 */
[----:B------:R-:W-:Y:S04]  /*213a0*/  STL [R1+0x8b4], R30 ;  /* 0x0008b41e01007387 */ /* 0x000fe80000100800 */
[----:B------:R0:W-:Y:S04]  /*213b0*/  STL [R1+0x528], R7 ;  /* 0x0005280701007387 */ /* 0x0001e80000100800 */
[----:B------:R-:W-:Y:S04]  /*213c0*/  STL [R1+0x530], R29 ;  /* 0x0005301d01007387 */ /* 0x000fe80000100800 */
[----:B0-----:R-:W4:Y:S01]  /*213d0*/  LDL.LU R7, [R1+0x514] ;  /* 0x0005140001077983 */ /* 0x001f220000300800 */
[----:B------:R-:W-:-:S02]  /*213e0*/  IADD3.X R27, PT, PT, R27, UR52, RZ, P6, !PT ;  /* 0x000000341b1b7c10 */ /* 0x000fc4000b7fe4ff */
[----:B------:R-:W-:Y:S02]  /*213f0*/  IADD3 R26, P6, PT, R26, UR21, RZ ;  /* 0x000000151a1a7c10 */ /* 0x000fe4000ffde0ff */
[----:B------:R-:W-:Y:S01]  /*21400*/  IADD3.X R25, PT, PT, R25, UR52, RZ, P2, !PT ;  /* 0x0000003419197c10 */ /* 0x000fe200097fe4ff */
        /* <DEDUP_REMOVED lines=24> */
[----:B------:R-:W-:Y:S04]  /*21590*/  STL [R1+0x51c], R18 ;  /* 0x00051c1201007387 */ /* 0x000fe80000100800 */
[----:B------:R-:W-:Y:S01]  /*215a0*/  STL [R1+0x518], R17 ;  /* 0x0005181101007387 */ /* 0x000fe20000100800 */
[----:B------:R-:W-:-:S03]  /*215b0*/  IADD3.X R10, PT, PT, R10, UR52, RZ, P4, !PT ;  /* 0x000000340a0a7c10 */ /* 0x000fc6000a7fe4ff */
[----:B------:R-:W-:Y:S01]  /*215c0*/  STL [R1+0x894], R16 ;  /* 0x0008941001007387 */ /* 0x000fe20000100800 */
[----:B------:R-:W-:-:S03]  /*215d0*/  IADD3 R13, P3, PT, R13, UR21, RZ ;  /* 0x000000150d0d7c10 */ /* 0x000fc6000ff7e0ff */
[----:B------:R-:W-:Y:S01]  /*215e0*/  STL [R1+0x510], R15 ;  /* 0x0005100f01007387 */ /* 0x000fe20000100800 */
[----:B------:R-:W-:-:S03]  /*215f0*/  IADD3 R12, P4, PT, R12, UR21, RZ ;  /* 0x000000150c0c7c10 */ /* 0x000fc6000ff9e0ff */
[----:B------:R0:W-:Y:S04]  /*21600*/  STL [R1+0x884], R10 ;  /* 0x0008840a01007387 */ /* 0x0001e80000100800 */
[----:B------:R-:W-:Y:S04]  /*21610*/  STL [R1+0x88c], R14 ;  /* 0x00088c0e01007387 */ /* 0x000fe80000100800 */
[----:B0-----:R-:W4:Y:S04]  /*21620*/  LDL.LU R10, [R1+0x50c] ;  /* 0x00050c00010a7983 */ /* 0x001f280000300800 */
[----:B------:R-:W-:Y:S04]  /*21630*/  STL [R1+0x508], R13 ;  /* 0x0005080d01007387 */ /* 0x000fe80000100800 */
[----:B------:R-:W4:Y:S01]  /*21640*/  LDL.LU R33, [R1+0x868] ;  /* 0x0008680001217983 */ /* 0x000f220000300800 */
[----:B--2---:R-:W-:-:S05]  /*21650*/  IADD3.X R9, PT, PT, R9, UR52, RZ, P5, !PT ;  /* 0x0000003409097c10 */ /* 0x004fca000affe4ff */
[----:B------:R0:W-:Y:S04]  /*21660*/  STL [R1+0x87c], R9 ;  /* 0x00087c0901007387 */ /* 0x0001e80000100800 */
[----:B------:R-:W-:Y:S04]  /*21670*/  STL [R1+0x500], R12 ;  /* 0x0005000c01007387 */ /* 0x000fe80000100800 */
[----:B0-----:R-:W2:Y:S04]  /*21680*/  LDL.LU R9, [R1+0x504] ;  /* 0x0005040001097983 */ /* 0x001ea80000300800 */
[----:B------:R-:W2:Y:S04]  /*21690*/  LDL.LU R32, [R1+0x860] ;  /* 0x0008600001207983 */ /* 0x000ea80000300800 */
[----:B------:R-:W2:Y:S04]  /*216a0*/  LDL.LU R31, [R1+0x4fc] ;  /* 0x0004fc00011f7983 */ /* 0x000ea80000300800 */
[----:B------:R-:W2:Y:S01]  /*216b0*/  LDL.LU R30, [R1+0x4f8] ;  /* 0x0004f800011e7983 */ /* 0x000ea20000300800 */
[----:B---3--:R-:W-:-:S05]  /*216c0*/  IADD3 R8, P5, PT, R8, UR21, RZ ;  /* 0x0000001508087c10 */ /* 0x008fca000ffbe0ff */
[----:B------:R0:W-:Y:S04]  /*216d0*/  STL [R1+0x878], R8 ;  /* 0x0008780801007387 */ /* 0x0001e80000100800 */
[----:B------:R-:W3:Y:S04]  /*216e0*/  LDL.LU R29, [R1+0x874] ;  /* 0x00087400011d7983 */ /* 0x000ee80000300800 */
[----:B------:R-:W3:Y:S04]  /*216f0*/  LDL.LU R28, [R1+0x4f0] ;  /* 0x0004f000011c7983 */ /* 0x000ee80000300800 */
[----:B0-----:R-:W3:Y:S04]  /*21700*/  LDL.LU R8, [R1+0x86c] ;  /* 0x00086c0001087983 */ /* 0x001ee80000300800 */
[----:B------:R-:W3:Y:S04]  /*21710*/  LDL.LU R27, [R1+0x4e8] ;  /* 0x0004e800011b7983 */ /* 0x000ee80000300800 */
[----:B------:R-:W3:Y:S04]  /*21720*/  LDL.LU R26, [R1+0x864] ;  /* 0x00086400011a7983 */ /* 0x000ee80000300800 */
[----:B------:R-:W3:Y:S01]  /*21730*/  LDL.LU R25, [R1+0x4e0] ;  /* 0x0004e00001197983 */ /* 0x000ee20000300800 */
[----:B----4-:R-:W-:-:S05]  /*21740*/  IADD3.X R7, PT, PT, R7, UR52, RZ, P6, !PT ;  /* 0x0000003407077c10 */ /* 0x010fca000b7fe4ff */
        /* <DEDUP_REMOVED lines=18> */
[----:B------:R-:W-:-:S05]  /*21870*/  IADD3.X R10, PT, PT, R10, UR52, RZ, P2, !PT ;  /* 0x000000340a0a7c10 */ /* 0x000fca00097fe4ff */
[----:B------:R0:W-:Y:S04]  /*21880*/  STL [R1+0x50c], R10 ;  /* 0x00050c0a01007387 */ /* 0x0001e80000100800 */
[----:B0-----:R-:W4:Y:S01]  /*21890*/  LDL.LU R10, [R1+0x4c0] ;  /* 0x0004c000010a7983 */ /* 0x001f220000300800 */
[----:B------:R-:W-:Y:S02]  /*218a0*/  IADD3 R33, P2, PT, R33, UR21, RZ ;  /* 0x0000001521217c10 */ /* 0x000fe4000ff5e0ff */
[----:B--2---:R-:W-:-:S05]  /*218b0*/  IADD3.X R9, PT, PT, R9, UR52, RZ, P3, !PT ;  /* 0x0000003409097c10 */ /* 0x004fca0009ffe4ff */
[----:B------:R0:W-:Y:S04]  /*218c0*/  STL [R1+0x504], R9 ;  /* 0x0005040901007387 */ /* 0x0001e80000100800 */
[----:B0-----:R-:W2:Y:S01]  /*218d0*/  LDL.LU R9, [R1+0x83c] ;  /* 0x00083c0001097983 */ /* 0x001ea20000300800 */
[----:B------:R-:W-:Y:S02]  /*218e0*/  IADD3 R32, P3, PT, R32, UR21, RZ ;  /* 0x0000001520207c10 */ /* 0x000fe4000ff7e0ff */
[----:B------:R-:W-:Y:S02]  /*218f0*/  IADD3.X R31, PT, PT, R31, UR52, RZ, P4, !PT ;  /* 0x000000341f1f7c10 */ /* 0x000fe4000a7fe4ff */
[----:B------:R-:W-:Y:S01]  /*21900*/  IADD3 R30, P4, PT, R30, UR21, RZ ;  /* 0x000000151e1e7c10 */ /* 0x000fe2000ff9e0ff */
[----:B------:R-:W-:Y:S04]  /*21910*/  STL [R1+0x868], R33 ;  /* 0x0008682101007387 */ /* 0x000fe80000100800 */
[----:B------:R-:W-:Y:S01]  /*21920*/  STL [R1+0x860], R32 ;  /* 0x0008602001007387 */ /* 0x000fe20000100800 */
[----:B---3--:R-:W-:-:S03]  /*21930*/  IADD3.X R29, PT, PT, R29, UR52, RZ, P5, !PT ;  /* 0x000000341d1d7c10 */ /* 0x008fc6000affe4ff */
[----:B------:R-:W-:Y:S01]  /*21940*/  STL [R1+0x4fc], R31 ;  /* 0x0004fc1f01007387 */ /* 0x000fe20000100800 */
[----:B------:R-:W-:Y:S02]  /*21950*/  IADD3 R28, P5, PT, R28, UR21, RZ ;  /* 0x000000151c1c7c10 */ /* 0x000fe4000ffbe0ff */
[----:B------:R-:W-:Y:S01]  /*21960*/  IADD3.X R8, PT, PT, R8, UR52, RZ, P6, !PT ;  /* 0x0000003408087c10 */ /* 0x000fe2000b7fe4ff */
[----:B------:R-:W-:Y:S01]  /*21970*/  STL [R1+0x4f8], R30 ;  /* 0x0004f81e01007387 */ /* 0x000fe20000100800 */
[----:B------:R-:W-:-:S03]  /*21980*/  IADD3 R27, P6, PT, R27, UR21, RZ ;  /* 0x000000151b1b7c10 */ /* 0x000fc6000ffde0ff */
[----:B------:R0:W-:Y:S01]  /*21990*/  STL [R1+0x86c], R8 ;  /* 0x00086c0801007387 */ /* 0x0001e20000100800 */
[----:B------:R-:W-:-:S03]  /*219a0*/  IADD3.X R26, PT, PT, R26, UR52, RZ, P2, !PT ;  /* 0x000000341a1a7c10 */ /* 0x000fc600097fe4ff */
[----:B------:R-:W-:Y:S01]  /*219b0*/  STL [R1+0x874], R29 ;  /* 0x0008741d01007387 */ /* 0x000fe20000100800 */
[----:B------:R-:W-:-:S03]  /*219c0*/  IADD3 R25, P2, PT, R25, UR21, RZ ;  /* 0x0000001519197c10 */ /* 0x000fc6000ff5e0ff */
[----:B0-----:R-:W3:Y:S04]  /*219d0*/  LDL.LU R8, [R1+0x838] ;  /* 0x0008380001087983 */ /* 0x001ee80000300800 */
[----:B------:R-:W-:Y:S04]  /*219e0*/  STL [R1+0x4f0], R28 ;  /* 0x0004f01c01007387 */ /* 0x000fe80000100800 */
[----:B------:R-:W-:Y:S01]  /*219f0*/  STL [R1+0x4e8], R27 ;  /* 0x0004e81b01007387 */ /* 0x000fe20000100800 */
[----:B----4-:R-:W-:-:S03]  /*21a00*/  IADD3.X R24, PT, PT, R24, UR52, RZ, P3, !PT ;  /* 0x0000003418187c10 */ /* 0x010fc60009ffe4ff */
[----:B------:R-:W-:Y:S01]  /*21a10*/  STL [R1+0x864], R26 ;  /* 0x0008641a01007387 */ /* 0x000fe20000100800 */
[----:B------:R-:W-:-:S03]  /*21a20*/  IADD3.X R7, PT, PT, R7, UR52, RZ, P4, !PT ;  /* 0x0000003407077c10 */ /* 0x000fc6000a7fe4ff */
[----:B------:R-:W-:Y:S04]  /*21a30*/  STL [R1+0x4e0], R25 ;  /* 0x0004e01901007387 */ /* 0x000fe80000100800 */
[----:B------:R0:W-:Y:S04]  /*21a40*/  STL [R1+0x4f4], R7 ;  /* 0x0004f40701007387 */ /* 0x0001e80000100800 */
[----:B------:R-:W-:Y:S04]  /*21a50*/  STL [R1+0x85c], R24 ;  /* 0x00085c1801007387 */ /* 0x000fe80000100800 */
[----:B0-----:R-:W4:Y:S01]  /*21a60*/  LDL.LU R7, [R1+0x4d4] ;  /* 0x0004d40001077983 */ /* 0x001f220000300800 */
[----:B------:R-:W-:-:S02]  /*21a70*/  IADD3 R23, P3, PT, R23, UR21, RZ ;  /* 0x0000001517177c10 */ /* 0x000fc4000ff7e0ff */
[----:B------:R-:W-:Y:S02]  /*21a80*/  IADD3 R22, P4, PT, R22, UR21, RZ ;  /* 0x0000001516167c10 */ /* 0x000fe4000ff9e0ff */
[----:B------:R-:W-:Y:S02]  /*21a90*/  IADD3.X R21, PT, PT, R21, UR52, RZ, P5, !PT ;  /* 0x0000003415157c10 */ /* 0x000fe4000affe4ff */
[----:B------:R-:W-:Y:S01]  /*21aa0*/  IADD3 R20, P5, PT, R20, UR21, RZ ;  /* 0x0000001514147c10 */ /* 0x000fe2000ffbe0ff */
        /* <DEDUP_REMOVED lines=18> */
[----:B------:R0:W-:Y:S04]  /*21bd0*/  STL [R1+0x4c8], R11 ;  /* 0x0004c80b01007387 */ /* 0x0001e80000100800 */
[----:B------:R-:W-:Y:S04]  /*21be0*/  STL [R1+0x4d0], R14 ;  /* 0x0004d00e01007387 */ /* 0x000fe80000100800 */
[----:B0-----:R-:W4:Y:S04]  /*21bf0*/  LDL.LU R11, [R1+0x830] ;  /* 0x00083000010b7983 */ /* 0x001f280000300800 */
[----:B------:R-:W-:Y:S04]  /*21c00*/  STL [R1+0x84c], R13 ;  /* 0x00084c0d01007387 */ /* 0x000fe80000100800 */
[----:B------:R-:W4:Y:S01]  /*21c10*/  LDL.LU R33, [R1+0x4cc] ;  /* 0x0004cc0001217983 */ /* 0x000f220000300800 */
[----:B------:R-:W-:-:S05]  /*21c20*/  IADD3 R10, P5, PT, R10, UR21, RZ ;  /* 0x000000150a0a7c10 */ /* 0x000fca000ffbe0ff */
[----:B------:R0:W-:Y:S04]  /*21c30*/  STL [R1+0x4c0], R10 ;  /* 0x0004c00a01007387 */ /* 0x0001e80000100800 */
[----:B------:R-:W-:Y:S04]  /*21c40*/  STL [R1+0x844], R12 ;  /* 0x0008440c01007387 */ /* 0x000fe80000100800 */
[----:B0-----:R-:W4:Y:S04]  /*21c50*/  LDL.LU R10, [R1+0x828] ;  /* 0x00082800010a7983 */ /* 0x001f280000300800 */
[----:B------:R-:W4:Y:S04]  /*21c60*/  LDL.LU R32, [R1+0x4c4] ;  /* 0x0004c40001207983 */ /* 0x000f280000300800 */
[----:B------:R-:W4:Y:S04]  /*21c70*/  LDL.LU R31, [R1+0x820] ;  /* 0x00082000011f7983 */ /* 0x000f280000300800 */
[----:B------:R-:W4:Y:S01]  /*21c80*/  LDL.LU R30, [R1+0x4bc] ;  /* 0x0004bc00011e7983 */ /* 0x000f220000300800 */
[----:B--2---:R-:W-:-:S05]  /*21c90*/  IADD3.X R9, PT, PT, R9, UR52, RZ, P6, !PT ;  /* 0x0000003409097c10 */ /* 0x004fca000b7fe4ff */
[----:B------:R0:W-:Y:S04]  /*21ca0*/  STL [R1+0x83c], R9 ;  /* 0x00083c0901007387 */ /* 0x0001e80000100800 */
[----:B------:R-:W2:Y:S04]  /*21cb0*/  LDL.LU R29, [R1+0x4b8] ;  /* 0x0004b800011d7983 */ /* 0x000ea80000300800 */
[----:B------:R-:W2:Y:S04]  /*21cc0*/  LDL.LU R28, [R1+0x834] ;  /* 0x00083400011c7983 */ /* 0x000ea80000300800 */
        /* <DEDUP_REMOVED lines=23> */
[----:B------:R-:W-:-:S05]  /*21e40*/  IADD3 R11, P2, PT, R11, UR21, RZ ;  /* 0x000000150b0b7c10 */ /* 0x000fca000ff5e0ff */
[----:B------:R0:W-:Y:S01]  /*21e50*/  STL [R1+0x830], R11 ;  /* 0x0008300b01007387 */ /* 0x0001e20000100800 */
[----:B------:R-:W-:-:S03]  /*21e60*/  IADD3.X R33, PT, PT, R33, UR52, RZ, P3, !PT ;  /* 0x0000003421217c10 */ /* 0x000fc60009ffe4ff */
[----:B0-----:R-:W4:Y:S01]  /*21e70*/  LDL.LU R11, [R1+0x804] ;  /* 0x00080400010b7983 */ /* 0x001f220000300800 */
[----:B------:R-:W-:Y:S02]  /*21e80*/  IADD3 R10, P3, PT, R10, UR21, RZ ;  /* 0x000000150a0a7c10 */ /* 0x000fe4000ff7e0ff */
[----:B------:R-:W-:-:S03]  /*21e90*/  IADD3.X R32, PT, PT, R32, UR52, RZ, P4, !PT ;  /* 0x0000003420207c10 */ /* 0x000fc6000a7fe4ff */
[----:B------:R0:W-:Y:S01]  /*21ea0*/  STL [R1+0x828], R10 ;  /* 0x0008280a01007387 */ /* 0x0001e20000100800 */
[----:B------:R-:W-:Y:S02]  /*21eb0*/  IADD3 R31, P4, PT, R31, UR21, RZ ;  /* 0x000000151f1f7c10 */ /* 0x000fe4000ff9e0ff */
[----:B------:R-:W-:Y:S01]  /*21ec0*/  IADD3.X R30, PT, PT, R30, UR52, RZ, P5, !PT ;  /* 0x000000341e1e7c10 */ /* 0x000fe2000affe4ff */
        /* <DEDUP_REMOVED lines=14> */
[----:B------:R-:W-:Y:S04]  /*21fb0*/  STL [R1+0x834], R28 ;  /* 0x0008341c01007387 */ /* 0x000fe80000100800 */
[----:B------:R-:W-:Y:S01]  /*21fc0*/  STL [R1+0x82c], R27 ;  /* 0x00082c1b01007387 */ /* 0x000fe20000100800 */
[----:B---3--:R-:W-:Y:S02]  /*21fd0*/  IADD3 R24, P3, PT, R24, UR21, RZ ;  /* 0x0000001518187c10 */ /* 0x008fe4000ff7e0ff */
[----:B------:R-:W-:Y:S01]  /*21fe0*/  IADD3.X R23, PT, PT, R23, UR52, RZ, P4, !PT ;  /* 0x0000003417177c10 */ /* 0x000fe2000a7fe4ff */
        /* <DEDUP_REMOVED lines=8> */
[----:B0-----:R-:W3:Y:S04]  /*22070*/  LDL.LU R8, [R1+0x7f8] ;  /* 0x0007f80001087983 */ /* 0x001ee80000300800 */
[----:B------:R-:W-:Y:S01]  /*22080*/  STL [R1+0x81c], R23 ;  /* 0x00081c1701007387 */ /* 0x000fe20000100800 */
[----:B----4-:R-:W-:-:S03]  /*22090*/  IADD3 R19, P6, PT, R19, UR21, RZ ;  /* 0x0000001513137c10 */ /* 0x010fc6000ffde0ff */
        /* <DEDUP_REMOVED lines=13> */
[----:B------:R-:W-:Y:S04]  /*22170*/  STL [R1+0x498], R15 ;  /* 0x0004980f01007387 */ /* 0x000fe80000100800 */
[----:B------:R0:W-:Y:S04]  /*22180*/  STL [R1+0x80c], R7 ;  /* 0x00080c0701007387 */ /* 0x0001e80000100800 */
[----:B------:R-:W-:Y:S04]  /*22190*/  STL [R1+0x814], R14 ;  /* 0x0008140e01007387 */ /* 0x000fe80000100800 */
[----:B0-----:R-:W4:Y:S01]  /*221a0*/  LDL.LU R7, [R1+0x494] ;  /* 0x0004940001077983 */ /* 0x001f220000300800 */
[----:B------:R-:W-:-:S02]  /*221b0*/  IADD3 R13, P4, PT, R13, UR21, RZ ;  /* 0x000000150d0d7c10 */ /* 0x000fc4000ff9e0ff */
[----:B------:R-:W-:-:S03]  /*221c0*/  IADD3 R12, P5, PT, R12, UR21, RZ ;  /* 0x000000150c0c7c10 */ /* 0x000fc6000ffbe0ff */
[----:B------:R-:W-:Y:S04]  /*221d0*/  STL [R1+0x490], R13 ;  /* 0x0004900d01007387 */ /* 0x000fe80000100800 */
[----:B------:R-:W4:Y:S01]  /*221e0*/  LDL.LU R33, [R1+0x7f0] ;  /* 0x0007f00001217983 */ /* 0x000f220000300800 */
[----:B------:R-:W-:-:S05]  /*221f0*/  IADD3.X R11, PT, PT, R11, UR52, RZ, P6, !PT ;  /* 0x000000340b0b7c10 */ /* 0x000fca000b7fe4ff */
[----:B------:R0:W-:Y:S04]  /*22200*/  STL [R1+0x804], R11 ;  /* 0x0008040b01007387 */ /* 0x0001e80000100800 */
[----:B------:R-:W-:Y:S04]  /*22210*/  STL [R1+0x488], R12 ;  /* 0x0004880c01007387 */ /* 0x000fe80000100800 */
        /* <DEDUP_REMOVED lines=31> */
[----:B----4-:R-:W-:-:S05]  /*22410*/  IADD3.X R7, PT, PT, R7, UR52, RZ, P3, !PT ;  /* 0x0000003407077c10 */ /* 0x010fca0009ffe4ff */
[----:B------:R0:W-:Y:S04]  /*22420*/  STL [R1+0x494], R7 ;  /* 0x0004940701007387 */ /* 0x0001e80000100800 */
[----:B0-----:R-:W4:Y:S01]  /*22430*/  LDL.LU R7, [R1+0x448] ;  /* 0x0004480001077983 */ /* 0x001f220000300800 */
[----:B------:R-:W-:Y:S02]  /*22440*/  IADD3 R33, P3, PT, R33, UR21, RZ ;  /* 0x0000001521217c10 */ /* 0x000fe4000ff7e0ff */
[----:B------:R-:W-:Y:S02]  /*22450*/  IADD3.X R11, PT, PT, R11, UR52, RZ, P4, !PT ;  /* 0x000000340b0b7c10 */ /* 0x000fe4000a7fe4ff */
[----:B------:R-:W-:-:S03]  /*22460*/  IADD3 R32, P4, PT, R32, UR21, RZ ;  /* 0x0000001520207c10 */ /* 0x000fc6000ff9e0ff */
[----:B------:R0:W-:Y:S01]  /*22470*/  STL [R1+0x48c], R11 ;  /* 0x00048c0b01007387 */ /* 0x0001e20000100800 */
[----:B------:R-:W-:Y:S02]  /*22480*/  IADD3.X R31, PT, PT, R31, UR52, RZ, P5, !PT ;  /* 0x000000341f1f7c10 */ /* 0x000fe4000affe4ff */
[----:B------:R-:W-:Y:S01]  /*22490*/  IADD3 R30, P5, PT, R30, UR21, RZ ;  /* 0x000000151e1e7c10 */ /* 0x000fe2000ffbe0ff */
[----:B0-----:R-:W4:Y:S04]  /*224a0*/  LDL.LU R11, [R1+0x7c4] ;  /* 0x0007c400010b7983 */ /* 0x001f280000300800 */
        /* <DEDUP_REMOVED lines=10> */
[----:B------:R-:W-:Y:S01]  /*22550*/  STL [R1+0x47c], R29 ;  /* 0x00047c1d01007387 */ /* 0x000fe20000100800 */
[----:B------:R-:W-:-:S03]  /*22560*/  IADD3 R25, P3, PT, R25, UR21, RZ ;  /* 0x0000001519197c10 */ /* 0x000fc6000ff7e0ff */
[----:B0-----:R-:W4:Y:S04]  /*22570*/  LDL.LU R10, [R1+0x440] ;  /* 0x00044000010a7983 */ /* 0x001f280000300800 */
[----:B------:R-:W-:Y:S04]  /*22580*/  STL [R1+0x478], R28 ;  /* 0x0004781c01007387 */ /* 0x000fe80000100800 */
[----:B------:R-:W-:Y:S04]  /*22590*/  STL [R1+0x470], R27 ;  /* 0x0004701b01007387 */ /* 0x000fe80000100800 */
[----:B------:R-:W-:Y:S04]  /*225a0*/  STL [R1+0x7ec], R26 ;  /* 0x0007ec1a01007387 */ /* 0x000fe80000100800 */
[----:B------:R-:W-:Y:S01]  /*225b0*/  STL [R1+0x468], R25 ;  /* 0x0004681901007387 */ /* 0x000fe20000100800 */
[----:B--2---:R-:W-:-:S02]  /*225c0*/  IADD3.X R24, PT, PT, R24, UR52, RZ, P4, !PT ;  /* 0x0000003418187c10 */ /* 0x004fc4000a7fe4ff */
[----:B------:R-:W-:-:S05]  /*225d0*/  IADD3.X R9, PT, PT, R9, UR52, RZ, P5, !PT ;  /* 0x0000003409097c10 */ /* 0x000fca000affe4ff */
[----:B------:R0:W-:Y:S04]  /*225e0*/  STL [R1+0x7dc], R9 ;  /* 0x0007dc0901007387 */ /* 0x0001e80000100800 */
[----:B------:R-:W-:Y:S04]  /*225f0*/  STL [R1+0x7e4], R24 ;  /* 0x0007e41801007387 */ /* 0x000fe80000100800 */
[----:B0-----:R-:W2:Y:S01]  /*22600*/  LDL.LU R9, [R1+0x7bc] ;  /* 0x0007bc0001097983 */ /* 0x001ea20000300800 */
[----:B------:R-:W-:Y:S02]  /*22610*/  IADD3 R23, P4, PT, R23, UR21, RZ ;  /* 0x0000001517177c10 */ /* 0x000fe4000ff9e0ff */
[----:B------:R-:W-:-:S02]  /*22620*/  IADD3 R22, P5, PT, R22, UR21, RZ ;  /* 0x0000001516167c10 */ /* 0x000fc4000ffbe0ff */
[----:B------:R-:W-:Y:S02]  /*22630*/  IADD3.X R21, PT, PT, R21, UR52, RZ, P6, !PT ;  /* 0x0000003415157c10 */ /* 0x000fe4000b7fe4ff */
[----:B------:R-:W-:Y:S01]  /*22640*/  IADD3 R20, P6, PT, R20, UR21, RZ ;  /* 0x0000001514147c10 */ /* 0x000fe2000ffde0ff */
[----:B------:R-:W-:Y:S01]  /*22650*/  STL [R1+0x460], R23 ;  /* 0x0004601701007387 */ /* 0x000fe20000100800 */
[----:B---3--:R-:W-:-:S03]  /*22660*/  IADD3.X R19, PT, PT, R19, UR52, RZ, P2, !PT ;  /* 0x0000003413137c10 */ /* 0x008fc600097fe4ff */
        /* <DEDUP_REMOVED lines=18> */
[----:B0-----:R-:W3:Y:S04]  /*22790*/  LDL.LU R8, [R1+0x7b8] ;  /* 0x0007b80001087983 */ /* 0x001ee80000300800 */
[----:B------:R-:W-:Y:S04]  /*227a0*/  STL [R1+0x7d4], R13 ;  /* 0x0007d40d01007387 */ /* 0x000fe80000100800 */
[----:B------:R-:W3:Y:S01]  /*227b0*/  LDL.LU R33, [R1+0x454] ;  /* 0x0004540001217983 */ /* 0x000ee20000300800 */
[----:B----4-:R-:W-:-:S05]  /*227c0*/  IADD3 R7, P6, PT, R7, UR21, RZ ;  /* 0x0000001507077c10 */ /* 0x010fca000ffde0ff */
[----:B------:R0:W-:Y:S04]  /*227d0*/  STL [R1+0x448], R7 ;  /* 0x0004480701007387 */ /* 0x0001e80000100800 */
[----:B------:R-:W-:Y:S04]  /*227e0*/  STL [R1+0x7cc], R12 ;  /* 0x0007cc0c01007387 */ /* 0x000fe80000100800 */
        /* <DEDUP_REMOVED lines=31> */
[----:B---3--:R-:W-:-:S05]  /*229e0*/  IADD3 R8, P3, PT, R8, UR21, RZ ;  /* 0x0000001508087c10 */ /* 0x008fca000ff7e0ff */
[----:B------:R0:W-:Y:S01]  /*229f0*/  STL [R1+0x7b8], R8 ;  /* 0x0007b80801007387 */ /* 0x0001e20000100800 */
[----:B------:R-:W-:-:S03]  /*22a00*/  IADD3.X R33, PT, PT, R33, UR52, RZ, P4, !PT ;  /* 0x0000003421217c10 */ /* 0x000fc6000a7fe4ff */
[----:B0-----:R-:W3:Y:S01]  /*22a10*/  LDL.LU R8, [R1+0x78c] ;  /* 0x00078c0001087983 */ /* 0x001ee20000300800 */
[----:B----4-:R-:W-:-:S05]  /*22a20*/  IADD3 R7, P4, PT, R7, UR21, RZ ;  /* 0x0000001507077c10 */ /* 0x010fca000ff9e0ff */
[----:B------:R0:W-:Y:S04]  /*22a30*/  STL [R1+0x7b0], R7 ;  /* 0x0007b00701007387 */ /* 0x0001e80000100800 */
[----:B0-----:R-:W4:Y:S01]  /*22a40*/  LDL.LU R7, [R1+0x408] ;  /* 0x0004080001077983 */ /* 0x001f220000300800 */
[----:B------:R-:W-:Y:S02]  /*22a50*/  IADD3.X R32, PT, PT, R32, UR52, RZ, P5, !PT ;  /* 0x0000003420207c10 */ /* 0x000fe4000affe4ff */
[----:B------:R-:W-:Y:S02]  /*22a60*/  IADD3 R31, P5, PT, R31, UR21, RZ ;  /* 0x000000151f1f7c10 */ /* 0x000fe4000ffbe0ff */
[----:B------:R-:W-:Y:S01]  /*22a70*/  IADD3.X R30, PT, PT, R30, UR52, RZ, P6, !PT ;  /* 0x000000341e1e7c10 */ /* 0x000fe2000b7fe4ff */
[----:B------:R-:W-:Y:S04]  /*22a80*/  STL [R1+0x454], R33 ;  /* 0x0004542101007387 */ /* 0x000fe80000100800 */
[----:B------:R-:W-:Y:S01]  /*22a90*/  STL [R1+0x44c], R32 ;  /* 0x00044c2001007387 */ /* 0x000fe20000100800 */
[----:B------:R-:W-:-:S02]  /*22aa0*/  IADD3 R29, P6, PT, R29, UR21, RZ ;  /* 0x000000151d1d7c10 */ /* 0x000fc4000ffde0ff */
        /* <DEDUP_REMOVED lines=9> */
[----:B0-----:R-:W4:Y:S04]  /*22b40*/  LDL.LU R11, [R1+0x784] ;  /* 0x00078400010b7983 */ /* 0x001f280000300800 */
        /* <DEDUP_REMOVED lines=13> */
[----:B------:R-:W-:Y:S04]  /*22c20*/  STL [R1+0x7a4], R23 ;  /* 0x0007a41701007387 */ /* 0x000fe80000100800 */
[----:B------:R-:W-:Y:S04]  /*22c30*/  STL [R1+0x79c], R22 ;  /* 0x00079c1601007387 */ /* 0x000fe80000100800 */
[----:B------:R-:W-:Y:S04]  /*22c40*/  STL [R1+0x798], R21 ;  /* 0x0007981501007387 */ /* 0x000fe80000100800 */
[----:B------:R-:W-:Y:S01]  /*22c50*/  STL [R1+0x434], R20 ;  /* 0x0004341401007387 */ /* 0x000fe20000100800 */
[----:B--2---:R-:W-:-:S02]  /*22c60*/  IADD3 R19, P2, PT, R19, UR21, RZ ;  /* 0x0000001513137c10 */ /* 0x004fc4000ff5e0ff */
        /* <DEDUP_REMOVED lines=10> */
[----:B------:R-:W-:-:S05]  /*22d10*/  IADD3.X R9, PT, PT, R9, UR52, RZ, P6, !PT ;  /* 0x0000003409097c10 */ /* 0x000fca000b7fe4ff */
[----:B------:R0:W-:Y:S04]  /*22d20*/  STL [R1+0x794], R9 ;  /* 0x0007940901007387 */ /* 0x0001e80000100800 */
[----:B------:R-:W-:Y:S04]  /*22d30*/  STL [R1+0x41c], R14 ;  /* 0x00041c0e01007387 */ /* 0x000fe80000100800 */
[----:B0-----:R-:W2:Y:S01]  /*22d40*/  LDL.LU R9, [R1+0x77c] ;  /* 0x00077c0001097983 */ /* 0x001ea20000300800 */
[----:B------:R-:W-:Y:S02]  /*22d50*/  IADD3 R13, P5, PT, R13, UR21, RZ ;  /* 0x000000150d0d7c10 */ /* 0x000fe4000ffbe0ff */
[----:B------:R-:W-:-:S03]  /*22d60*/  IADD3 R12, P6, PT, R12, UR21, RZ ;  /* 0x000000150c0c7c10 */ /* 0x000fc6000ffde0ff */
[----:B------:R-:W-:Y:S04]  /*22d70*/  STL [R1+0x418], R13 ;  /* 0x0004180d01007387 */ /* 0x000fe80000100800 */
[----:B------:R-:W2:Y:S01]  /*22d80*/  LDL.LU R33, [R1+0x778] ;  /* 0x0007780001217983 */ /* 0x000ea20000300800 */
[----:B---3--:R-:W-:-:S05]  /*22d90*/  IADD3.X R8, PT, PT, R8, UR52, RZ, P2, !PT ;  /* 0x0000003408087c10 */ /* 0x008fca00097fe4ff */
[----:B------:R0:W-:Y:S04]  /*22da0*/  STL [R1+0x78c], R8 ;  /* 0x00078c0801007387 */ /* 0x0001e80000100800 */
[----:B------:R-:W-:Y:S04]  /*22db0*/  STL [R1+0x410], R12 ;  /* 0x0004100c01007387 */ /* 0x000fe80000100800 */
[----:B0-----:R-:W3:Y:S04]  /*22dc0*/  LDL.LU R8, [R1+0x414] ;  /* 0x0004140001087983 */ /* 0x001ee80000300800 */
[----:B------:R-:W3:Y:S04]  /*22dd0*/  LDL.LU R32, [R1+0x770] ;  /* 0x0007700001207983 */ /* 0x000ee80000300800 */
[----:B------:R-:W3:Y:S04]  /*22de0*/  LDL.LU R31, [R1+0x40c] ;  /* 0x00040c00011f7983 */ /* 0x000ee80000300800 */
[----:B------:R-:W3:Y:S01]  /*22df0*/  LDL.LU R30, [R1+0x768] ;  /* 0x00076800011e7983 */ /* 0x000ee20000300800 */
[----:B----4-:R-:W-:-:S05]  /*22e00*/  IADD3 R7, P2, PT, R7, UR21, RZ ;  /* 0x0000001507077c10 */ /* 0x010fca000ff5e0ff */
        /* <DEDUP_REMOVED lines=26> */
[----:B--2---:R-:W-:-:S05]  /*22fb0*/  IADD3.X R9, PT, PT, R9, UR52, RZ, P4, !PT ;  /* 0x0000003409097c10 */ /* 0x004fca000a7fe4ff */
[----:B------:R0:W-:Y:S04]  /*22fc0*/  STL [R1+0x77c], R9 ;  /* 0x00077c0901007387 */ /* 0x0001e80000100800 */
[----:B0-----:R-:W2:Y:S01]  /*22fd0*/  LDL.LU R9, [R1+0x3d0] ;  /* 0x0003d00001097983 */ /* 0x001ea20000300800 */
[----:B------:R-:W-:Y:S02]  /*22fe0*/  IADD3 R33, P4, PT, R33, UR21, RZ ;  /* 0x0000001521217c10 */ /* 0x000fe4000ff9e0ff */
[----:B---3--:R-:W-:Y:S02]  /*22ff0*/  IADD3.X R8, PT, PT, R8, UR52, RZ, P5, !PT ;  /* 0x0000003408087c10 */ /* 0x008fe4000affe4ff */
[----:B------:R-:W-:-:S03]  /*23000*/  IADD3 R32, P5, PT, R32, UR21, RZ ;  /* 0x0000001520207c10 */ /* 0x000fc6000ffbe0ff */
[----:B------:R0:W-:Y:S01]  /*23010*/  STL [R1+0x414], R8 ;  /* 0x0004140801007387 */ /* 0x0001e20000100800 */
[----:B------:R-:W-:Y:S02]  /*23020*/  IADD3.X R31, PT, PT, R31, UR52, RZ, P6, !PT ;  /* 0x000000341f1f7c10 */ /* 0x000fe4000b7fe4ff */
[----:B------:R-:W-:Y:S01]  /*23030*/  IADD3 R30, P6, PT, R30, UR21, RZ ;  /* 0x000000151e1e7c10 */ /* 0x000fe2000ffde0ff */
        /* <DEDUP_REMOVED lines=50> */
[----:B--2---:R-:W-:-:S05]  /*23360*/  IADD3 R9, P2, PT, R9, UR21, RZ ;  /* 0x0000001509097c10 */ /* 0x004fca000ff5e0ff */
[----:B------:R0:W-:Y:S04]  /*23370*/  STL [R1+0x3d0], R9 ;  /* 0x0003d00901007387 */ /* 0x0001e80000100800 */
[----:B------:R-:W-:Y:S04]  /*23380*/  STL [R1+0x754], R12 ;  /* 0x0007540c01007387 */ /* 0x000fe80000100800 */
        /* <DEDUP_REMOVED lines=35> */
[----:B--2---:R-:W-:-:S05]  /*235c0*/  IADD3 R9, P5, PT, R9, UR21, RZ ;  /* 0x0000001509097c10 */ /* 0x004fca000ffbe0ff */
[----:B------:R0:W-:Y:S04]  /*235d0*/  STL [R1+0x738], R9 ;  /* 0x0007380901007387 */ /* 0x0001e80000100800 */
[----:B0-----:R-:W2:Y:S01]  /*235e0*/  LDL.LU R9, [R1+0x390] ;  /* 0x0003900001097983 */ /* 0x001ea20000300800 */
[----:B------:R-:W-:Y:S02]  /*235f0*/  IADD3.X R32, PT, PT, R32, UR52, RZ, P6, !PT ;  /* 0x0000003420207c10 */ /* 0x000fe4000b7fe4ff */
[----:B------:R-:W-:Y:S02]  /*23600*/  IADD3 R31, P6, PT, R31, UR21, RZ ;  /* 0x000000151f1f7c10 */ /* 0x000fe4000ffde0ff */
[----:B------:R-:W-:Y:S01]  /*23610*/  IADD3.X R30, PT, PT, R30, UR52, RZ, P2, !PT ;  /* 0x000000341e1e7c10 */ /* 0x000fe200097fe4ff */
[----:B------:R-:W-:Y:S04]  /*23620*/  STL [R1+0x73c], R33 ;  /* 0x00073c2101007387 */ /* 0x000fe80000100800 */
[----:B------:R-:W-:Y:S01]  /*23630*/  STL [R1+0x3d4], R32 ;  /* 0x0003d42001007387 */ /* 0x000fe20000100800 */
[----:B---3--:R-:W-:-:S02]  /*23640*/  IADD3 R29, P2, PT, R29, UR21, RZ ;  /* 0x000000151d1d7c10 */ /* 0x008fc4000ff5e0ff */
        /* <DEDUP_REMOVED lines=10> */
[----:B------:R-:W-:Y:S04]  /*236f0*/  STL [R1+0x3c4], R28 ;  /* 0x0003c41c01007387 */ /* 0x000fe80000100800 */
[----:B------:R-:W-:Y:S01]  /*23700*/  STL [R1+0x3bc], R27 ;  /* 0x0003bc1b01007387 */ /* 0x000fe20000100800 */
[----:B----4-:R-:W-:Y:S02]  /*23710*/  IADD3 R24, P5, PT, R24, UR21, RZ ;  /* 0x0000001518187c10 */ /* 0x010fe4000ffbe0ff */
[----:B------:R-:W-:Y:S01]  /*23720*/  IADD3.X R23, PT, PT, R23, UR52, RZ, P6, !PT ;  /* 0x0000003417177c10 */ /* 0x000fe2000b7fe4ff */
[----:B------:R-:W-:Y:S01]  /*23730*/  STL [R1+0x3b8], R26 ;  /* 0x0003b81a01007387 */ /* 0x000fe20000100800 */
[----:B------:R-:W-:-:S03]  /*23740*/  IADD3 R7, P6, PT, R7, UR21, RZ ;  /* 0x0000001507077c10 */ /* 0x000fc6000ffde0ff */
        /* <DEDUP_REMOVED lines=24> */
[----:B------:R0:W-:Y:S01]  /*238d0*/  STL [R1+0x39c], R11 ;  /* 0x00039c0b01007387 */ /* 0x0001e20000100800 */
[----:B------:R-:W-:-:S03]  /*238e0*/  IADD3 R12, P2, PT, R12, UR21, RZ ;  /* 0x000000150c0c7c10 */ /* 0x000fc6000ff5e0ff */
[----:B------:R-:W-:Y:S04]  /*238f0*/  STL [R1+0x3a4], R14 ;  /* 0x0003a40e01007387 */ /* 0x000fe80000100800 */
[----:B0-----:R-:W4:Y:S04]  /*23900*/  LDL.LU R11, [R1+0x704] ;  /* 0x00070400010b7983 */ /* 0x001f280000300800 */
        /* <DEDUP_REMOVED lines=37> */
[----:B------:R0:W-:Y:S01]  /*23b60*/  STL [R1+0x704], R11 ;  /* 0x0007040b01007387 */ /* 0x0001e20000100800 */
[----:B------:R-:W-:-:S03]  /*23b70*/  IADD3 R33, P5, PT, R33, UR21, RZ ;  /* 0x0000001521217c10 */ /* 0x000fc6000ffbe0ff */
[----:B0-----:R-:W4:Y:S01]  /*23b80*/  LDL.LU R11, [R1+0x358] ;  /* 0x00035800010b7983 */ /* 0x001f220000300800 */
[----:B------:R-:W-:Y:S02]  /*23b90*/  IADD3.X R10, PT, PT, R10, UR52, RZ, P6, !PT ;  /* 0x000000340a0a7c10 */ /* 0x000fe4000b7fe4ff */
[----:B------:R-:W-:-:S03]  /*23ba0*/  IADD3 R32, P6, PT, R32, UR21, RZ ;  /* 0x0000001520207c10 */ /* 0x000fc6000ffde0ff */
[----:B------:R0:W-:Y:S01]  /*23bb0*/  STL [R1+0x6fc], R10 ;  /* 0x0006fc0a01007387 */ /* 0x0001e20000100800 */
[----:B------:R-:W-:Y:S02]  /*23bc0*/  IADD3.X R31, PT, PT, R31, UR52, RZ, P2, !PT ;  /* 0x000000341f1f7c10 */ /* 0x000fe400097fe4ff */
[----:B------:R-:W-:Y:S01]  /*23bd0*/  IADD3 R30, P2, PT, R30, UR21, RZ ;  /* 0x000000151e1e7c10 */ /* 0x000fe2000ff5e0ff */
        /* <DEDUP_REMOVED lines=26> */
[----:B0-----:R-:W3:Y:S04]  /*23d80*/  LDL.LU R8, [R1+0x6cc] ;  /* 0x0006cc0001087983 */ /* 0x001ee80000300800 */
[----:B------:R-:W-:Y:S01]  /*23d90*/  STL [R1+0x370], R23 ;  /* 0x0003701701007387 */ /* 0x000fe20000100800 */
[----:B----4-:R-:W-:-:S03]  /*23da0*/  IADD3.X R19, PT, PT, R19, UR52, RZ, P4, !PT ;  /* 0x0000003413137c10 */ /* 0x010fc6000a7fe4ff */
        /* <DEDUP_REMOVED lines=15> */
[----:B------:R0:W-:Y:S04]  /*23ea0*/  STL [R1+0x6c0], R7 ;  /* 0x0006c00701007387 */ /* 0x0001e80000100800 */
[----:B------:R-:W-:Y:S04]  /*23eb0*/  STL [R1+0x6c8], R14 ;  /* 0x0006c80e01007387 */ /* 0x000fe80000100800 */
[----:B0-----:R-:W4:Y:S01]  /*23ec0*/  LDL.LU R7, [R1+0x348] ;  /* 0x0003480001077983 */ /* 0x001f220000300800 */
[----:B------:R-:W-:-:S03]  /*23ed0*/  IADD3.X R12, PT, PT, R12, UR52, RZ, P3, !PT ;  /* 0x000000340c0c7c10 */ /* 0x000fc60009ffe4ff */
        /* <DEDUP_REMOVED lines=230> */
[----:B------:R-:W-:Y:S01]  /*24d40*/  IADD3.X R30, PT, PT, R30, UR52, RZ, P4, !PT ;  /* 0x000000341e1e7c10 */ /* 0x000fe2000a7fe4ff */
[----:B0-----:R-:W3:Y:S04]  /*24d50*/  LDL.LU R8, [R1+0x5f0] ;  /* 0x0005f00001087983 */ /* 0x001ee80000300800 */
[----:B------:R-:W-:Y:S04]  /*24d60*/  STL [R1+0x64c], R33 ;  /* 0x00064c2101007387 */ /* 0x000fe80000100800 */
[----:B------:R-:W-:Y:S01]  /*24d70*/  STL [R1+0x644], R32 ;  /* 0x0006442001007387 */ /* 0x000fe20000100800 */
[----:B----4-:R-:W-:-:S02]  /*24d80*/  IADD3 R29, P4, PT, R29, UR21, RZ ;  /* 0x000000151d1d7c10 */ /* 0x010fc4000ff9e0ff */
        /* <DEDUP_REMOVED lines=10> */
[----:B------:R-:W-:Y:S04]  /*24e30*/  STL [R1+0x2d4], R28 ;  /* 0x0002d41c01007387 */ /* 0x000fe80000100800 */
[----:B------:R-:W-:Y:S01]  /*24e40*/  STL [R1+0x2cc], R27 ;  /* 0x0002cc1b01007387 */ /* 0x000fe20000100800 */
[----:B------:R-:W-:Y:S02]  /*24e50*/  IADD3 R24, P2, PT, R24, UR21, RZ ;  /* 0x0000001518187c10 */ /* 0x000fe4000ff5e0ff */
        /* <DEDUP_REMOVED lines=529> */
[----:B------:R-:W4:Y:S04]  /*26f70*/  LDL.LU R13, [R1] ;  /* 0x00000000010d7983 */ /* 0x000f280000300800 */
[----:B------:R-:W4:Y:S04]  /*26f80*/  LDL.LU R12, [R1+0x14] ;  /* 0x00001400010c7983 */ /* 0x000f280000300800 */
[----:B0-----:R-:W4:Y:S01]  /*26f90*/  LDL.LU R11, [R1+0xc] ;  /* 0x00000c00010b7983 */ /* 0x001f220000300800 */
[----:B------:R-:W-:-:S02]  /*26fa0*/  IADD3 R10, P4, PT, R10, UR20, RZ ;  /* 0x000000140a0a7c10 */ /* 0x000fc4000ff9e0ff */
[----:B------:R-:W-:-:S03]  /*26fb0*/  IADD3.X R33, PT, PT, R33, UR33, RZ, P5, !PT ;  /* 0x0000002121217c10 */ /* 0x000fc6000affe4ff */
[----:B------:R0:W-:Y:S04]  /*26fc0*/  STL [R1+0x50], R10 ;  /* 0x0000500a01007387 */ /* 0x0001e80000100800 */
        /* <DEDUP_REMOVED lines=50> */
[----:B------:R-:W-:-:S03]  /*272f0*/  IADD3.X R11, PT, PT, R11, UR33, RZ, P3, !PT ;  /* 0x000000210b0b7c10 */ /* 0x000fc60009ffe4ff */
[----:B------:R-:W-:Y:S01]  /*27300*/  STL [R1+0x1c], R14 ;  /* 0x00001c0e01007387 */ /* 0x000fe20000100800 */
[----:B------:R-:W0:Y:S03]  /*27310*/  SYNCS.PHASECHK.TRANS64.TRYWAIT P3, [UR13], R6 ;  /* 0x00000006ff0075a7 */ /* 0x000e26000806110d */
[----:B------:R-:W-:Y:S04]  /*27320*/  STL [R1], R13 ;  /* 0x0000000d01007387 */ /* 0x000fe80000100800 */
[----:B------:R-:W-:Y:S04]  /*27330*/  STL [R1+0x14], R12 ;  /* 0x0000140c01007387 */ /* 0x000fe80000100800 */
[----:B------:R-:W-:Y:S01]  /*27340*/  STL [R1+0xc], R11 ;  /* 0x00000c0b01007387 */ /* 0x000fe20000100800 */
[----:B------:R-:W-:-:S05]  /*27350*/  IADD3.X R10, PT, PT, R10, UR33, RZ, P4, !PT ;  /* 0x000000210a0a7c10 */ /* 0x000fca000a7fe4ff */
[----:B------:R-:W-:Y:S01]  /*27360*/  STL [R1+0x964], R10 ;  /* 0x0009640a01007387 */ /* 0x000fe20000100800 */
[----:B-----5:R-:W-:-:S04]  /*27370*/  IADD3 R162, P4, PT, R162, UR20, RZ ;  /* 0x00000014a2a27c10 */ /* 0x020fc8000ff9e0ff */
[----:B------:R-:W-:Y:S02]  /*27380*/  IADD3.X R161, PT, PT, R161, UR33, RZ, P4, !PT ;  /* 0x00000021a1a17c10 */ /* 0x000fe4000a7fe4ff */
[----:B------:R-:W-:Y:S02]  /*27390*/  IADD3.X R165, PT, PT, R165, UR33, RZ, P6, !PT ;  /* 0x00000021a5a57c10 */ /* 0x000fe4000b7fe4ff */
[----:B------:R-:W-:Y:S02]  /*273a0*/  IADD3 R158, P6, PT, R158, UR20, RZ ;  /* 0x000000149e9e7c10 */ /* 0x000fe4000ffde0ff */
[----:B------:R-:W-:Y:S02]  /*273b0*/  IADD3 R164, P2, PT, R164, UR20, RZ ;  /* 0x00000014a4a47c10 */ /* 0x000fe4000ff5e0ff */
[----:B------:R-:W-:Y:S02]  /*273c0*/  IADD3.X R157, PT, PT, R157, UR33, RZ, P6, !PT ;  /* 0x000000219d9d7c10 */ /* 0x000fe4000b7fe4ff */
[----:B------:R-:W-:-:S02]  /*273d0*/  IADD3 R152, P6, PT, R152, UR20, RZ ;  /* 0x0000001498987c10 */ /* 0x000fc4000ffde0ff */
[----:B------:R-:W-:Y:S02]  /*273e0*/  IADD3.X R163, PT, PT, R163, UR33, RZ, P2, !PT ;  /* 0x00000021a3a37c10 */ /* 0x000fe400097fe4ff */
[----:B------:R-:W-:Y:S02]  /*273f0*/  IADD3 R156, P2, PT, R156, UR20, RZ ;  /* 0x000000149c9c7c10 */ /* 0x000fe4000ff5e0ff */
[----:B------:R-:W-:Y:S02]  /*27400*/  IADD3.X R151, PT, PT, R151, UR33, RZ, P6, !PT ;  /* 0x0000002197977c10 */ /* 0x000fe4000b7fe4ff */
[----:B------:R-:W-:Y:S01]  /*27410*/  IADD3 R144, P6, PT, R144, UR20, RZ ;  /* 0x0000001490907c10 */ /* 0x000fe2000ffde0ff */
[----:B-1----:R-:W-:Y:S01]  /*27420*/  UIMAD UR4, UR23, -0x80, UR53 ;  /* 0xffffff80170478a4 */ /* 0x002fe2000f8e0235 */
[----:B------:R-:W-:Y:S02]  /*27430*/  IADD3.X R155, PT, PT, R155, UR33, RZ, P2, !PT ;  /* 0x000000219b9b7c10 */ /* 0x000fe400097fe4ff */
[----:B------:R-:W-:-:S02]  /*27440*/  IADD3 R150, P2, PT, R150, UR20, RZ ;  /* 0x0000001496967c10 */ /* 0x000fc4000ff5e0ff */
[----:B------:R-:W-:Y:S02]  /*27450*/  IADD3.X R143, PT, PT, R143, UR33, RZ, P6, !PT ;  /* 0x000000218f8f7c10 */ /* 0x000fe4000b7fe4ff */
[----:B------:R-:W-:Y:S02]  /*27460*/  IADD3 R142, P6, PT, R142, UR20, RZ ;  /* 0x000000148e8e7c10 */ /* 0x000fe4000ffde0ff */
[----:B------:R-:W-:Y:S02]  /*27470*/  IADD3.X R149, PT, PT, R149, UR33, RZ, P2, !PT ;  /* 0x0000002195957c10 */ /* 0x000fe400097fe4ff */
[----:B------:R-:W-:Y:S02]  /*27480*/  IADD3.X R141, PT, PT, R141, UR33, RZ, P6, !PT ;  /* 0x000000218d8d7c10 */ /* 0x000fe4000b7fe4ff */
[----:B------:R-:W-:Y:S02]  /*27490*/  PRMT R102, RZ, 0x7610, R102 ;  /* 0x00007610ff667816 */ /* 0x000fe40000000066 */
[----:B--2---:R-:W-:-:S05]  /*274a0*/  IADD3.X R9, PT, PT, R9, UR33, RZ, P5, !PT ;  /* 0x0000002109097c10 */ /* 0x004fca000affe4ff */
[----:B------:R1:W-:Y:S02]  /*274b0*/  STL [R1+0x4], R9 ;  /* 0x0000040901007387 */ /* 0x0003e40000100800 */
[----:B-1----:R-:W1:Y:S01]  /*274c0*/  S2R R9, SR_TID.X ;  /* 0x0000000000097919 */ /* 0x002e620000002100 */
[----:B------:R-:W-:-:S04]  /*274d0*/  IADD3 R160, P5, PT, R160, UR20, RZ ;  /* 0x00000014a0a07c10 */ /* 0x000fc8000ffbe0ff */
[----:B------:R-:W-:Y:S02]  /*274e0*/  IADD3.X R159, PT, PT, R159, UR33, RZ, P5, !PT ;  /* 0x000000219f9f7c10 */ /* 0x000fe4000affe4ff */
[----:B---3--:R-:W-:-:S05]  /*274f0*/  IADD3 R8, P4, PT, R8, UR20, RZ ;  /* 0x0000001408087c10 */ /* 0x008fca000ff9e0ff */
[----:B------:R1:W-:Y:S01]  /*27500*/  STL [R1+0x960], R8 ;  /* 0x0009600801007387 */ /* 0x0003e20000100800 */
[----:B------:R-:W-:Y:S02]  /*27510*/  IADD3 R154, P5, PT, R154, UR20, RZ ;  /* 0x000000149a9a7c10 */ /* 0x000fe4000ffbe0ff */
[----:B-1----:R-:W-:Y:S02]  /*27520*/  SHF.R.U32.HI R8, RZ, 0x6, R9 ;  /* 0x00000006ff087819 */ /* 0x002fe40000011609 */
[----:B------:R-:W-:Y:S02]  /*27530*/  IADD3.X R153, PT, PT, R153, UR33, RZ, P5, !PT ;  /* 0x0000002199997c10 */ /* 0x000fe4000affe4ff */
[----:B------:R-:W-:Y:S02]  /*27540*/  SGXT.U32 R8, R8, 0x1 ;  /* 0x000000010808781a */ /* 0x000fe40000000000 */
[----:B----4-:R-:W-:-:S05]  /*27550*/  IADD3.X R7, PT, PT, R7, UR33, RZ, P4, !PT ;  /* 0x0000002107077c10 */ /* 0x010fca000a7fe4ff */
[----:B------:R1:W-:Y:S01]  /*27560*/  STL [R1+0x95c], R7 ;  /* 0x00095c0701007387 */ /* 0x0003e20000100800 */
[----:B------:R-:W-:Y:S02]  /*27570*/  IADD3 R148, P4, PT, R148, UR20, RZ ;  /* 0x0000001494947c10 */ /* 0x000fe4000ff9e0ff */
[--C-:B-1----:R-:W-:Y:S02]  /*27580*/  SHF.R.U32.HI R7, RZ, 0x6, R9.reuse ;  /* 0x00000006ff077819 */ /* 0x102fe40000011609 */
[----:B------:R-:W-:Y:S02]  /*27590*/  SHF.R.U32.HI R9, RZ, 0x6, R9 ;  /* 0x00000006ff097819 */ /* 0x000fe40000011609 */
[----:B------:R-:W-:Y:S02]  /*275a0*/  SGXT.U32 R7, R7, 0x1 ;  /* 0x000000010707781a */ /* 0x000fe40000000000 */
[----:B------:R-:W-:Y:S02]  /*275b0*/  SGXT.U32 R9, R9, 0x1 ;  /* 0x000000010909781a */ /* 0x000fe40000000000 */
[----:B------:R-:W-:-:S02]  /*275c0*/  IADD3 R146, P5, PT, R146, UR20, RZ ;  /* 0x0000001492927c10 */ /* 0x000fc4000ffbe0ff */
[----:B------:R-:W-:Y:S02]  /*275d0*/  LOP3.LUT R9, R9, 0x2, RZ, 0xfc, !PT ;  /* 0x0000000209097812 */ /* 0x000fe400078efcff */
[----:B------:R-:W-:Y:S02]  /*275e0*/  LOP3.LUT R8, R8, 0x4, RZ, 0xfc, !PT ;  /* 0x0000000408087812 */ /* 0x000fe400078efcff */
[----:B------:R-:W-:Y:S02]  /*275f0*/  LOP3.LUT R7, R7, 0x6, RZ, 0xfc, !PT ;  /* 0x0000000607077812 */ /* 0x000fe400078efcff */
[----:B------:R-:W-:Y:S02]  /*27600*/  IADD3.X R147, PT, PT, R147, UR33, RZ, P4, !PT ;  /* 0x0000002193937c10 */ /* 0x000fe4000a7fe4ff */
[----:B------:R-:W-:Y:S02]  /*27610*/  IADD3.X R145, PT, PT, R145, UR33, RZ, P5, !PT ;  /* 0x0000002191917c10 */ /* 0x000fe4000affe4ff */
[----:B------:R-:W-:-:S02]  /*27620*/  ISETP.GE.AND P5, PT, R9, UR4, PT ;  /* 0x0000000409007c0c */ /* 0x000fc4000bfa6270 */
[----:B------:R-:W-:Y:S02]  /*27630*/  ISETP.GE.AND P4, PT, R8, UR4, PT ;  /* 0x0000000408007c0c */ /* 0x000fe4000bf86270 */
[----:B------:R-:W-:Y:S01]  /*27640*/  ISETP.GE.AND P2, PT, R7, UR4, PT ;  /* 0x0000000407007c0c */ /* 0x000fe2000bf46270 */
[----:B0-----:R-:W-:-:S12]  /*27650*/  @!P3 BRA `(.L_x_8) ;  /* 0x000000f80084b947 */ /* 0x001fd80003800000 */
.L_x_16:
[----:B------:R-:W0:Y:S01]  /*27660*/  S2R R7, SR_TID.X ;  /* 0x0000000000077919 */ /* 0x000e220000002100 */
[----:B------:R-:W-:Y:S01]  /*27670*/  @!P5 IMAD.MOV.U32 R6, RZ, RZ, R144 ;  /* 0x000000ffff06d224 */ /* 0x000fe200078e0090 */
[----:B------:R-:W-:Y:S01]  /*27680*/  PRMT R89, RZ, 0x7610, R89 ;  /* 0x00007610ff597816 */ /* 0x000fe20000000059 */
[----:B------:R-:W1:Y:S01]  /*27690*/  S2R R8, SR_TID.X ;  /* 0x0000000000087919 */ /* 0x000e620000002100 */
[----:B------:R-:W-:Y:S02]  /*276a0*/  PRMT R28, RZ, 0x7610, R28 ;  /* 0x00007610ff1c7816 */ /* 0x000fe4000000001c */
[----:B------:R-:W-:Y:S01]  /*276b0*/  PRMT R78, RZ, 0x7610, R78 ;  /* 0x00007610ff4e7816 */ /* 0x000fe2000000004e */
[----:B------:R-:W2:Y:S01]  /*276c0*/  LDL R79, [R1+0x8] ;  /* 0x00000800014f7983 */ /* 0x000ea20000100800 */
[----:B0-----:R-:W-:-:S04]  /*276d0*/  SHF.R.U32.HI R7, RZ, 0x6, R7 ;  /* 0x00000006ff077819 */ /* 0x001fc80000011607 */
[----:B------:R-:W-:Y:S02]  /*276e0*/  SGXT.U32 R7, R7, 0x1 ;  /* 0x000000010707781a */ /* 0x000fe40000000000 */
[----:B-1----:R-:W-:Y:S02]  /*276f0*/  SHF.R.U32.HI R36, RZ, 0x6, R8 ;  /* 0x00000006ff247819 */ /* 0x002fe40000011608 */
[----:B------:R-:W-:Y:S02]  /*27700*/  LOP3.LUT R7, R7, 0x8, RZ, 0xfc, !PT ;  /* 0x0000000807077812 */ /* 0x000fe400078efcff */
[----:B------:R-:W-:Y:S02]  /*27710*/  SGXT.U32 R36, R36, 0x1 ;  /* 0x000000012424781a */ /* 0x000fe40000000000 */
[----:B------:R-:W-:Y:S01]  /*27720*/  ISETP.GE.AND P3, PT, R7, UR4, PT ;  /* 0x0000000407007c0c */ /* 0x000fe2000bf66270 */
[----:B------:R-:W-:Y:S01]  /*27730*/  @!P5 IMAD.MOV.U32 R7, RZ, RZ, R143 ;  /* 0x000000ffff07d224 */ /* 0x000fe200078e008f */
[----:B------:R-:W-:-:S04]  /*27740*/  LOP3.LUT R36, R36, 0xa, RZ, 0xfc, !PT ;  /* 0x0000000a24247812 */ /* 0x000fc800078efcff */
[----:B------:R0:W3:Y:S01]  /*27750*/  @!P5 LDG.E.U8 R102, desc[UR24][R6.64] ;  /* 0x000000180666d981 */ /* 0x0000e2000c1e1100 */
[--C-:B------:R-:W-:Y:S02]  /*27760*/  SHF.R.U32.HI R2, RZ, 0x6, R8.reuse ;  /* 0x00000006ff027819 */ /* 0x100fe40000011608 */
[----:B------:R-:W-:Y:S02]  /*27770*/  ISETP.GE.AND P5, PT, R36, UR4, PT ;  /* 0x0000000424007c0c */ /* 0x000fe4000bfa6270 */
[----:B------:R-:W-:Y:S01]  /*27780*/  SHF.R.U32.HI R36, RZ, 0x6, R8 ;  /* 0x00000006ff247819 */ /* 0x000fe20000011608 */
[----:B0-----:R-:W-:Y:S02]  /*27790*/  @!P4 IMAD.MOV.U32 R6, RZ, RZ, R146 ;  /* 0x000000ffff06c224 */ /* 0x001fe400078e0092 */
[----:B------:R-:W-:Y:S01]  /*277a0*/  @!P4 IMAD.MOV.U32 R7, RZ, RZ, R145 ;  /* 0x000000ffff07c224 */ /* 0x000fe200078e0091 */
[----:B------:R-:W-:Y:S02]  /*277b0*/  SGXT.U32 R2, R2, 0x1 ;  /* 0x000000010202781a */ /* 0x000fe40000000000 */
[----:B------:R-:W-:-:S02]  /*277c0*/  SGXT.U32 R36, R36, 0x1 ;  /* 0x000000012424781a */ /* 0x000fc40000000000 */
[----:B------:R0:W4:Y:S01]  /*277d0*/  @!P4 LDG.E.U8 R89, desc[UR24][R6.64] ;  /* 0x000000180659c981 */ /* 0x000122000c1e1100 */
[----:B------:R-:W-:Y:S02]  /*277e0*/  LOP3.LUT R2, R2, 0x12, RZ, 0xfc, !PT ;  /* 0x0000001202027812 */ /* 0x000fe400078efcff */
[----:B------:R-:W-:Y:S01]  /*277f0*/  LOP3.LUT R36, R36, 0xc, RZ, 0xfc, !PT ;  /* 0x0000000c24247812 */ /* 0x000fe200078efcff */
[----:B0-----:R-:W-:Y:S02]  /*27800*/  @!P2 IMAD.MOV.U32 R6, RZ, RZ, R148 ;  /* 0x000000ffff06a224 */ /* 0x001fe400078e0094 */
[----:B------:R-:W-:-:S05]  /*27810*/  @!P2 IMAD.MOV.U32 R7, RZ, RZ, R147 ;  /* 0x000000ffff07a224 */ /* 0x000fca00078e0093 */
[----:B------:R0:W5:Y:S01]  /*27820*/  @!P2 LDG.E.U8 R28, desc[UR24][R6.64] ;  /* 0x00000018061ca981 */ /* 0x000162000c1e1100 */
[----:B------:R-:W-:Y:S01]  /*27830*/  ISETP.GE.AND P4, PT, R36, UR4, PT ;  /* 0x0000000424007c0c */ /* 0x000fe2000bf86270 */
[----:B0-----:R-:W-:Y:S02]  /*27840*/  @!P3 IMAD.MOV.U32 R6, RZ, RZ, R150 ;  /* 0x000000ffff06b224 */ /* 0x001fe400078e0096 */
[----:B------:R-:W-:Y:S01]  /*27850*/  @!P3 IMAD.MOV.U32 R7, RZ, RZ, R149 ;  /* 0x000000ffff07b224 */ /* 0x000fe200078e0095 */
[----:B------:R-:W-:-:S04]  /*27860*/  SHF.R.U32.HI R36, RZ, 0x6, R8 ;  /* 0x00000006ff247819 */ /* 0x000fc80000011608 */
[----:B------:R0:W2:Y:S01]  /*27870*/  @!P3 LDG.E.U8 R78, desc[UR24][R6.64] ;  /* 0x00000018064eb981 */ /* 0x0000a2000c1e1100 */
[----:B------:R-:W-:Y:S02]  /*27880*/  ISETP.GE.AND P3, PT, R2, UR4, PT ;  /* 0x0000000402007c0c */ /* 0x000fe4000bf66270 */
[----:B------:R-:W-:Y:S02]  /*27890*/  SHF.R.U32.HI R2, RZ, 0x6, R8 ;  /* 0x00000006ff027819 */ /* 0x000fe40000011608 */
[----:B------:R-:W-:Y:S02]  /*278a0*/  PRMT R104, RZ, 0x7610, R104 ;  /* 0x00007610ff687816 */ /* 0x000fe40000000068 */
[----:B------:R-:W-:Y:S02]  /*278b0*/  SGXT.U32 R2, R2, 0x1 ;  /* 0x000000010202781a */ /* 0x000fe40000000000 */
[----:B------:R-:W-:Y:S01]  /*278c0*/  SGXT.U32 R36, R36, 0x1 ;  /* 0x000000012424781a */ /* 0x000fe20000000000 */
[----:B0-----:R-:W-:-:S02]  /*278d0*/  @!P5 IMAD.MOV.U32 R6, RZ, RZ, R152 ;  /* 0x000000ffff06d224 */ /* 0x001fc400078e0098 */
[----:B------:R-:W-:Y:S01]  /*278e0*/  @!P5 IMAD.MOV.U32 R7, RZ, RZ, R151 ;  /* 0x000000ffff07d224 */ /* 0x000fe200078e0097 */
[----:B------:R-:W-:Y:S02]  /*278f0*/  LOP3.LUT R2, R2, 0x14, RZ, 0xfc, !PT ;  /* 0x0000001402027812 */ /* 0x000fe400078efcff */
[----:B------:R-:W-:Y:S02]  /*27900*/  LOP3.LUT R36, R36, 0x10, RZ, 0xfc, !PT ;  /* 0x0000001024247812 */ /* 0x000fe400078efcff */
[----:B------:R0:W2:Y:S01]  /*27910*/  @!P5 LDG.E.U8 R104, desc[UR24][R6.64] ;  /* 0x000000180668d981 */ /* 0x0000a2000c1e1100 */
[----:B------:R-:W-:Y:S02]  /*27920*/  ISETP.GE.AND P5, PT, R2, UR4, PT ;  /* 0x0000000402007c0c */ /* 0x000fe4000bfa6270 */
[----:B------:R-:W-:Y:S02]  /*27930*/  SHF.R.U32.HI R2, RZ, 0x6, R8 ;  /* 0x00000006ff027819 */ /* 0x000fe40000011608 */
[----:B------:R-:W-:-:S02]  /*27940*/  ISETP.GE.AND P2, PT, R36, UR4, PT ;  /* 0x0000000424007c0c */ /* 0x000fc4000bf46270 */
[----:B------:R-:W-:Y:S01]  /*27950*/  SGXT.U32 R2, R2, 0x1 ;  /* 0x000000010202781a */ /* 0x000fe20000000000 */
[----:B------:R-:W2:Y:S01]  /*27960*/  LDL R36, [R1+0xc] ;  /* 0x00000c0001247983 */ /* 0x000ea20000100800 */
[----:B------:R-:W-:Y:S01]  /*27970*/  PRMT R87, RZ, 0x7610, R87 ;  /* 0x00007610ff577816 */ /* 0x000fe20000000057 */
[----:B0-----:R-:W-:Y:S02]  /*27980*/  @!P4 IMAD.MOV.U32 R6, RZ, RZ, R154 ;  /* 0x000000ffff06c224 */ /* 0x001fe400078e009a */
[----:B------:R-:W-:Y:S01]  /*27990*/  @!P4 IMAD.MOV.U32 R7, RZ, RZ, R153 ;  /* 0x000000ffff07c224 */ /* 0x000fe200078e0099 */
[----:B------:R-:W-:Y:S02]  /*279a0*/  LOP3.LUT R2, R2, 0x16, RZ, 0xfc, !PT ;  /* 0x0000001602027812 */ /* 0x000fe400078efcff */
[----:B------:R-:W-:Y:S02]  /*279b0*/  PRMT R83, RZ, 0x7610, R83 ;  /* 0x00007610ff537816 */ /* 0x000fe40000000053 */
[----:B------:R0:W2:Y:S01]  /*279c0*/  @!P4 LDG.E.U8 R87, desc[UR24][R6.64] ;  /* 0x000000180657c981 */ /* 0x0000a2000c1e1100 */
[----:B------:R-:W-:-:S02]  /*279d0*/  ISETP.GE.AND P4, PT, R2, UR4, PT ;  /* 0x0000000402007c0c */ /* 0x000fc4000bf86270 */
[----:B------:R-:W-:Y:S02]  /*279e0*/  SHF.R.U32.HI R2, RZ, 0x6, R8 ;  /* 0x00000006ff027819 */ /* 0x000fe40000011608 */
[----:B------:R-:W-:Y:S02]  /*279f0*/  PRMT R105, RZ, 0x7610, R105 ;  /* 0x00007610ff697816 */ /* 0x000fe40000000069 */
[----:B------:R-:W-:Y:S01]  /*27a00*/  SGXT.U32 R2, R2, 0x1 ;  /* 0x000000010202781a */ /* 0x000fe20000000000 */
[----:B0-----:R-:W-:Y:S02]  /*27a10*/  @!P2 IMAD.MOV.U32 R6, RZ, RZ, R156 ;  /* 0x000000ffff06a224 */ /* 0x001fe400078e009c */
[----:B------:R-:W-:Y:S01]  /*27a20*/  @!P2 IMAD.MOV.U32 R7, RZ, RZ, R155 ;  /* 0x000000ffff07a224 */ /* 0x000fe200078e009b */
[----:B------:R-:W-:-:S04]  /*27a30*/  LOP3.LUT R2, R2, 0x18, RZ, 0xfc, !PT ;  /* 0x0000001802027812 */ /* 0x000fc800078efcff */
[----:B------:R0:W2:Y:S01]  /*27a40*/  @!P2 LDG.E.U8 R83, desc[UR24][R6.64] ;  /* 0x000000180653a981 */ /* 0x0000a2000c1e1100 */
[----:B------:R-:W-:Y:S02]  /*27a50*/  PRMT R85, RZ, 0x7610, R85 ;  /* 0x00007610ff557816 */ /* 0x000fe40000000055 */
[----:B------:R-:W-:Y:S01]  /*27a60*/  ISETP.GE.AND P2, PT, R2, UR4, PT ;  /* 0x0000000402007c0c */ /* 0x000fe2000bf46270 */
[----:B0-----:R-:W-:Y:S02]  /*27a70*/  @!P3 IMAD.MOV.U32 R6, RZ, RZ, R158 ;  /* 0x000000ffff06b224 */ /* 0x001fe400078e009e */
[----:B------:R-:W-:-:S05]  /*27a80*/  @!P3 IMAD.MOV.U32 R7, RZ, RZ, R157 ;  /* 0x000000ffff07b224 */ /* 0x000fca00078e009d */
[----:B------:R0:W2:Y:S01]  /*27a90*/  @!P3 LDG.E.U8 R105, desc[UR24][R6.64] ;  /* 0x000000180669b981 */ /* 0x0000a2000c1e1100 */
[----:B------:R-:W-:Y:S01]  /*27aa0*/  PRMT R26, RZ, 0x7610, R26 ;  /* 0x00007610ff1a7816 */ /* 0x000fe2000000001a */
[----:B0-----:R-:W-:Y:S02]  /*27ab0*/  @!P5 IMAD.MOV.U32 R6, RZ, RZ, R160 ;  /* 0x000000ffff06d224 */ /* 0x001fe400078e00a0 */
[----:B------:R-:W-:-:S05]  /*27ac0*/  @!P5 IMAD.MOV.U32 R7, RZ, RZ, R159 ;  /* 0x000000ffff07d224 */ /* 0x000fca00078e009f */
[----:B------:R0:W2:Y:S01]  /*27ad0*/  @!P5 LDG.E.U8 R85, desc[UR24][R6.64] ;  /* 0x000000180655d981 */ /* 0x0000a2000c1e1100 */
[----:B------:R-:W-:Y:S01]  /*27ae0*/  PRMT R74, RZ, 0x7610, R74 ;  /* 0x00007610ff4a7816 */ /* 0x000fe2000000004a */
[----:B0-----:R-:W-:Y:S02]  /*27af0*/  @!P4 IMAD.MOV.U32 R6, RZ, RZ, R162 ;  /* 0x000000ffff06c224 */ /* 0x001fe400078e00a2 */
[----:B------:R-:W-:-:S05]  /*27b00*/  @!P4 IMAD.MOV.U32 R7, RZ, RZ, R161 ;  /* 0x000000ffff07c224 */ /* 0x000fca00078e00a1 */
[----:B------:R0:W2:Y:S02]  /*27b10*/  @!P4 LDG.E.U8 R26, desc[UR24][R6.64] ;  /* 0x00000018061ac981 */ /* 0x0000a4000c1e1100 */
[----:B0-----:R-:W-:Y:S02]  /*27b20*/  @!P2 IMAD.MOV.U32 R6, RZ, RZ, R164 ;  /* 0x000000ffff06a224 */ /* 0x001fe400078e00a4 */
[----:B------:R-:W-:-:S05]  /*27b30*/  @!P2 IMAD.MOV.U32 R7, RZ, RZ, R163 ;  /* 0x000000ffff07a224 */ /* 0x000fca00078e00a3 */
[----:B------:R0:W2:Y:S04]  /*27b40*/  @!P2 LDG.E.U8 R74, desc[UR24][R6.64] ;  /* 0x00000018064aa981 */ /* 0x0000a8000c1e1100 */
[----:B------:R-:W0:Y:S01]  /*27b50*/  LDL R7, [R1] ;  /* 0x0000000001077983 */ /* 0x000e220000100800 */
[----:B------:R-:W-:-:S04]  /*27b60*/  SHF.R.U32.HI R2, RZ, 0x6, R8 ;  /* 0x00000006ff027819 */ /* 0x000fc80000011608 */
[----:B------:R-:W-:-:S04]  /*27b70*/  SGXT.U32 R2, R2, 0x1 ;  /* 0x000000010202781a */ /* 0x000fc80000000000 */
[----:B------:R-:W-:-:S04]  /*27b80*/  LOP3.LUT R2, R2, 0x1a, RZ, 0xfc, !PT ;  /* 0x0000001a02027812 */ /* 0x000fc800078efcff */
[----:B------:R-:W-:Y:S02]  /*27b90*/  ISETP.GE.AND P3, PT, R2, UR4, PT ;  /* 0x0000000402007c0c */ /* 0x000fe4000bf66270 */
[----:B------:R-:W-:Y:S02]  /*27ba0*/  PRMT R108, RZ, 0x7610, R108 ;  /* 0x00007610ff6c7816 */ /* 0x000fe4000000006c */
[----:B------:R-:W-:Y:S02]  /*27bb0*/  SHF.R.U32.HI R2, RZ, 0x6, R8 ;  /* 0x00000006ff027819 */ /* 0x000fe40000011608 */
[----:B------:R-:W2:Y:S01]  /*27bc0*/  LDL R8, [R1+0x10] ;  /* 0x0000100001087983 */ /* 0x000ea20000100800 */
[----:B------:R-:W1:Y:S01]  /*27bd0*/  S2R R37, SR_TID.X ;  /* 0x0000000000257919 */ /* 0x000e620000002100 */
[----:B------:R-:W-:-:S05]  /*27be0*/  SGXT.U32 R2, R2, 0x1 ;  /* 0x000000010202781a */ /* 0x000fca0000000000 */
[----:B0-----:R-:W-:Y:S02]  /*27bf0*/  @!P3 IMAD.MOV.U32 R6, RZ, RZ, R7 ;  /* 0x000000ffff06b224 */ /* 0x001fe400078e0007 */
[----:B------:R-:W-:-:S05]  /*27c00*/  @!P3 IMAD.MOV.U32 R7, RZ, RZ, R165 ;  /* 0x000000ffff07b224 */ /* 0x000fca00078e00a5 */
[----:B------:R0:W3:Y:S04]  /*27c10*/  @!P3 LDG.E.U8 R108, desc[UR24][R6.64] ;  /* 0x00000018066cb981 */ /* 0x0000e8000c1e1100 */
[----:B------:R-:W3:Y:S01]  /*27c20*/  LDL R7, [R1+0x4] ;  /* 0x0000040001077983 */ /* 0x000ee20000100800 */
[----:B------:R-:W-:-:S04]  /*27c30*/  LOP3.LUT R2, R2, 0x1c, RZ, 0xfc, !PT ;  /* 0x0000001c02027812 */ /* 0x000fc800078efcff */
[----:B------:R-:W-:Y:S02]  /*27c40*/  ISETP.GE.AND P5, PT, R2, UR4, PT ;  /* 0x0000000402007c0c */ /* 0x000fe4000bfa6270 */
[----:B-1----:R-:W-:-:S04]  /*27c50*/  SHF.R.U32.HI R2, RZ, 0x6, R37 ;  /* 0x00000006ff027819 */ /* 0x002fc80000011625 */
[----:B------:R-:W-:Y:S02]  /*27c60*/  SGXT.U32 R2, R2, 0x1 ;  /* 0x000000010202781a */ /* 0x000fe40000000000 */
[--C-:B0-----:R-:W-:Y:S02]  /*27c70*/  SHF.R.U32.HI R6, RZ, 0x6, R37.reuse ;  /* 0x00000006ff067819 */ /* 0x101fe40000011625 */
[----:B------:R-:W-:Y:S02]  /*27c80*/  LOP3.LUT R2, R2, 0x20, RZ, 0xfc, !PT ;  /* 0x0000002002027812 */ /* 0x000fe400078efcff */
[----:B------:R-:W-:Y:S02]  /*27c90*/  SGXT.U32 R6, R6, 0x1 ;  /* 0x000000010606781a */ /* 0x000fe40000000000 */
[----:B------:R-:W-:Y:S02]  /*27ca0*/  ISETP.GE.AND P4, PT, R2, UR4, PT ;  /* 0x0000000402007c0c */ /* 0x000fe4000bf86270 */
[----:B------:R-:W-:-:S02]  /*27cb0*/  SHF.R.U32.HI R2, RZ, 0x6, R37 ;  /* 0x00000006ff027819 */ /* 0x000fc40000011625 */
[----:B------:R-:W-:Y:S02]  /*27cc0*/  LOP3.LUT R6, R6, 0x24, RZ, 0xfc, !PT ;  /* 0x0000002406067812 */ /* 0x000fe400078efcff */
[----:B------:R-:W-:Y:S02]  /*27cd0*/  SGXT.U32 R2, R2, 0x1 ;  /* 0x000000010202781a */ /* 0x000fe40000000000 */
[----:B------:R-:W-:Y:S02]  /*27ce0*/  PRMT R81, RZ, 0x7610, R81 ;  /* 0x00007610ff517816 */ /* 0x000fe40000000051 */
[----:B------:R-:W-:Y:S01]  /*27cf0*/  ISETP.GE.AND P3, PT, R6, UR4, PT ;  /* 0x0000000406007c0c */ /* 0x000fe2000bf66270 */
[----:B--2---:R-:W-:Y:S01]  /*27d00*/  @!P5 IMAD.MOV.U32 R6, RZ, RZ, R79 ;  /* 0x000000ffff06d224 */ /* 0x004fe200078e004f */
[----:B------:R-:W-:Y:S01]  /*27d10*/  LOP3.LUT R2, R2, 0x22, RZ, 0xfc, !PT ;  /* 0x0000002202027812 */ /* 0x000fe200078efcff */
[----:B------:R-:W2:Y:S01]  /*27d20*/  LDL R79, [R1+0x28] ;  /* 0x00002800014f7983 */ /* 0x000ea20000100800 */
[----:B------:R-:W-:-:S02]  /*27d30*/  PRMT R76, RZ, 0x7610, R76 ;  /* 0x00007610ff4c7816 */ /* 0x000fc4000000004c */
[----:B------:R-:W-:Y:S02]  /*27d40*/  ISETP.GE.AND P2, PT, R2, UR4, PT ;  /* 0x0000000402007c0c */ /* 0x000fe4000bf46270 */
[----:B------:R-:W2:Y:S01]  /*27d50*/  LDL R2, [R1+0x18] ;  /* 0x0000180001027983 */ /* 0x000ea20000100800 */
[----:B------:R-:W-:-:S04]  /*27d60*/  SHF.R.U32.HI R37, RZ, 0x6, R37 ;  /* 0x00000006ff257819 */ /* 0x000fc80000011625 */
[----:B------:R-:W-:-:S04]  /*27d70*/  SGXT.U32 R37, R37, 0x1 ;  /* 0x000000012525781a */ /* 0x000fc80000000000 */
[----:B------:R-:W-:Y:S01]  /*27d80*/  LOP3.LUT R37, R37, 0x26, RZ, 0xfc, !PT ;  /* 0x0000002625257812 */ /* 0x000fe200078efcff */
[----:B---3--:R0:W3:Y:S02]  /*27d90*/  @!P5 LDG.E.U8 R81, desc[UR24][R6.64] ;  /* 0x000000180651d981 */ /* 0x0080e4000c1e1100 */
[----:B0-----:R-:W-:Y:S02]  /*27da0*/  @!P4 IMAD.MOV.U32 R6, RZ, RZ, R8 ;  /* 0x000000ffff06c224 */ /* 0x001fe400078e0008 */
[----:B------:R-:W-:Y:S01]  /*27db0*/  @!P4 IMAD.MOV.U32 R7, RZ, RZ, R36 ;  /* 0x000000ffff07c224 */ /* 0x000fe200078e0024 */
[----:B------:R-:W-:Y:S01]  /*27dc0*/  ISETP.GE.AND P5, PT, R37, UR4, PT ;  /* 0x0000000425007c0c */ /* 0x000fe2000bfa6270 */
[----:B------:R-:W3:Y:S04]  /*27dd0*/  LDL R36, [R1+0x2c] ;  /* 0x00002c0001247983 */ /* 0x000ee80000100800 */
[----:B------:R0:W3:Y:S01]  /*27de0*/  @!P4 LDG.E.U8 R76, desc[UR24][R6.64] ;  /* 0x00000018064cc981 */ /* 0x0000e2000c1e1100 */
[----:B------:R-:W-:-:S02]  /*27df0*/  PRMT R109, RZ, 0x7610, R109 ;  /* 0x00007610ff6d7816 */ /* 0x000fc4000000006d */
[----:B------:R-:W-:Y:S01]  /*27e00*/  PRMT R80, RZ, 0x7610, R80 ;  /* 0x00007610ff507816 */ /* 0x000fe20000000050 */
[----:B------:R-:W3:Y:S04]  /*27e10*/  LDL R8, [R1+0x30] ;  /* 0x0000300001087983 */ /* 0x000ee80000100800 */
[----:B------:R-:W3:Y:S01]  /*27e20*/  LDL R7, [R1+0x14] ;  /* 0x0000140001077983 */ /* 0x000ee20000100800 */
[----:B------:R-:W0:Y:S02]  /*27e30*/  S2R R37, SR_TID.X ;  /* 0x0000000000257919 */ /* 0x000e240000002100 */
[----:B0-----:R-:W-:-:S04]  /*27e40*/  SHF.R.U32.HI R6, RZ, 0x6, R37 ;  /* 0x00000006ff067819 */ /* 0x001fc80000011625 */
[----:B------:R-:W-:-:S04]  /*27e50*/  SGXT.U32 R6, R6, 0x1 ;  /* 0x000000010606781a */ /* 0x000fc80000000000 */
[----:B------:R-:W-:-:S04]  /*27e60*/  LOP3.LUT R6, R6, 0x28, RZ, 0xfc, !PT ;  /* 0x0000002806067812 */ /* 0x000fc800078efcff */
[----:B------:R-:W-:Y:S01]  /*27e70*/  ISETP.GE.AND P4, PT, R6, UR4, PT ;  /* 0x0000000406007c0c */ /* 0x000fe2000bf86270 */
[----:B--2---:R-:W-:-:S05]  /*27e80*/  @!P2 IMAD.MOV.U32 R6, RZ, RZ, R2 ;  /* 0x000000ffff06a224 */ /* 0x004fca00078e0002 */
[----:B---3--:R0:W2:Y:S04]  /*27e90*/  @!P2 LDG.E.U8 R109, desc[UR24][R6.64] ;  /* 0x00000018066da981 */ /* 0x0080a8000c1e1100 */
[----:B------:R-:W0:Y:S04]  /*27ea0*/  LDL R6, [R1+0x1c] ;  /* 0x00001c0001067983 */ /* 0x000e280000100800 */
[----:B------:R-:W0:Y:S02]  /*27eb0*/  LDL R7, [R1+0x20] ;  /* 0x0000200001077983 */ /* 0x000e240000100800 */
[----:B0-----:R-:W-:-:S04]  /*27ec0*/  @!P3 LOP3.LUT R7, R7, R6, RZ, 0x3c, !PT ;  /* 0x000000060707b212 */ /* 0x001fc800078e3cff */
[----:B------:R-:W-:-:S04]  /*27ed0*/  @!P3 LOP3.LUT R6, R7, R6, RZ, 0x3c, !PT ;  /* 0x000000060706b212 */ /* 0x000fc800078e3cff */
[----:B------:R-:W-:-:S05]  /*27ee0*/  @!P3 LOP3.LUT R7, R7, R6, RZ, 0x3c, !PT ;  /* 0x000000060707b212 */ /* 0x000fca00078e3cff */
[----:B------:R0:W3:Y:S04]  /*27ef0*/  @!P3 LDG.E.U8 R80, desc[UR24][R6.64] ;  /* 0x000000180650b981 */ /* 0x0000e8000c1e1100 */
[----:B------:R-:W2:Y:S01]  /*27f00*/  LDL R7, [R1+0x24] ;  /* 0x0000240001077983 */ /* 0x000ea20000100800 */
[--C-:B0-----:R-:W-:Y:S02]  /*27f10*/  SHF.R.U32.HI R6, RZ, 0x6, R37.reuse ;  /* 0x00000006ff067819 */ /* 0x101fe40000011625 */
[----:B------:R-:W-:Y:S02]  /*27f20*/  SHF.R.U32.HI R2, RZ, 0x6, R37 ;  /* 0x00000006ff027819 */ /* 0x000fe40000011625 */
[----:B------:R-:W-:Y:S02]  /*27f30*/  SGXT.U32 R6, R6, 0x1 ;  /* 0x000000010606781a */ /* 0x000fe40000000000 */
[----:B------:R-:W-:-:S02]  /*27f40*/  SGXT.U32 R2, R2, 0x1 ;  /* 0x000000010202781a */ /* 0x000fc40000000000 */
[----:B------:R-:W-:Y:S02]  /*27f50*/  LOP3.LUT R6, R6, 0x2c, RZ, 0xfc, !PT ;  /* 0x0000002c06067812 */ /* 0x000fe400078efcff */
[----:B------:R-:W-:Y:S02]  /*27f60*/  PRMT R24, RZ, 0x7610, R24 ;  /* 0x00007610ff187816 */ /* 0x000fe40000000018 */
[----:B------:R-:W-:Y:S01]  /*27f70*/  ISETP.GE.AND P3, PT, R6, UR4, PT ;  /* 0x0000000406007c0c */ /* 0x000fe2000bf66270 */
[----:B------:R-:W-:Y:S01]  /*27f80*/  @!P5 IMAD.MOV.U32 R6, RZ, RZ, R79 ;  /* 0x000000ffff06d224 */ /* 0x000fe200078e004f */
[----:B------:R-:W-:Y:S01]  /*27f90*/  LOP3.LUT R2, R2, 0x2a, RZ, 0xfc, !PT ;  /* 0x0000002a02027812 */ /* 0x000fe200078efcff */
[----:B------:R-:W3:Y:S01]  /*27fa0*/  LDL R79, [R1+0x48] ;  /* 0x00004800014f7983 */ /* 0x000ee20000100800 */
[----:B------:R-:W-:Y:S02]  /*27fb0*/  PRMT R82, RZ, 0x7610, R82 ;  /* 0x00007610ff527816 */ /* 0x000fe40000000052 */
[----:B------:R-:W-:-:S02]  /*27fc0*/  ISETP.GE.AND P2, PT, R2, UR4, PT ;  /* 0x0000000402007c0c */ /* 0x000fc4000bf46270 */
[----:B------:R-:W3:Y:S01]  /*27fd0*/  LDL R2, [R1+0x38] ;  /* 0x0000380001027983 */ /* 0x000ee20000100800 */
[----:B------:R-:W-:-:S04]  /*27fe0*/  SHF.R.U32.HI R37, RZ, 0x6, R37 ;  /* 0x00000006ff257819 */ /* 0x000fc80000011625 */
[----:B------:R-:W-:-:S04]  /*27ff0*/  SGXT.U32 R37, R37, 0x1 ;  /* 0x000000012525781a */ /* 0x000fc80000000000 */
[----:B------:R-:W-:Y:S01]  /*28000*/  LOP3.LUT R37, R37, 0x30, RZ, 0xfc, !PT ;  /* 0x0000003025257812 */ /* 0x000fe200078efcff */
[----:B--2---:R0:W2:Y:S02]  /*28010*/  @!P5 LDG.E.U8 R24, desc[UR24][R6.64] ;  /* 0x000000180618d981 */ /* 0x0040a4000c1e1100 */
[----:B0-----:R-:W-:Y:S02]  /*28020*/  @!P4 IMAD.MOV.U32 R6, RZ, RZ, R8 ;  /* 0x000000ffff06c224 */ /* 0x001fe400078e0008 */
[----:B------:R-:W-:Y:S01]  /*28030*/  @!P4 IMAD.MOV.U32 R7, RZ, RZ, R36 ;  /* 0x000000ffff07c224 */ /* 0x000fe200078e0024 */
[----:B------:R-:W-:Y:S01]  /*28040*/  ISETP.GE.AND P5, PT, R37, UR4, PT ;  /* 0x0000000425007c0c */ /* 0x000fe2000bfa6270 */
[----:B------:R-:W2:Y:S04]  /*28050*/  LDL R36, [R1+0x4c] ;  /* 0x00004c0001247983 */ /* 0x000ea80000100800 */
[----:B------:R0:W2:Y:S01]  /*28060*/  @!P4 LDG.E.U8 R82, desc[UR24][R6.64] ;  /* 0x000000180652c981 */ /* 0x0000a2000c1e1100 */
[----:B------:R-:W-:-:S02]  /*28070*/  PRMT R111, RZ, 0x7610, R111 ;  /* 0x00007610ff6f7816 */ /* 0x000fc4000000006f */
[----:B------:R-:W-:Y:S01]  /*28080*/  PRMT R77, RZ, 0x7610, R77 ;  /* 0x00007610ff4d7816 */ /* 0x000fe2000000004d */
[----:B------:R-:W2:Y:S04]  /*28090*/  LDL R8, [R1+0x50] ;  /* 0x0000500001087983 */ /* 0x000ea80000100800 */
[----:B------:R-:W2:Y:S01]  /*280a0*/  LDL R7, [R1+0x34] ;  /* 0x0000340001077983 */ /* 0x000ea20000100800 */
[----:B------:R-:W0:Y:S02]  /*280b0*/  S2R R37, SR_TID.X ;  /* 0x0000000000257919 */ /* 0x000e240000002100 */
[----:B0-----:R-:W-:-:S04]  /*280c0*/  SHF.R.U32.HI R6, RZ, 0x6, R37 ;  /* 0x00000006ff067819 */ /* 0x001fc80000011625 */
[----:B------:R-:W-:-:S04]  /*280d0*/  SGXT.U32 R6, R6, 0x1 ;  /* 0x000000010606781a */ /* 0x000fc80000000000 */
[----:B------:R-:W-:-:S04]  /*280e0*/  LOP3.LUT R6, R6, 0x32, RZ, 0xfc, !PT ;  /* 0x0000003206067812 */ /* 0x000fc800078efcff */
[----:B------:R-:W-:Y:S01]  /*280f0*/  ISETP.GE.AND P4, PT, R6, UR4, PT ;  /* 0x0000000406007c0c */ /* 0x000fe2000bf86270 */
[----:B---3--:R-:W-:-:S05]  /*28100*/  @!P2 IMAD.MOV.U32 R6, RZ, RZ, R2 ;  /* 0x000000ffff06a224 */ /* 0x008fca00078e0002 */
[----:B--2---:R0:W2:Y:S04]  /*28110*/  @!P2 LDG.E.U8 R111, desc[UR24][R6.64] ;  /* 0x00000018066fa981 */ /* 0x0040a8000c1e1100 */
        /* <DEDUP_REMOVED lines=175> */
[----:B------:R-:W-:Y:S02]  /*28c10*/  LOP3.LUT R2, R2, 0x58, RZ, 0xfc, !PT ;  /* 0x0000005802027812 */ /* 0x000fe400078efcff */
[----:B------:R-:W-:Y:S02]  /*28c20*/  PRMT R18, RZ, 0x7610, R18 ;  /* 0x00007610ff127816 */ /* 0x000fe40000000012 */
[----:B------:R-:W-:-:S02]  /*28c30*/  ISETP.GE.AND P2, PT, R2, UR4, PT ;  /* 0x0000000402007c0c */ /* 0x000fc4000bf46270 */
[----:B------:R-:W3:Y:S01]  /*28c40*/  LDL R2, [R1+0xd8] ;  /* 0x0000d80001027983 */ /* 0x000ee20000100800 */
[----:B------:R-:W0:Y:S03]  /*28c50*/  S2R R79, SR_TID.X ;  /* 0x00000000004f7919 */ /* 0x000e260000002100 */
[----:B--2---:R1:W2:Y:S02]  /*28c60*/  @!P5 LDG.E.U8 R34, desc[UR24][R6.64] ;  /* 0x000000180622d981 */ /* 0x0042a4000c1e1100 */
[----:B-1----:R-:W-:Y:S02]  /*28c70*/  @!P4 IMAD.MOV.U32 R6, RZ, RZ, R8 ;  /* 0x000000ffff06c224 */ /* 0x002fe400078e0008 */
[----:B------:R-:W-:Y:S01]  /*28c80*/  @!P4 IMAD.MOV.U32 R7, RZ, RZ, R36 ;  /* 0x000000ffff07c224 */ /* 0x000fe200078e0024 */
[----:B------:R-:W-:Y:S01]  /*28c90*/  PRMT R92, RZ, 0x7610, R92 ;  /* 0x00007610ff5c7816 */ /* 0x000fe2000000005c */
[----:B------:R-:W2:Y:S04]  /*28ca0*/  LDL R36, [R1+0xec] ;  /* 0x0000ec0001247983 */ /* 0x000ea80000100800 */
[----:B------:R0:W2:Y:S01]  /*28cb0*/  @!P4 LDG.E.U8 R18, desc[UR24][R6.64] ;  /* 0x000000180612c981 */ /* 0x0000a2000c1e1100 */
[----:B------:R-:W-:-:S02]  /*28cc0*/  SHF.R.U32.HI R37, RZ, 0x6, R37 ;  /* 0x00000006ff257819 */ /* 0x000fc40000011625 */
[----:B------:R-:W-:Y:S01]  /*28cd0*/  PRMT R99, RZ, 0x7610, R99 ;  /* 0x00007610ff637816 */ /* 0x000fe20000000063 */
[----:B------:R-:W2:Y:S04]  /*28ce0*/  LDL R8, [R1+0xf0] ;  /* 0x0000f00001087983 */ /* 0x000ea80000100800 */
[----:B------:R-:W2:Y:S01]  /*28cf0*/  LDL R7, [R1+0xd4] ;  /* 0x0000d40001077983 */ /* 0x000ea20000100800 */
[----:B0-----:R-:W-:-:S04]  /*28d00*/  SHF.R.U32.HI R6, RZ, 0x6, R79 ;  /* 0x00000006ff067819 */ /* 0x001fc8000001164f */
[----:B------:R-:W-:-:S04]  /*28d10*/  SGXT.U32 R6, R6, 0x1 ;  /* 0x000000010606781a */ /* 0x000fc80000000000 */
[----:B------:R-:W-:-:S04]  /*28d20*/  LOP3.LUT R6, R6, 0x60, RZ, 0xfc, !PT ;  /* 0x0000006006067812 */ /* 0x000fc800078efcff */
[----:B------:R-:W-:Y:S01]  /*28d30*/  ISETP.GE.AND P4, PT, R6, UR4, PT ;  /* 0x0000000406007c0c */ /* 0x000fe2000bf86270 */
[----:B---3--:R-:W-:-:S05]  /*28d40*/  @!P2 IMAD.MOV.U32 R6, RZ, RZ, R2 ;  /* 0x000000ffff06a224 */ /* 0x008fca00078e0002 */
[----:B--2---:R0:W2:Y:S04]  /*28d50*/  @!P2 LDG.E.U8 R92, desc[UR24][R6.64] ;  /* 0x00000018065ca981 */ /* 0x0040a8000c1e1100 */
[----:B------:R-:W0:Y:S04]  /*28d60*/  LDL R6, [R1+0xdc] ;  /* 0x0000dc0001067983 */ /* 0x000e280000100800 */
[----:B------:R-:W0:Y:S01]  /*28d70*/  LDL R7, [R1+0xe0] ;  /* 0x0000e00001077983 */ /* 0x000e220000100800 */
[----:B------:R-:W-:-:S04]  /*28d80*/  SGXT.U32 R37, R37, 0x1 ;  /* 0x000000012525781a */ /* 0x000fc80000000000 */
[----:B------:R-:W-:-:S04]  /*28d90*/  LOP3.LUT R37, R37, 0x5c, RZ, 0xfc, !PT ;  /* 0x0000005c25257812 */ /* 0x000fc800078efcff */
[----:B------:R-:W-:Y:S02]  /*28da0*/  ISETP.GE.AND P5, PT, R37, UR4, PT ;  /* 0x0000000425007c0c */ /* 0x000fe4000bfa6270 */
[----:B------:R-:W3:Y:S01]  /*28db0*/  LDL R37, [R1+0xe8] ;  /* 0x0000e80001257983 */ /* 0x000ee20000100800 */
[----:B------:R-:W-:Y:S02]  /*28dc0*/  SHF.R.U32.HI R2, RZ, 0x6, R79 ;  /* 0x00000006ff027819 */ /* 0x000fe4000001164f */
[----:B------:R-:W-:Y:S01]  /*28dd0*/  PRMT R33, RZ, 0x7610, R33 ;  /* 0x00007610ff217816 */ /* 0x000fe20000000021 */
[----:B------:R-:W2:Y:S01]  /*28de0*/  LDL R79, [R1+0xf8] ;  /* 0x0000f800014f7983 */ /* 0x000ea20000100800 */
[----:B------:R-:W-:-:S04]  /*28df0*/  SGXT.U32 R2, R2, 0x1 ;  /* 0x000000010202781a */ /* 0x000fc80000000000 */
[----:B------:R-:W-:-:S04]  /*28e00*/  LOP3.LUT R2, R2, 0x62, RZ, 0xfc, !PT ;  /* 0x0000006202027812 */ /* 0x000fc800078efcff */
[----:B------:R-:W-:Y:S02]  /*28e10*/  ISETP.GE.AND P2, PT, R2, UR4, PT ;  /* 0x0000000402007c0c */ /* 0x000fe4000bf46270 */
[----:B------:R-:W1:Y:S01]  /*28e20*/  S2R R2, SR_TID.X ;  /* 0x0000000000027919 */ /* 0x000e620000002100 */
[----:B0-----:R-:W-:-:S04]  /*28e30*/  @!P3 LOP3.LUT R7, R7, R6, RZ, 0x3c, !PT ;  /* 0x000000060707b212 */ /* 0x001fc800078e3cff */
[----:B------:R-:W-:-:S04]  /*28e40*/  @!P3 LOP3.LUT R6, R7, R6, RZ, 0x3c, !PT ;  /* 0x000000060706b212 */ /* 0x000fc800078e3cff */
[----:B------:R-:W-:-:S05]  /*28e50*/  @!P3 LOP3.LUT R7, R7, R6, RZ, 0x3c, !PT ;  /* 0x000000060707b212 */ /* 0x000fca00078e3cff */
[----:B------:R1:W2:Y:S04]  /*28e60*/  @!P3 LDG.E.U8 R99, desc[UR24][R6.64] ;  /* 0x000000180663b981 */ /* 0x0002a8000c1e1100 */
[----:B------:R-:W2:Y:S01]  /*28e70*/  LDL R7, [R1+0xe4] ;  /* 0x0000e40001077983 */ /* 0x000ea20000100800 */
[----:B-1----:R-:W-:-:S04]  /*28e80*/  SHF.R.U32.HI R6, RZ, 0x6, R2 ;  /* 0x00000006ff067819 */ /* 0x002fc80000011602 */
[----:B------:R-:W-:-:S04]  /*28e90*/  SGXT.U32 R6, R6, 0x1 ;  /* 0x000000010606781a */ /* 0x000fc80000000000 */
[----:B------:R-:W-:-:S04]  /*28ea0*/  LOP3.LUT R6, R6, 0x64, RZ, 0xfc, !PT ;  /* 0x0000006406067812 */ /* 0x000fc800078efcff */
[----:B------:R-:W-:Y:S01]  /*28eb0*/  ISETP.GE.AND P3, PT, R6, UR4, PT ;  /* 0x0000000406007c0c */ /* 0x000fe2000bf66270 */
[----:B---3--:R-:W-:Y:S01]  /*28ec0*/  @!P5 IMAD.MOV.U32 R6, RZ, RZ, R37 ;  /* 0x000000ffff06d224 */ /* 0x008fe200078e0025 */
[----:B------:R-:W-:Y:S01]  /*28ed0*/  PRMT R94, RZ, 0x7610, R94 ;  /* 0x00007610ff5e7816 */ /* 0x000fe2000000005e */
[----:B------:R-:W3:Y:S04]  /*28ee0*/  LDL R37, [R1+0x10c] ;  /* 0x00010c0001257983 */ /* 0x000ee80000100800 */
[----:B--2---:R0:W2:Y:S02]  /*28ef0*/  @!P5 LDG.E.U8 R33, desc[UR24][R6.64] ;  /* 0x000000180621d981 */ /* 0x0040a4000c1e1100 */
[----:B0-----:R-:W-:Y:S02]  /*28f00*/  @!P4 IMAD.MOV.U32 R6, RZ, RZ, R8 ;  /* 0x000000ffff06c224 */ /* 0x001fe400078e0008 */
[----:B------:R-:W-:Y:S01]  /*28f10*/  @!P4 IMAD.MOV.U32 R7, RZ, RZ, R36 ;  /* 0x000000ffff07c224 */ /* 0x000fe200078e0024 */
[----:B------:R-:W0:Y:S04]  /*28f20*/  S2R R8, SR_TID.X ;  /* 0x0000000000087919 */ /* 0x000e280000002100 */
[----:B------:R0:W2:Y:S01]  /*28f30*/  @!P4 LDG.E.U8 R94, desc[UR24][R6.64] ;  /* 0x00000018065ec981 */ /* 0x0000a2000c1e1100 */
[----:B------:R-:W-:-:S02]  /*28f40*/  PRMT R98, RZ, 0x7610, R98 ;  /* 0x00007610ff627816 */ /* 0x000fc40000000062 */
[----:B------:R-:W-:Y:S01]  /*28f50*/  SHF.R.U32.HI R2, RZ, 0x6, R2 ;  /* 0x00000006ff027819 */ /* 0x000fe20000011602 */
[----:B------:R-:W2:Y:S04]  /*28f60*/  LDL R36, [R1+0x110] ;  /* 0x0001100001247983 */ /* 0x000ea80000100800 */
[----:B------:R-:W2:Y:S01]  /*28f70*/  LDL R7, [R1+0xf4] ;  /* 0x0000f40001077983 */ /* 0x000ea20000100800 */
[----:B0-----:R-:W-:-:S04]  /*28f80*/  SHF.R.U32.HI R6, RZ, 0x6, R8 ;  /* 0x00000006ff067819 */ /* 0x001fc80000011608 */
[----:B------:R-:W-:-:S04]  /*28f90*/  SGXT.U32 R6, R6, 0x1 ;  /* 0x000000010606781a */ /* 0x000fc80000000000 */
[----:B------:R-:W-:-:S04]  /*28fa0*/  LOP3.LUT R6, R6, 0x68, RZ, 0xfc, !PT ;  /* 0x0000006806067812 */ /* 0x000fc800078efcff */
[----:B------:R-:W-:Y:S01]  /*28fb0*/  ISETP.GE.AND P4, PT, R6, UR4, PT ;  /* 0x0000000406007c0c */ /* 0x000fe2000bf86270 */
[----:B------:R-:W-:Y:S01]  /*28fc0*/  @!P2 IMAD.MOV.U32 R6, RZ, RZ, R79 ;  /* 0x000000ffff06a224 */ /* 0x000fe200078e004f */
[----:B------:R-:W-:Y:S01]  /*28fd0*/  SGXT.U32 R2, R2, 0x1 ;  /* 0x000000010202781a */ /* 0x000fe20000000000 */
[----:B------:R-:W3:Y:S04]  /*28fe0*/  LDL R79, [R1+0x118] ;  /* 0x00011800014f7983 */ /* 0x000ee80000100800 */
[----:B--2---:R0:W2:Y:S04]  /*28ff0*/  @!P2 LDG.E.U8 R98, desc[UR24][R6.64] ;  /* 0x000000180662a981 */ /* 0x0040a8000c1e1100 */
[----:B------:R-:W0:Y:S04]  /*29000*/  LDL R6, [R1+0xfc] ;  /* 0x0000fc0001067983 */ /* 0x000e280000100800 */
[----:B------:R-:W0:Y:S01]  /*29010*/  LDL R7, [R1+0x100] ;  /* 0x0001000001077983 */ /* 0x000e220000100800 */
[----:B------:R-:W-:-:S02]  /*29020*/  LOP3.LUT R2, R2, 0x66, RZ, 0xfc, !PT ;  /* 0x0000006602027812 */ /* 0x000fc400078efcff */
[----:B------:R-:W-:Y:S02]  /*29030*/  PRMT R32, RZ, 0x7610, R32 ;  /* 0x00007610ff207816 */ /* 0x000fe40000000020 */
[----:B------:R-:W-:Y:S02]  /*29040*/  ISETP.GE.AND P5, PT, R2, UR4, PT ;  /* 0x0000000402007c0c */ /* 0x000fe4000bfa6270 */
[----:B------:R-:W2:Y:S01]  /*29050*/  LDL R2, [R1+0x108] ;  /* 0x0001080001027983 */ /* 0x000ea20000100800 */
[----:B------:R-:W-:-:S04]  /*29060*/  SHF.R.U32.HI R8, RZ, 0x6, R8 ;  /* 0x00000006ff087819 */ /* 0x000fc80000011608 */
[----:B------:R-:W-:-:S04]  /*29070*/  SGXT.U32 R8, R8, 0x1 ;  /* 0x000000010808781a */ /* 0x000fc80000000000 */
[----:B------:R-:W-:-:S04]  /*29080*/  LOP3.LUT R8, R8, 0x6a, RZ, 0xfc, !PT ;  /* 0x0000006a08087812 */ /* 0x000fc800078efcff */
[----:B------:R-:W-:Y:S02]  /*29090*/  ISETP.GE.AND P2, PT, R8, UR4, PT ;  /* 0x0000000408007c0c */ /* 0x000fe4000bf46270 */
[----:B------:R-:W1:Y:S01]  /*290a0*/  S2R R8, SR_TID.X ;  /* 0x0000000000087919 */ /* 0x000e620000002100 */
[----:B0-----:R-:W-:-:S04]  /*290b0*/  @!P3 LOP3.LUT R7, R7, R6, RZ, 0x3c, !PT ;  /* 0x000000060707b212 */ /* 0x001fc800078e3cff */
[----:B------:R-:W-:-:S04]  /*290c0*/  @!P3 LOP3.LUT R6, R7, R6, RZ, 0x3c, !PT ;  /* 0x000000060706b212 */ /* 0x000fc800078e3cff */
[----:B------:R-:W-:-:S05]  /*290d0*/  @!P3 LOP3.LUT R7, R7, R6, RZ, 0x3c, !PT ;  /* 0x000000060707b212 */ /* 0x000fca00078e3cff */
[----:B------:R1:W3:Y:S04]  /*290e0*/  @!P3 LDG.E.U8 R32, desc[UR24][R6.64] ;  /* 0x000000180620b981 */ /* 0x0002e8000c1e1100 */
[----:B------:R-:W3:Y:S01]  /*290f0*/  LDL R7, [R1+0x104] ;  /* 0x0001040001077983 */ /* 0x000ee20000100800 */
[----:B-1----:R-:W-:-:S04]  /*29100*/  SHF.R.U32.HI R6, RZ, 0x6, R8 ;  /* 0x00000006ff067819 */ /* 0x002fc80000011608 */
[----:B------:R-:W-:-:S04]  /*29110*/  SGXT.U32 R6, R6, 0x1 ;  /* 0x000000010606781a */ /* 0x000fc80000000000 */
[----:B------:R-:W-:Y:S02]  /*29120*/  LOP3.LUT R6, R6, 0x6c, RZ, 0xfc, !PT ;  /* 0x0000006c06067812 */ /* 0x000fe400078efcff */
[----:B------:R-:W-:Y:S02]  /*29130*/  PRMT R16, RZ, 0x7610, R16 ;  /* 0x00007610ff107816 */ /* 0x000fe40000000010 */
[----:B------:R-:W-:Y:S01]  /*29140*/  ISETP.GE.AND P3, PT, R6, UR4, PT ;  /* 0x0000000406007c0c */ /* 0x000fe2000bf66270 */
[----:B--2---:R-:W-:Y:S01]  /*29150*/  @!P5 IMAD.MOV.U32 R6, RZ, RZ, R2 ;  /* 0x000000ffff06d224 */ /* 0x004fe200078e0002 */
[----:B------:R-:W-:-:S04]  /*29160*/  PRMT R96, RZ, 0x7610, R96 ;  /* 0x00007610ff607816 */ /* 0x000fc80000000060 */
[----:B---3--:R0:W2:Y:S02]  /*29170*/  @!P5 LDG.E.U8 R16, desc[UR24][R6.64] ;  /* 0x000000180610d981 */ /* 0x0080a4000c1e1100 */
[----:B0-----:R-:W-:Y:S02]  /*29180*/  @!P4 IMAD.MOV.U32 R6, RZ, RZ, R36 ;  /* 0x000000ffff06c224 */ /* 0x001fe400078e0024 */
[----:B------:R-:W-:Y:S01]  /*29190*/  @!P4 IMAD.MOV.U32 R7, RZ, RZ, R37 ;  /* 0x000000ffff07c224 */ /* 0x000fe200078e0025 */
[----:B------:R-:W-:Y:S01]  /*291a0*/  PRMT R95, RZ, 0x7610, R95 ;  /* 0x00007610ff5f7816 */ /* 0x000fe2000000005f */
[----:B------:R-:W3:Y:S04]  /*291b0*/  LDL R37, [R1+0x12c] ;  /* 0x00012c0001257983 */ /* 0x000ee80000100800 */
[----:B------:R0:W2:Y:S01]  /*291c0*/  @!P4 LDG.E.U8 R96, desc[UR24][R6.64] ;  /* 0x000000180660c981 */ /* 0x0000a2000c1e1100 */
[----:B------:R-:W-:-:S02]  /*291d0*/  PRMT R31, RZ, 0x7610, R31 ;  /* 0x00007610ff1f7816 */ /* 0x000fc4000000001f */
[----:B------:R-:W-:Y:S01]  /*291e0*/  SHF.R.U32.HI R2, RZ, 0x6, R8 ;  /* 0x00000006ff027819 */ /* 0x000fe20000011608 */
[----:B------:R-:W2:Y:S04]  /*291f0*/  LDL R36, [R1+0x130] ;  /* 0x0001300001247983 */ /* 0x000ea80000100800 */
[----:B------:R-:W2:Y:S04]  /*29200*/  LDL R8, [R1+0x128] ;  /* 0x0001280001087983 */ /* 0x000ea80000100800 */
[----:B------:R-:W2:Y:S01]  /*29210*/  LDL R7, [R1+0x114] ;  /* 0x0001140001077983 */ /* 0x000ea20000100800 */
[----:B0-----:R-:W-:Y:S01]  /*29220*/  @!P2 IMAD.MOV.U32 R6, RZ, RZ, R79 ;  /* 0x000000ffff06a224 */ /* 0x001fe200078e004f */
[----:B------:R-:W-:-:S02]  /*29230*/  SGXT.U32 R2, R2, 0x1 ;  /* 0x000000010202781a */ /* 0x000fc40000000000 */
[----:B------:R-:W-:Y:S01]  /*29240*/  PRMT R97, RZ, 0x7610, R97 ;  /* 0x00007610ff617816 */ /* 0x000fe20000000061 */
[----:B------:R-:W3:Y:S04]  /*29250*/  LDL R79, [R1+0x138] ;  /* 0x00013800014f7983 */ /* 0x000ee80000100800 */
[----:B--2---:R0:W2:Y:S04]  /*29260*/  @!P2 LDG.E.U8 R95, desc[UR24][R6.64] ;  /* 0x00000018065fa981 */ /* 0x0040a8000c1e1100 */
[----:B------:R-:W0:Y:S04]  /*29270*/  LDL R6, [R1+0x11c] ;  /* 0x00011c0001067983 */ /* 0x000e280000100800 */
[----:B------:R-:W0:Y:S02]  /*29280*/  LDL R7, [R1+0x120] ;  /* 0x0001200001077983 */ /* 0x000e240000100800 */
[----:B0-----:R-:W-:-:S04]  /*29290*/  @!P3 LOP3.LUT R7, R7, R6, RZ, 0x3c, !PT ;  /* 0x000000060707b212 */ /* 0x001fc800078e3cff */
[----:B------:R-:W-:-:S04]  /*292a0*/  @!P3 LOP3.LUT R6, R7, R6, RZ, 0x3c, !PT ;  /* 0x000000060706b212 */ /* 0x000fc800078e3cff */
[----:B------:R-:W-:-:S05]  /*292b0*/  @!P3 LOP3.LUT R7, R7, R6, RZ, 0x3c, !PT ;  /* 0x000000060707b212 */ /* 0x000fca00078e3cff */
[----:B------:R0:W2:Y:S02]  /*292c0*/  @!P3 LDG.E.U8 R31, desc[UR24][R6.64] ;  /* 0x00000018061fb981 */ /* 0x0000a4000c1e1100 */
[----:B0-----:R-:W0:Y:S02]  /*292d0*/  S2R R7, SR_TID.X ;  /* 0x0000000000077919 */ /* 0x001e240000002100 */
[----:B0-----:R-:W-:Y:S02]  /*292e0*/  SHF.R.U32.HI R6, RZ, 0x6, R7 ;  /* 0x00000006ff067819 */ /* 0x001fe40000011607 */
[----:B------:R-:W2:Y:S01]  /*292f0*/  LDL R7, [R1+0x124] ;  /* 0x0001240001077983 */ /* 0x000ea20000100800 */
[----:B------:R-:W-:-:S04]  /*29300*/  LOP3.LUT R2, R2, 0x70, RZ, 0xfc, !PT ;  /* 0x0000007002027812 */ /* 0x000fc800078efcff */
[----:B------:R-:W-:Y:S02]  /*29310*/  ISETP.GE.AND P5, PT, R2, UR4, PT ;  /* 0x0000000402007c0c */ /* 0x000fe4000bfa6270 */
[----:B------:R-:W-:Y:S01]  /*29320*/  SGXT.U32 R6, R6, 0x1 ;  /* 0x000000010606781a */ /* 0x000fe20000000000 */
[----:B------:R-:W0:Y:S03]  /*29330*/  S2R R2, SR_TID.X ;  /* 0x0000000000027919 */ /* 0x000e260000002100 */
[----:B------:R-:W-:-:S04]  /*29340*/  LOP3.LUT R6, R6, 0x76, RZ, 0xfc, !PT ;  /* 0x0000007606067812 */ /* 0x000fc800078efcff */
[----:B------:R-:W-:-:S03]  /*29350*/  ISETP.GE.AND P3, PT, R6, UR4, PT ;  /* 0x0000000406007c0c */ /* 0x000fc6000bf66270 */
[----:B------:R-:W-:Y:S01]  /*29360*/  @!P5 IMAD.MOV.U32 R6, RZ, RZ, R8 ;  /* 0x000000ffff06d224 */ /* 0x000fe200078e0008 */
[----:B------:R-:W-:Y:S01]  /*29370*/  PRMT R93, RZ, 0x7610, R93 ;  /* 0x00007610ff5d7816 */ /* 0x000fe2000000005d */
[----:B------:R-:W3:Y:S01]  /*29380*/  LDL R8, [R1+0x148] ;  /* 0x0001480001087983 */ /* 0x000ee20000100800 */
[----:B0-----:R-:W-:-:S04]  /*29390*/  SHF.R.U32.HI R2, RZ, 0x6, R2 ;  /* 0x00000006ff027819 */ /* 0x001fc80000011602 */
[----:B------:R-:W-:-:S04]  /*293a0*/  SGXT.U32 R2, R2, 0x1 ;  /* 0x000000010202781a */ /* 0x000fc80000000000 */
[----:B------:R-:W-:-:S04]  /*293b0*/  LOP3.LUT R2, R2, 0x72, RZ, 0xfc, !PT ;  /* 0x0000007202027812 */ /* 0x000fc800078efcff */
[----:B------:R-:W-:Y:S01]  /*293c0*/  ISETP.GE.AND P4, PT, R2, UR4, PT ;  /* 0x0000000402007c0c */ /* 0x000fe2000bf86270 */
[----:B--2---:R0:W2:Y:S02]  /*293d0*/  @!P5 LDG.E.U8 R97, desc[UR24][R6.64] ;  /* 0x000000180661d981 */ /* 0x0040a4000c1e1100 */
[----:B0-----:R-:W0:Y:S10]  /*293e0*/  S2R R7, SR_TID.X ;  /* 0x0000000000077919 */ /* 0x001e340000002100 */
[----:B------:R-:W-:Y:S01]  /*293f0*/  @!P4 IMAD.MOV.U32 R6, RZ, RZ, R36 ;  /* 0x000000ffff06c224 */ /* 0x000fe200078e0024 */
[----:B------:R-:W1:Y:S01]  /*29400*/  S2R R2, SR_TID.X ;  /* 0x0000000000027919 */ /* 0x000e620000002100 */
[----:B------:R-:W-:-:S02]  /*29410*/  PRMT R30, RZ, 0x7610, R30 ;  /* 0x00007610ff1e7816 */ /* 0x000fc4000000001e */
[----:B------:R-:W-:Y:S01]  /*29420*/  PRMT R14, RZ, 0x7610, R14 ;  /* 0x00007610ff0e7816 */ /* 0x000fe2000000000e */
[----:B------:R-:W2:Y:S01]  /*29430*/  LDL R36, [R1+0x150] ;  /* 0x0001500001247983 */ /* 0x000ea20000100800 */
[----:B0-----:R-:W-:-:S04]  /*29440*/  SHF.R.U32.HI R7, RZ, 0x6, R7 ;  /* 0x00000006ff077819 */ /* 0x001fc80000011607 */
[----:B------:R-:W-:-:S04]  /*29450*/  SGXT.U32 R7, R7, 0x1 ;  /* 0x000000010707781a */ /* 0x000fc80000000000 */
[----:B------:R-:W-:-:S04]  /*29460*/  LOP3.LUT R7, R7, 0x78, RZ, 0xfc, !PT ;  /* 0x0000007807077812 */ /* 0x000fc800078efcff */
[----:B------:R-:W-:Y:S01]  /*29470*/  ISETP.GE.AND P5, PT, R7, UR4, PT ;  /* 0x0000000407007c0c */ /* 0x000fe2000bfa6270 */
[----:B---3--:R-:W-:Y:S01]  /*29480*/  @!P4 IMAD.MOV.U32 R7, RZ, RZ, R37 ;  /* 0x000000ffff07c224 */ /* 0x008fe200078e0025 */
[----:B-1----:R-:W-:Y:S01]  /*29490*/  SHF.R.U32.HI R2, RZ, 0x6, R2 ;  /* 0x00000006ff027819 */ /* 0x002fe20000011602 */
[----:B------:R-:W3:Y:S04]  /*294a0*/  LDL R37, [R1+0x14c] ;  /* 0x00014c0001257983 */ /* 0x000ee80000100800 */
[----:B------:R0:W2:Y:S02]  /*294b0*/  @!P4 LDG.E.U8 R93, desc[UR24][R6.64] ;  /* 0x00000018065dc981 */ /* 0x0000a4000c1e1100 */
[----:B0-----:R-:W0:Y:S02]  /*294c0*/  S2R R7, SR_TID.X ;  /* 0x0000000000077919 */ /* 0x001e240000002100 */
[----:B0-----:R-:W-:-:S02]  /*294d0*/  SHF.R.U32.HI R6, RZ, 0x6, R7 ;  /* 0x00000006ff067819 */ /* 0x001fc40000011607 */
[----:B------:R-:W2:Y:S01]  /*294e0*/  LDL R7, [R1+0x134] ;  /* 0x0001340001077983 */ /* 0x000ea20000100800 */
[----:B------:R-:W-:-:S04]  /*294f0*/  SGXT.U32 R2, R2, 0x1 ;  /* 0x000000010202781a */ /* 0x000fc80000000000 */
[----:B------:R-:W-:-:S04]  /*29500*/  LOP3.LUT R2, R2, 0x74, RZ, 0xfc, !PT ;  /* 0x0000007402027812 */ /* 0x000fc800078efcff */
[----:B------:R-:W-:Y:S02]  /*29510*/  ISETP.GE.AND P2, PT, R2, UR4, PT ;  /* 0x0000000402007c0c */ /* 0x000fe4000bf46270 */
[----:B------:R-:W-:-:S04]  /*29520*/  SGXT.U32 R6, R6, 0x1 ;  /* 0x000000010606781a */ /* 0x000fc80000000000 */
[----:B------:R-:W-:-:S04]  /*29530*/  LOP3.LUT R6, R6, 0x7a, RZ, 0xfc, !PT ;  /* 0x0000007a06067812 */ /* 0x000fc800078efcff */
[----:B------:R-:W-:-:S03]  /*29540*/  ISETP.GE.AND P4, PT, R6, UR4, PT ;  /* 0x0000000406007c0c */ /* 0x000fc6000bf86270 */
[----:B------:R-:W-:-:S05]  /*29550*/  @!P2 IMAD.MOV.U32 R6, RZ, RZ, R79 ;  /* 0x000000ffff06a224 */ /* 0x000fca00078e004f */
[----:B--2---:R0:W2:Y:S04]  /*29560*/  @!P2 LDG.E.U8 R30, desc[UR24][R6.64] ;  /* 0x00000018061ea981 */ /* 0x0040a8000c1e1100 */
[----:B------:R-:W0:Y:S04]  /*29570*/  LDL R6, [R1+0x13c] ;  /* 0x00013c0001067983 */ /* 0x000e280000100800 */
[----:B------:R-:W0:Y:S01]  /*29580*/  LDL R7, [R1+0x140] ;  /* 0x0001400001077983 */ /* 0x000e220000100800 */
[----:B------:R-:W1:Y:S01]  /*29590*/  S2R R79, SR_TID.X ;  /* 0x00000000004f7919 */ /* 0x000e620000002100 */
[----:B0-----:R-:W-:-:S04]  /*295a0*/  @!P3 LOP3.LUT R7, R7, R6, RZ, 0x3c, !PT ;  /* 0x000000060707b212 */ /* 0x001fc800078e3cff */
[----:B------:R-:W-:-:S04]  /*295b0*/  @!P3 LOP3.LUT R6, R7, R6, RZ, 0x3c, !PT ;  /* 0x000000060706b212 */ /* 0x000fc800078e3cff */
[----:B------:R-:W-:-:S05]  /*295c0*/  @!P3 LOP3.LUT R7, R7, R6, RZ, 0x3c, !PT ;  /* 0x000000060707b212 */ /* 0x000fca00078e3cff */
[----:B------:R0:W2:Y:S04]  /*295d0*/  @!P3 LDG.E.U8 R14, desc[UR24][R6.64] ;  /* 0x00000018060eb981 */ /* 0x0000a8000c1e1100 */
[----:B------:R-:W2:Y:S01]  /*295e0*/  LDL R7, [R1+0x144] ;  /* 0x0001440001077983 */ /* 0x000ea20000100800 */
[----:B-1----:R-:W-:Y:S01]  /*295f0*/  SHF.R.U32.HI R79, RZ, 0x6, R79 ;  /* 0x00000006ff4f7819 */ /* 0x002fe2000001164f */
[----:B0-----:R-:W-:Y:S01]  /*29600*/  @!P5 IMAD.MOV.U32 R6, RZ, RZ, R8 ;  /* 0x000000ffff06d224 */ /* 0x001fe200078e0008 */
[----:B------:R-:W-:Y:S01]  /*29610*/  PRMT R100, RZ, 0x7610, R100 ;  /* 0x00007610ff647816 */ /* 0x000fe20000000064 */
[----:B------:R-:W3:Y:S01]  /*29620*/  LDL R8, [R1+0x960] ;  /* 0x0009600001087983 */ /* 0x000ee20000100800 */
[----:B------:R-:W-:-:S04]  /*29630*/  SGXT.U32 R79, R79, 0x1 ;  /* 0x000000014f4f781a */ /* 0x000fc80000000000 */
[----:B------:R-:W-:Y:S02]  /*29640*/  LOP3.LUT R79, R79, 0x7c, RZ, 0xfc, !PT ;  /* 0x0000007c4f4f7812 */ /* 0x000fe400078efcff */
[----:B------:R-:W-:Y:S02]  /*29650*/  PRMT R91, RZ, 0x7610, R91 ;  /* 0x00007610ff5b7816 */ /* 0x000fe4000000005b */
[----:B------:R-:W-:Y:S02]  /*29660*/  ISETP.GE.AND P2, PT, R79, UR4, PT ;  /* 0x000000044f007c0c */ /* 0x000fe4000bf46270 */
[----:B------:R-:W4:Y:S04]  /*29670*/  LDL R79, [R1+0x158] ;  /* 0x00015800014f7983 */ /* 0x000f280000100800 */
[----:B--2---:R0:W2:Y:S02]  /*29680*/  @!P5 LDG.E.U8 R100, desc[UR24][R6.64] ;  /* 0x000000180664d981 */ /* 0x0040a4000c1e1100 */
[----:B0-----:R-:W-:-:S02]  /*29690*/  @!P4 IMAD.MOV.U32 R6, RZ, RZ, R36 ;  /* 0x000000ffff06c224 */ /* 0x001fc400078e0024 */
[----:B---3--:R-:W-:Y:S01]  /*296a0*/  @!P4 IMAD.MOV.U32 R7, RZ, RZ, R37 ;  /* 0x000000ffff07c224 */ /* 0x008fe200078e0025 */
[----:B------:R-:W-:Y:S01]  /*296b0*/  PRMT R29, RZ, 0x7610, R29 ;  /* 0x00007610ff1d7816 */ /* 0x000fe2000000001d */
[----:B------:R-:W3:Y:S04]  /*296c0*/  LDL R37, [R1+0x964] ;  /* 0x0009640001257983 */ /* 0x000ee80000100800 */
[----:B------:R4:W2:Y:S04]  /*296d0*/  @!P4 LDG.E.U8 R91, desc[UR24][R6.64] ;  /* 0x00000018065bc981 */ /* 0x0008a8000c1e1100 */
[----:B------:R-:W2:Y:S04]  /*296e0*/  LDL R36, [R1+0x968] ;  /* 0x0009680001247983 */ /* 0x000ea80000100800 */
[----:B------:R-:W2:Y:S01]  /*296f0*/  LDL R7, [R1+0x154] ;  /* 0x0001540001077983 */ /* 0x000ea20000100800 */
[----:B----4-:R-:W-:Y:S01]  /*29700*/  @!P2 IMAD.MOV.U32 R6, RZ, RZ, R79 ;  /* 0x000000ffff06a224 */ /* 0x010fe200078e004f */
[----:B------:R-:W-:-:S02]  /*29710*/  UISETP.GE.AND UP2, UPT, UR26, UR4, UPT ;  /* 0x000000041a00728c */ /* 0x000fc4000bf46270 */
[----:B------:R-:W-:Y:S01]  /*29720*/  UISETP.GE.AND UP1, UPT, UR27, UR4, UPT ;  /* 0x000000041b00728c */ /* 0x000fe2000bf26270 */
[----:B------:R-:W-:Y:S01]  /*29730*/  PRMT R27, RZ, 0x7610, R27 ;  /* 0x00007610ff1b7816 */ /* 0x000fe2000000001b */
[----:B------:R-:W4:Y:S02]  /*29740*/  LDL R79, [R1+0x970] ;  /* 0x00097000014f7983 */ /* 0x000f240000100800 */
[----:B------:R-:W-:Y:S02]  /*29750*/  PLOP3.LUT P3, PT, PT, PT, UP2, 0x80, 0x8 ;  /* 0x000000000008781c */ /* 0x000fe40003f6f028 */
[----:B------:R-:W-:Y:S01]  /*29760*/  PLOP3.LUT P5, PT, PT, PT, UP2, 0x80, 0x8 ;  /* 0x000000000008781c */ /* 0x000fe20003faf028 */
[----:B--2---:R0:W2:Y:S04]  /*29770*/  @!P2 LDG.E.U8 R29, desc[UR24][R6.64] ;  /* 0x00000018061da981 */ /* 0x0040a8000c1e1100 */
[----:B------:R-:W2:Y:S01]  /*29780*/  LDL R7, [R1+0x95c] ;  /* 0x00095c0001077983 */ /* 0x000ea20000100800 */
[----:B------:R-:W-:-:S02]  /*29790*/  PLOP3.LUT P4, PT, PT, PT, UP1, 0x80, 0x8 ;  /* 0x000000000008781c */ /* 0x000fc40003f8f018 */
[----:B------:R-:W-:-:S03]  /*297a0*/  PLOP3.LUT P6, PT, PT, PT, UP1, 0x80, 0x8 ;  /* 0x000000000008781c */ /* 0x000fc60003fcf018 */
[----:B0-----:R-:W-:Y:S01]  /*297b0*/  @!P3 IMAD.MOV.U32 R6, RZ, RZ, R8 ;  /* 0x000000ffff06b224 */ /* 0x001fe200078e0008 */
[----:B------:R-:W-:Y:S01]  /*297c0*/  PRMT R25, RZ, 0x7610, R25 ;  /* 0x00007610ff197816 */ /* 0x000fe20000000019 */
[----:B------:R-:W-:Y:S01]  /*297d0*/  UISETP.GE.AND UP2, UPT, UR28, UR4, UPT ;  /* 0x000000041c00728c */ /* 0x000fe2000bf46270 */
[----:B------:R-:W-:Y:S01]  /*297e0*/  PRMT R23, RZ, 0x7610, R23 ;  /* 0x00007610ff177816 */ /* 0x000fe20000000017 */
[----:B------:R-:W3:Y:S04]  /*297f0*/  LDL R8, [R1+0x978] ;  /* 0x0009780001087983 */ /* 0x000ee80000100800 */
[----:B--2---:R0:W2:Y:S02]  /*29800*/  @!P5 LDG.E.U8 R27, desc[UR24][R6.64] ;  /* 0x00000018061bd981 */ /* 0x0040a4000c1e1100 */
[----:B0-----:R-:W-:-:S02]  /*29810*/  @!P4 IMAD.MOV.U32 R6, RZ, RZ, R36 ;  /* 0x000000ffff06c224 */ /* 0x001fc400078e0024 */
[----:B---3--:R-:W-:Y:S01]  /*29820*/  @!P4 IMAD.MOV.U32 R7, RZ, RZ, R37 ;  /* 0x000000ffff07c224 */ /* 0x008fe200078e0025 */
[----:B------:R-:W-:Y:S01]  /*29830*/  PLOP3.LUT P2, PT, PT, PT, UP2, 0x80, 0x8 ;  /* 0x000000000008781c */ /* 0x000fe20003f4f028 */
[----:B------:R-:W3:Y:S04]  /*29840*/  LDL R37, [R1+0x97c] ;  /* 0x00097c0001257983 */ /* 0x000ee80000100800 */
[----:B------:R4:W2:Y:S01]  /*29850*/  @!P6 LDG.E.U8 R25, desc[UR24][R6.64] ;  /* 0x000000180619e981 */ /* 0x0008a2000c1e1100 */
[----:B------:R-:W-:-:S03]  /*29860*/  PLOP3.LUT P5, PT, PT, PT, UP2, 0x80, 0x8 ;  /* 0x000000000008781c */ /* 0x000fc60003faf028 */
[----:B------:R-:W2:Y:S04]  /*29870*/  LDL R36, [R1+0x980] ;  /* 0x0009800001247983 */ /* 0x000ea80000100800 */
[----:B------:R-:W2:Y:S01]  /*29880*/  LDL R7, [R1+0x96c] ;  /* 0x00096c0001077983 */ /* 0x000ea20000100800 */
[----:B----4-:R-:W-:Y:S01]  /*29890*/  @!P2 IMAD.MOV.U32 R6, RZ, RZ, R79 ;  /* 0x000000ffff06a224 */ /* 0x010fe200078e004f */
[----:B------:R-:W-:Y:S02]  /*298a0*/  UISETP.GE.AND UP1, UPT, UR29, UR4, UPT ;  /* 0x000000041d00728c */ /* 0x000fe4000bf26270 */
[----:B------:R-:W-:Y:S01]  /*298b0*/  UISETP.GE.AND UP2, UPT, UR30, UR4, UPT ;  /* 0x000000041e00728c */ /* 0x000fe2000bf46270 */
[----:B------:R-:W-:Y:S01]  /*298c0*/  PRMT R21, RZ, 0x7610, R21 ;  /* 0x00007610ff157816 */ /* 0x000fe20000000015 */
[----:B------:R-:W4:Y:S02]  /*298d0*/  LDL R79, [R1+0x988] ;  /* 0x00098800014f7983 */ /* 0x000f240000100800 */
[----:B------:R-:W-:-:S02]  /*298e0*/  PLOP3.LUT P3, PT, PT, PT, UP1, 0x80, 0x8 ;  /* 0x000000000008781c */ /* 0x000fc40003f6f018 */
[----:B------:R-:W-:Y:S01]  /*298f0*/  PLOP3.LUT P4, PT, PT, PT, UP1, 0x80, 0x8 ;  /* 0x000000000008781c */ /* 0x000fe20003f8f018 */
[----:B--2---:R0:W2:Y:S04]  /*29900*/  @!P5 LDG.E.U8 R23, desc[UR24][R6.64] ;  /* 0x000000180617d981 */ /* 0x0040a8000c1e1100 */
[----:B------:R-:W2:Y:S01]  /*29910*/  LDL R7, [R1+0x974] ;  /* 0x0009740001077983 */ /* 0x000ea20000100800 */
[----:B------:R-:W-:Y:S02]  /*29920*/  PLOP3.LUT P6, PT, PT, PT, UP2, 0x80, 0x8 ;  /* 0x000000000008781c */ /* 0x000fe40003fcf028 */
[----:B------:R-:W-:-:S03]  /*29930*/  PLOP3.LUT P2, PT, PT, PT, UP2, 0x80, 0x8 ;  /* 0x000000000008781c */ /* 0x000fc60003f4f028 */
[----:B0-----:R-:W-:Y:S01]  /*29940*/  @!P3 IMAD.MOV.U32 R6, RZ, RZ, R8 ;  /* 0x000000ffff06b224 */ /* 0x001fe200078e0008 */
[----:B------:R-:W-:Y:S01]  /*29950*/  PRMT R19, RZ, 0x7610, R19 ;  /* 0x00007610ff137816 */ /* 0x000fe20000000013 */
[----:B------:R-:W-:-:S03]  /*29960*/  UISETP.GE.AND UP1, UPT, UR31, UR4, UPT ;  /* 0x000000041f00728c */ /* 0x000fc6000bf26270 */
[----:B--2---:R0:W2:Y:S03]  /*29970*/  @!P4 LDG.E.U8 R21, desc[UR24][R6.64] ;  /* 0x000000180615c981 */ /* 0x0040a6000c1e1100 */
[----:B0-----:R-:W-:Y:S02]  /*29980*/  @!P6 IMAD.MOV.U32 R6, RZ, RZ, R36 ;  /* 0x000000ffff06e224 */ /* 0x001fe400078e0024 */
[----:B---3--:R-:W-:Y:S01]  /*29990*/  @!P6 IMAD.MOV.U32 R7, RZ, RZ, R37 ;  /* 0x000000ffff07e224 */ /* 0x008fe200078e0025 */
[----:B------:R-:W-:Y:S01]  /*299a0*/  PLOP3.LUT P5, PT, PT, PT, UP1, 0x80, 0x8 ;  /* 0x000000000008781c */ /* 0x000fe20003faf018 */
[----:B------:R-:W3:Y:S04]  /*299b0*/  LDL R37, [R1+0x994] ;  /* 0x0009940001257983 */ /* 0x000ee80000100800 */
[----:B------:R4:W2:Y:S01]  /*299c0*/  @!P2 LDG.E.U8 R19, desc[UR24][R6.64] ;  /* 0x000000180613a981 */ /* 0x0008a2000c1e1100 */
[----:B------:R-:W-:-:S02]  /*299d0*/  PLOP3.LUT P4, PT, PT, PT, UP1, 0x80, 0x8 ;  /* 0x000000000008781c */ /* 0x000fc40003f8f018 */
[----:B------:R-:W-:Y:S01]  /*299e0*/  PRMT R17, RZ, 0x7610, R17 ;  /* 0x00007610ff117816 */ /* 0x000fe20000000011 */
[----:B------:R-:W2:Y:S04]  /*299f0*/  LDL R36, [R1+0x998] ;  /* 0x0009980001247983 */ /* 0x000ea80000100800 */
[----:B------:R-:W2:Y:S01]  /*29a00*/  LDL R7, [R1+0x984] ;  /* 0x0009840001077983 */ /* 0x000ea20000100800 */
[----:B----4-:R-:W-:Y:S01]  /*29a10*/  @!P5 IMAD.MOV.U32 R6, RZ, RZ, R79 ;  /* 0x000000ffff06d224 */ /* 0x010fe200078e004f */
[----:B------:R-:W0:Y:S01]  /*29a20*/  S2R R8, SR_TID.X ;  /* 0x0000000000087919 */ /* 0x000e220000002100 */
[----:B------:R-:W-:Y:S02]  /*29a30*/  UISETP.GE.AND UP2, UPT, UR32, UR4, UPT ;  /* 0x000000042000728c */ /* 0x000fe4000bf46270 */
[----:B------:R-:W-:Y:S01]  /*29a40*/  UISETP.GE.AND UP1, UPT, UR11, UR4, UPT ;  /* 0x000000040b00728c */ /* 0x000fe2000bf26270 */
[----:B------:R-:W-:Y:S01]  /*29a50*/  PRMT R15, RZ, 0x7610, R15 ;  /* 0x00007610ff0f7816 */ /* 0x000fe2000000000f */
[----:B------:R-:W4:Y:S02]  /*29a60*/  LDL R79, [R1+0x160] ;  /* 0x00016000014f7983 */ /* 0x000f240000100800 */
[----:B------:R-:W-:-:S02]  /*29a70*/  PLOP3.LUT P3, PT, PT, PT, UP2, 0x80, 0x8 ;  /* 0x000000000008781c */ /* 0x000fc40003f6f028 */
[----:B--2---:R1:W2:Y:S04]  /*29a80*/  @!P4 LDG.E.U8 R17, desc[UR24][R6.64] ;  /* 0x000000180611c981 */ /* 0x0042a8000c1e1100 */
[----:B------:R-:W1:Y:S04]  /*29a90*/  LDL R6, [R1+0x98c] ;  /* 0x00098c0001067983 */ /* 0x000e680000100800 */
[----:B------:R-:W1:Y:S01]  /*29aa0*/  LDL R7, [R1+0x990] ;  /* 0x0009900001077983 */ /* 0x000e620000100800 */
[----:B0-----:R-:W-:Y:S02]  /*29ab0*/  SHF.R.U32.HI R8, RZ, 0x6, R8 ;  /* 0x00000006ff087819 */ /* 0x001fe40000011608 */
[----:B------:R-:W-:-:S02]  /*29ac0*/  PLOP3.LUT P2, PT, PT, PT, UP2, 0x80, 0x8 ;  /* 0x000000000008781c */ /* 0x000fc40003f4f028 */
[----:B------:R-:W-:Y:S02]  /*29ad0*/  PLOP3.LUT P6, PT, PT, PT, UP1, 0x80, 0x8 ;  /* 0x000000000008781c */ /* 0x000fe40003fcf018 */
[----:B------:R-:W-:Y:S02]  /*29ae0*/  SGXT.U32 R8, R8, 0x1 ;  /* 0x000000010808781a */ /* 0x000fe40000000000 */
[----:B------:R-:W-:Y:S02]  /*29af0*/  PLOP3.LUT P5, PT, PT, PT, UP1, 0x80, 0x8 ;  /* 0x000000000008781c */ /* 0x000fe40003faf018 */
[----:B------:R-:W-:Y:S02]  /*29b00*/  ISETP.GE.AND P4, PT, R8, UR4, PT ;  /* 0x0000000408007c0c */ /* 0x000fe4000bf86270 */
[----:B------:R-:W-:Y:S02]  /*29b10*/  PRMT R13, RZ, 0x7610, R13 ;  /* 0x00007610ff0d7816 */ /* 0x000fe4000000000d */
[----:B------:R-:W-:Y:S01]  /*29b20*/  PRMT R38, RZ, 0x7610, R38 ;  /* 0x00007610ff267816 */ /* 0x000fe20000000026 */
[----:B------:R-:W0:Y:S01]  /*29b30*/  S2R R2, SR_TID.X ;  /* 0x0000000000027919 */ /* 0x000e220000002100 */
[----:B-1----:R-:W-:-:S04]  /*29b40*/  @!P3 LOP3.LUT R7, R7, R6, RZ, 0x3c, !PT ;  /* 0x000000060707b212 */ /* 0x002fc800078e3cff */
[----:B------:R-:W-:-:S04]  /*29b50*/  @!P3 LOP3.LUT R6, R7, R6, RZ, 0x3c, !PT ;  /* 0x000000060706b212 */ /* 0x000fc800078e3cff */
[----:B------:R-:W-:-:S05]  /*29b60*/  @!P3 LOP3.LUT R7, R7, R6, RZ, 0x3c, !PT ;  /* 0x000000060707b212 */ /* 0x000fca00078e3cff */
[----:B------:R1:W2:Y:S02]  /*29b70*/  @!P2 LDG.E.U8 R15, desc[UR24][R6.64] ;  /* 0x00000018060fa981 */ /* 0x0002a4000c1e1100 */
[----:B-1----:R-:W-:Y:S02]  /*29b80*/  @!P6 IMAD.MOV.U32 R6, RZ, RZ, R36 ;  /* 0x000000ffff06e224 */ /* 0x002fe400078e0024 */
[----:B---3--:R-:W-:Y:S01]  /*29b90*/  @!P6 IMAD.MOV.U32 R7, RZ, RZ, R37 ;  /* 0x000000ffff07e224 */ /* 0x008fe200078e0025 */
[----:B0-----:R-:W-:Y:S01]  /*29ba0*/  LOP3.LUT R2, R2, 0x7f, RZ, 0xc0, !PT ;  /* 0x0000007f02027812 */ /* 0x001fe200078ec0ff */
[----:B------:R-:W3:Y:S04]  /*29bb0*/  LDL R37, [R1+0x27c] ;  /* 0x00027c0001257983 */ /* 0x000ee80000100800 */
[----:B------:R0:W2:Y:S01]  /*29bc0*/  @!P5 LDG.E.U8 R13, desc[UR24][R6.64] ;  /* 0x00000018060dd981 */ /* 0x0000a2000c1e1100 */
[----:B------:R-:W-:-:S02]  /*29bd0*/  PRMT R12, RZ, 0x7610, R12 ;  /* 0x00007610ff0c7816 */ /* 0x000fc4000000000c */
[----:B------:R-:W-:Y:S01]  /*29be0*/  PRMT R11, RZ, 0x7610, R11 ;  /* 0x00007610ff0b7816 */ /* 0x000fe2000000000b */
[----:B------:R-:W3:Y:S01]  /*29bf0*/  LDL R36, [R1+0x280] ;  /* 0x0002800001247983 */ /* 0x000ee20000100800 */
[----:B0-----:R-:W-:Y:S02]  /*29c00*/  @!P4 IMAD.MOV.U32 R6, RZ, RZ, R142 ;  /* 0x000000ffff06c224 */ /* 0x001fe400078e008e */
[----:B------:R-:W-:-:S05]  /*29c10*/  @!P4 IMAD.MOV.U32 R7, RZ, RZ, R141 ;  /* 0x000000ffff07c224 */ /* 0x000fca00078e008d */
[----:B------:R4:W2:Y:S01]  /*29c20*/  @!P4 LDG.E.U8 R38, desc[UR24][R6.64] ;  /* 0x000000180626c981 */ /* 0x0008a2000c1e1100 */
[----:B------:R-:W-:Y:S06]  /*29c30*/  BAR.SYNC.DEFER_BLOCKING 0x0 ;  /* 0x0000000000007b1d */ /* 0x000fec0000010000 */
[----:B------:R-:W2:Y:S01]  /*29c40*/  LDL R7, [R1+0x15c] ;  /* 0x00015c0001077983 */ /* 0x000ea20000100800 */
[----:B------:R-:W-:-:S13]  /*29c50*/  ISETP.GE.AND P3, PT, R2, UR4, PT ;  /* 0x0000000402007c0c */ /* 0x000fda000bf66270 */
[----:B----4-:R-:W-:Y:S01]  /*29c60*/  @!P3 IMAD.MOV.U32 R6, RZ, RZ, R79 ;  /* 0x000000ffff06b224 */ /* 0x010fe200078e004f */
[----:B------:R-:W-:Y:S01]  /*29c70*/  PRMT R10, RZ, 0x7610, R10 ;  /* 0x00007610ff0a7816 */ /* 0x000fe2000000000a */
[----:B------:R-:W4:Y:S04]  /*29c80*/  LDL R79, [R1+0x618] ;  /* 0x00061800014f7983 */ /* 0x000f280000100800 */
[----:B--2---:R0:W2:Y:S04]  /*29c90*/  @!P3 LDG.E.U8 R12, desc[UR24][R6.64] ;  /* 0x00000018060cb981 */ /* 0x0040a8000c1e1100 */
[----:B------:R-:W0:Y:S04]  /*29ca0*/  LDL R6, [R1+0x19c] ;  /* 0x00019c0001067983 */ /* 0x000e280000100800 */
[----:B------:R-:W0:Y:S02]  /*29cb0*/  LDL R7, [R1+0x1a0] ;  /* 0x0001a00001077983 */ /* 0x000e240000100800 */
[----:B0-----:R-:W-:-:S04]  /*29cc0*/  @!P3 LOP3.LUT R7, R7, R6, RZ, 0x3c, !PT ;  /* 0x000000060707b212 */ /* 0x001fc800078e3cff */
[----:B------:R-:W-:-:S04]  /*29cd0*/  @!P3 LOP3.LUT R6, R7, R6, RZ, 0x3c, !PT ;  /* 0x000000060706b212 */ /* 0x000fc800078e3cff */
[----:B------:R-:W-:-:S05]  /*29ce0*/  @!P3 LOP3.LUT R7, R7, R6, RZ, 0x3c, !PT ;  /* 0x000000060707b212 */ /* 0x000fca00078e3cff */
[----:B------:R0:W2:Y:S04]  /*29cf0*/  @!P3 LDG.E.U8 R11, desc[UR24][R6.64] ;  /* 0x00000018060bb981 */ /* 0x0000a8000c1e1100 */
[----:B------:R-:W0:Y:S04]  /*29d00*/  LDL R6, [R1+0x1dc] ;  /* 0x0001dc0001067983 */ /* 0x000e280000100800 */
[----:B------:R-:W0:Y:S01]  /*29d10*/  LDL R7, [R1+0x1e0] ;  /* 0x0001e00001077983 */ /* 0x000e220000100800 */
[----:B------:R-:W-:-:S06]  /*29d20*/  PRMT R8, RZ, 0x7610, R8 ;  /* 0x00007610ff087816 */ /* 0x000fcc0000000008 */
[----:B---3--:R1:W3:Y:S04]  /*29d30*/  @!P3 LDG.E.U8 R8, desc[UR24][R36.64] ;  /* 0x000000182408b981 */ /* 0x0082e8000c1e1100 */
[----:B------:R-:W1:Y:S04]  /*29d40*/  LDL R36, [R1+0x5ec] ;  /* 0x0005ec0001247983 */ /* 0x000e680000100800 */
[----:B------:R-:W1:Y:S01]  /*29d50*/  LDL R37, [R1+0x5f0] ;  /* 0x0005f00001257983 */ /* 0x000e620000100800 */
[----:B0-----:R-:W-:-:S04]  /*29d60*/  @!P3 LOP3.LUT R7, R7, R6, RZ, 0x3c, !PT ;  /* 0x000000060707b212 */ /* 0x001fc800078e3cff */
[----:B------:R-:W-:-:S04]  /*29d70*/  @!P3 LOP3.LUT R6, R7, R6, RZ, 0x3c, !PT ;  /* 0x000000060706b212 */ /* 0x000fc800078e3cff */
[----:B------:R-:W-:-:S05]  /*29d80*/  @!P3 LOP3.LUT R7, R7, R6, RZ, 0x3c, !PT ;  /* 0x000000060707b212 */ /* 0x000fca00078e3cff */
[----:B------:R0:W2:Y:S04]  /*29d90*/  @!P3 LDG.E.U8 R10, desc[UR24][R6.64] ;  /* 0x00000018060ab981 */ /* 0x0000a8000c1e1100 */
[----:B------:R-:W0:Y:S04]  /*29da0*/  LDL R6, [R1+0x23c] ;  /* 0x00023c0001067983 */ /* 0x000e280000100800 */
[----:B------:R-:W0:Y:S01]  /*29db0*/  LDL R7, [R1+0x240] ;  /* 0x0002400001077983 */ /* 0x000e220000100800 */
[----:B------:R-:W-:Y:S02]  /*29dc0*/  PRMT R9, RZ, 0x7610, R9 ;  /* 0x00007610ff097816 */ /* 0x000fe40000000009 */
[----:B-1----:R-:W-:-:S04]  /*29dd0*/  @!P3 LOP3.LUT R37, R37, R36, RZ, 0x3c, !PT ;  /* 0x000000242525b212 */ /* 0x002fc800078e3cff */
[----:B------:R-:W-:-:S04]  /*29de0*/  @!P3 LOP3.LUT R36, R37, R36, RZ, 0x3c, !PT ;  /* 0x000000242524b212 */ /* 0x000fc800078e3cff */
[----:B------:R-:W-:Y:S02]  /*29df0*/  @!P3 LOP3.LUT R37, R37, R36, RZ, 0x3c, !PT ;  /* 0x000000242525b212 */ /* 0x000fe400078e3cff */
[----:B0-----:R-:W-:-:S04]  /*29e00*/  @!P3 LOP3.LUT R7, R7, R6, RZ, 0x3c, !PT ;  /* 0x000000060707b212 */ /* 0x001fc800078e3cff */
[----:B------:R-:W-:-:S04]  /*29e10*/  @!P3 LOP3.LUT R6, R7, R6, RZ, 0x3c, !PT ;  /* 0x000000060706b212 */ /* 0x000fc800078e3cff */
[----:B------:R-:W-:-:S05]  /*29e20*/  @!P3 LOP3.LUT R7, R7, R6, RZ, 0x3c, !PT ;  /* 0x000000060707b212 */ /* 0x000fca00078e3cff */
[----:B------:R0:W2:Y:S02]  /*29e30*/  @!P3 LDG.E.U8 R9, desc[UR24][R6.64] ;  /* 0x000000180609b981 */ /* 0x0000a4000c1e1100 */
[----:B0-----:R-:W-:-:S06]  /*29e40*/  PRMT R7, RZ, 0x7610, R7 ;  /* 0x00007610ff077816 */ /* 0x001fcc0000000007 */
[----:B------:R4:W2:Y:S04]  /*29e50*/  @!P3 LDG.E.U8 R7, desc[UR24][R36.64] ;  /* 0x000000182407b981 */ /* 0x0008a8000c1e1100 */
[----:B------:R-:W2:Y:S01]  /*29e60*/  LDL R37, [R1+0x614] ;  /* 0x0006140001257983 */ /* 0x000ea20000100800 */
[----:B------:R-:W-:Y:S01]  /*29e70*/  PRMT R6, RZ, 0x7610, R6 ;  /* 0x00007610ff067816 */ /* 0x000fe20000000006 */
        /* <DEDUP_REMOVED lines=12> */
[----:B------:R-:W-:Y:S02]  /*29f40*/  PRMT R135, RZ, 0x7610, R135 ;  /* 0x00007610ff877816 */ /* 0x000fe40000000087 */
        /* <DEDUP_REMOVED lines=348> */
[----:B------:R-:W-:Y:S02]  /*2b510*/  PRMT R41, RZ, 0x7610, R41 ;  /* 0x00007610ff297816 */ /* 0x000fe40000000029 */
[----:B------:R-:W-:Y:S02]  /*2b520*/  PRMT R40, RZ, 0x7610, R40 ;  /* 0x00007610ff287816 */ /* 0x000fe40000000028 */
[----:B------:R-:W-:Y:S01]  /*2b530*/  PRMT R39, RZ, 0x7610, R39 ;  /* 0x00007610ff277816 */ /* 0x000fe20000000027 */
[----:B------:R0:W-:Y:S04]  /*2b540*/  STS.U8 [R2+UR10+0x12200], R78 ;  /* 0x0122004e02007988 */ /* 0x0001e8000800000a */
[----:B------:R-:W4:Y:S04]  /*2b550*/  LDL R79, [R1+0x1b0] ;  /* 0x0001b000014f7983 */ /* 0x000f280000100800 */
[----:B0-----:R-:W4:Y:S04]  /*2b560*/  LDL R78, [R1+0x1ac] ;  /* 0x0001ac00014e7983 */ /* 0x001f280000100800 */
        /* <DEDUP_REMOVED lines=21> */
[----:B----4-:R-:W-:-:S03]  /*2b6c0*/  @!P3 LOP3.LUT R79, R79, R78, RZ, 0x3c, !PT ;  /* 0x0000004e4f4fb212 */ /* 0x010fc600078e3cff */
[----:B------:R1:W-:Y:S01]  /*2b6d0*/  STS.U8 [R2+UR10+0x12000], R38 ;  /* 0x0120002602007988 */ /* 0x0003e2000800000a */
[C---:B------:R-:W-:Y:S02]  /*2b6e0*/  @!P3 LOP3.LUT R78, R79.reuse, R78, RZ, 0x3c, !PT ;  /* 0x0000004e4f4eb212 */ /* 0x040fe400078e3cff */
[----:B-1----:R-:W-:Y:S02]  /*2b6f0*/  PRMT R38, RZ, 0x7610, R38 ;  /* 0x00007610ff267816 */ /* 0x002fe40000000026 */
[----:B------:R-:W-:Y:S02]  /*2b700*/  @!P3 LOP3.LUT R79, R79, R78, RZ, 0x3c, !PT ;  /* 0x0000004e4f4fb212 */ /* 0x000fe400078e3cff */
[----:B0-----:R-:W-:-:S04]  /*2b710*/  @!P3 LOP3.LUT R37, R37, R36, RZ, 0x3c, !PT ;  /* 0x000000242525b212 */ /* 0x001fc800078e3cff */
[----:B------:R-:W-:-:S04]  /*2b720*/  @!P3 LOP3.LUT R36, R37, R36, RZ, 0x3c, !PT ;  /* 0x000000242524b212 */ /* 0x000fc800078e3cff */
[----:B------:R-:W-:-:S05]  /*2b730*/  @!P3 LOP3.LUT R37, R37, R36, RZ, 0x3c, !PT ;  /* 0x000000242525b212 */ /* 0x000fca00078e3cff */
[----:B------:R0:W4:Y:S02]  /*2b740*/  @!P3 LDG.E.U8 R38, desc[UR24][R36.64] ;  /* 0x000000182426b981 */ /* 0x000124000c1e1100 */
[----:B0-----:R-:W-:-:S06]  /*2b750*/  PRMT R37, RZ, 0x7610, R37 ;  /* 0x00007610ff257816 */ /* 0x001fcc0000000025 */
        /* <DEDUP_REMOVED lines=9> */
[----:B------:R-:W0:Y:S04]  /*2b7f0*/  LDL R79, [R1+0x250] ;  /* 0x00025000014f7983 */ /* 0x000e280000100800 */
[----:B------:R1:W-:Y:S02]  /*2b800*/  STS.U8 [R2+UR10+0x12600], R74 ;  /* 0x0126004a02007988 */ /* 0x0003e4000800000a */
[----:B-1----:R-:W-:-:S02]  /*2b810*/  PRMT R74, RZ, 0x7610, R74 ;  /* 0x00007610ff4a7816 */ /* 0x002fc4000000004a */
[----:B------:R1:W-:Y:S04]  /*2b820*/  STS.U8 [R2+UR10+0x12400], R83 ;  /* 0x0124005302007988 */ /* 0x0003e8000800000a */
[----:B------:R3:W-:Y:S04]  /*2b830*/  STS.U8 [R2+UR10+0x12a00], R82 ;  /* 0x012a005202007988 */ /* 0x0007e8000800000a */
[----:B-1----:R-:W2:Y:S04]  /*2b840*/  LDL R83, [R1+0x600] ;  /* 0x0006000001537983 */ /* 0x002ea80000100800 */
[----:B---3--:R-:W2:Y:S01]  /*2b850*/  LDL R82, [R1+0x5fc] ;  /* 0x0005fc0001527983 */ /* 0x008ea20000100800 */
[----:B0-----:R-:W-:-:S04]  /*2b860*/  @!P3 LOP3.LUT R79, R79, R78, RZ, 0x3c, !PT ;  /* 0x0000004e4f4fb212 */ /* 0x001fc800078e3cff */
[----:B------:R-:W-:-:S04]  /*2b870*/  @!P3 LOP3.LUT R78, R79, R78, RZ, 0x3c, !PT ;  /* 0x0000004e4f4eb212 */ /* 0x000fc800078e3cff */
[----:B------:R-:W-:-:S05]  /*2b880*/  @!P3 LOP3.LUT R79, R79, R78, RZ, 0x3c, !PT ;  /* 0x0000004e4f4fb212 */ /* 0x000fca00078e3cff */
[----:B------:R0:W3:Y:S04]  /*2b890*/  @!P3 LDG.E.U8 R74, desc[UR24][R78.64] ;  /* 0x000000184e4ab981 */ /* 0x0000e8000c1e1100 */
[----:B------:R-:W0:Y:S04]  /*2b8a0*/  LDL R78, [R1+0x28c] ;  /* 0x00028c00014e7983 */ /* 0x000e280000100800 */
[----:B------:R-:W0:Y:S01]  /*2b8b0*/  LDL R79, [R1+0x290] ;  /* 0x00029000014f7983 */ /* 0x000e220000100800 */
[----:B--2---:R-:W-:-:S03]  /*2b8c0*/  @!P3 LOP3.LUT R83, R83, R82, RZ, 0x3c, !PT ;  /* 0x000000525353b212 */ /* 0x004fc600078e3cff */
[----:B------:R1:W-:Y:S01]  /*2b8d0*/  STS.U8 [R2+UR10+0x12800], R76 ;  /* 0x0128004c02007988 */ /* 0x0003e2000800000a */
[C---:B------:R-:W-:Y:S02]  /*2b8e0*/  @!P3 LOP3.LUT R82, R83.reuse, R82, RZ, 0x3c, !PT ;  /* 0x000000525352b212 */ /* 0x040fe400078e3cff */
[----:B-1----:R-:W-:Y:S02]  /*2b8f0*/  PRMT R76, RZ, 0x7610, R76 ;  /* 0x00007610ff4c7816 */ /* 0x002fe4000000004c */
[----:B------:R-:W-:Y:S02]  /*2b900*/  @!P3 LOP3.LUT R83, R83, R82, RZ, 0x3c, !PT ;  /* 0x000000525353b212 */ /* 0x000fe400078e3cff */
[----:B0-----:R-:W-:-:S04]  /*2b910*/  @!P3 LOP3.LUT R79, R79, R78, RZ, 0x3c, !PT ;  /* 0x0000004e4f4fb212 */ /* 0x001fc800078e3cff */
[----:B------:R-:W-:-:S04]  /*2b920*/  @!P3 LOP3.LUT R78, R79, R78, RZ, 0x3c, !PT ;  /* 0x0000004e4f4eb212 */ /* 0x000fc800078e3cff */
[----:B------:R-:W-:-:S05]  /*2b930*/  @!P3 LOP3.LUT R79, R79, R78, RZ, 0x3c, !PT ;  /* 0x0000004e4f4fb212 */ /* 0x000fca00078e3cff */
[----:B------:R0:W2:Y:S02]  /*2b940*/  @!P3 LDG.E.U8 R76, desc[UR24][R78.64] ;  /* 0x000000184e4cb981 */ /* 0x0000a4000c1e1100 */
        /* <DEDUP_REMOVED lines=83> */
[----:B------:R-:W-:Y:S04]  /*2be80*/  STS.U8 [R2+UR10+0x12c00], R112 ;  /* 0x012c007002007988 */ /* 0x000fe8000800000a */
        /* <DEDUP_REMOVED lines=156> */
[----:B------:R-:W-:Y:S02]  /*2c850*/  PRMT R112, RZ, 0x7610, R112 ;  /* 0x00007610ff707816 */ /* 0x000fe40000000070 */
[----:B--2---:R-:W-:-:S04]  /*2c860*/  @!P3 LOP3.LUT R81, R81, R80, RZ, 0x3c, !PT ;  /* 0x000000505151b212 */ /* 0x004fc800078e3cff */
        /* <DEDUP_REMOVED lines=33> */
[----:B------:R-:W-:Y:S01]  /*2ca80*/  @!P3 LOP3.LUT R73, R73, R72, RZ, 0x3c, !PT ;  /* 0x000000484949b212 */ /* 0x000fe200078e3cff */
[----:B------:R1:W-:Y:S04]  /*2ca90*/  STS.U8 [R4+UR10+0x13300], R35 ;  /* 0x0133002304007988 */ /* 0x0003e8000800000a */
[----:B------:R2:W-:Y:S04]  /*2caa0*/  STS.U8 [R4+UR10+0x13500], R34 ;  /* 0x0135002204007988 */ /* 0x0005e8000800000a */
[----:B-1----:R-:W3:Y:S04]  /*2cab0*/  LDL R35, [R1+0x6b8] ;  /* 0x0006b80001237983 */ /* 0x002ee80000100800 */
[----:B--2---:R-:W3:Y:S01]  /*2cac0*/  LDL R34, [R1+0x6b4] ;  /* 0x0006b40001227983 */ /* 0x004ee20000100800 */
        /* <DEDUP_REMOVED lines=9> */
[----:B---3--:R-:W-:-:S04]  /*2cb60*/  @!P3 LOP3.LUT R35, R35, R34, RZ, 0x3c, !PT ;  /* 0x000000222323b212 */ /* 0x008fc800078e3cff */
[----:B------:R-:W-:-:S04]  /*2cb70*/  @!P3 LOP3.LUT R34, R35, R34, RZ, 0x3c, !PT ;  /* 0x000000222322b212 */ /* 0x000fc800078e3cff */
[----:B------:R-:W-:Y:S01]  /*2cb80*/  @!P3 LOP3.LUT R35, R35, R34, RZ, 0x3c, !PT ;  /* 0x000000222323b212 */ /* 0x000fe200078e3cff */
[----:B------:R1:W-:Y:S04]  /*2cb90*/  STS.U8 [R4+UR10+0x13700], R33 ;  /* 0x0137002104007988 */ /* 0x0003e8000800000a */
[----:B------:R3:W-:Y:S04]  /*2cba0*/  STS.U8 [R4+UR10+0x13900], R32 ;  /* 0x0139002004007988 */ /* 0x0007e8000800000a */
[----:B-1----:R-:W2:Y:S04]  /*2cbb0*/  LDL R33, [R1+0x6f8] ;  /* 0x0006f80001217983 */ /* 0x002ea80000100800 */
[----:B---3--:R-:W2:Y:S01]  /*2cbc0*/  LDL R32, [R1+0x6f4] ;  /* 0x0006f40001207983 */ /* 0x008ea20000100800 */
[----:B0-----:R-:W-:-:S04]  /*2cbd0*/  @!P3 LOP3.LUT R73, R73, R72, RZ, 0x3c, !PT ;  /* 0x000000484949b212 */ /* 0x001fc800078e3cff */
[----:B------:R-:W-:-:S04]  /*2cbe0*/  @!P3 LOP3.LUT R72, R73, R72, RZ, 0x3c, !PT ;  /* 0x000000484948b212 */ /* 0x000fc800078e3cff */
[----:B------:R-:W-:-:S05]  /*2cbf0*/  @!P3 LOP3.LUT R73, R73, R72, RZ, 0x3c, !PT ;  /* 0x000000484949b212 */ /* 0x000fca00078e3cff */
[----:B------:R0:W3:Y:S02]  /*2cc00*/  @!P3 LDG.E.U8 R81, desc[UR24][R72.64] ;  /* 0x000000184851b981 */ /* 0x0000e4000c1e1100 */
[----:B0-----:R-:W-:-:S06]  /*2cc10*/  PRMT R72, RZ, 0x7610, R72 ;  /* 0x00007610ff487816 */ /* 0x001fcc0000000048 */
        /* <DEDUP_REMOVED lines=24> */
[----:B-----5:R3:W-:Y:S04]  /*2cda0*/  STS.U8 [R5+UR10+0x12180], R28 ;  /* 0x0121801c05007988 */ /* 0x0207e8000800000a */
[----:B-1----:R-:W5:Y:S04]  /*2cdb0*/  LDL R29, [R1+0x778] ;  /* 0x00077800011d7983 */ /* 0x002f680000100800 */
[----:B---3--:R-:W5:Y:S01]  /*2cdc0*/  LDL R28, [R1+0x774] ;  /* 0x00077400011c7983 */ /* 0x008f620000100800 */
[----:B0-----:R-:W-:-:S04]  /*2cdd0*/  @!P3 LOP3.LUT R33, R33, R32, RZ, 0x3c, !PT ;  /* 0x000000202121b212 */ /* 0x001fc800078e3cff */
[----:B------:R-:W-:-:S04]  /*2cde0*/  @!P3 LOP3.LUT R32, R33, R32, RZ, 0x3c, !PT ;  /* 0x000000202120b212 */ /* 0x000fc800078e3cff */
[----:B------:R-:W-:-:S05]  /*2cdf0*/  @!P3 LOP3.LUT R33, R33, R32, RZ, 0x3c, !PT ;  /* 0x000000202121b212 */ /* 0x000fca00078e3cff */
[----:B------:R0:W3:Y:S02]  /*2ce00*/  @!P3 LDG.E.U8 R35, desc[UR24][R32.64] ;  /* 0x000000182023b981 */ /* 0x0000e4000c1e1100 */
[----:B0-----:R-:W-:-:S06]  /*2ce10*/  PRMT R32, RZ, 0x7610, R32 ;  /* 0x00007610ff207816 */ /* 0x001fcc0000000020 */
[----:B------:R0:W2:Y:S04]  /*2ce20*/  @!P3 LDG.E.U8 R32, desc[UR24][R30.64] ;  /* 0x000000181e20b981 */ /* 0x0000a8000c1e1100 */
[----:B------:R-:W0:Y:S04]  /*2ce30*/  LDL R30, [R1+0x754] ;  /* 0x00075400011e7983 */ /* 0x000e280000100800 */
[----:B------:R-:W0:Y:S01]  /*2ce40*/  LDL R31, [R1+0x758] ;  /* 0x00075800011f7983 */ /* 0x000e220000100800 */
[----:B------:R-:W-:Y:S02]  /*2ce50*/  PRMT R33, RZ, 0x7610, R33 ;  /* 0x00007610ff217816 */ /* 0x000fe40000000021 */
[----:B-----5:R-:W-:-:S04]  /*2ce60*/  @!P3 LOP3.LUT R29, R29, R28, RZ, 0x3c, !PT ;  /* 0x0000001c1d1db212 */ /* 0x020fc800078e3cff */
[----:B------:R-:W-:-:S04]  /*2ce70*/  @!P3 LOP3.LUT R28, R29, R28, RZ, 0x3c, !PT ;  /* 0x0000001c1d1cb212 */ /* 0x000fc800078e3cff */
[----:B------:R-:W-:Y:S01]  /*2ce80*/  @!P3 LOP3.LUT R29, R29, R28, RZ, 0x3c, !PT ;  /* 0x0000001c1d1db212 */ /* 0x000fe200078e3cff */
[----:B------:R1:W-:Y:S04]  /*2ce90*/  STS.U8 [R5+UR10+0x12380], R27 ;  /* 0x0123801b05007988 */ /* 0x0003e8000800000a */
[----:B------:R5:W-:Y:S04]  /*2cea0*/  STS.U8 [R5+UR10+0x12580], R26 ;  /* 0x0125801a05007988 */ /* 0x000be8000800000a */
[----:B-1----:R-:W2:Y:S04]  /*2ceb0*/  LDL R27, [R1+0x7b8] ;  /* 0x0007b800011b7983 */ /* 0x002ea80000100800 */
[----:B-----5:R-:W2:Y:S01]  /*2cec0*/  LDL R26, [R1+0x7b4] ;  /* 0x0007b400011a7983 */ /* 0x020ea20000100800 */
[----:B0-----:R-:W-:-:S04]  /*2ced0*/  @!P3 LOP3.LUT R31, R31, R30, RZ, 0x3c, !PT ;  /* 0x0000001e1f1fb212 */ /* 0x001fc800078e3cff */
[----:B------:R-:W-:-:S04]  /*2cee0*/  @!P3 LOP3.LUT R30, R31, R30, RZ, 0x3c, !PT ;  /* 0x0000001e1f1eb212 */ /* 0x000fc800078e3cff */
[----:B------:R-:W-:-:S05]  /*2cef0*/  @!P3 LOP3.LUT R31, R31, R30, RZ, 0x3c, !PT ;  /* 0x0000001e1f1fb212 */ /* 0x000fca00078e3cff */
[----:B------:R0:W5:Y:S02]  /*2cf00*/  @!P3 LDG.E.U8 R33, desc[UR24][R30.64] ;  /* 0x000000181e21b981 */ /* 0x000164000c1e1100 */
        /* <DEDUP_REMOVED lines=151> */
[----:B------:R-:W-:Y:S02]  /*2d880*/  @!P3 LOP3.LUT R9, R9, R8, RZ, 0x3c, !PT ;  /* 0x000000080909b212 */ /* 0x000fe400078e3cff */
        /* <DEDUP_REMOVED lines=8> */
[----:B------:R-:W-:-:S03]  /*2d910*/  PRMT R11, RZ, 0x7610, R11 ;  /* 0x00007610ff0b7816 */ /* 0x000fc6000000000b */
[----:B------:R1:W-:Y:S04]  /*2d920*/  STS.U8 [R2+UR10+0x9400], R7 ;  /* 0x0094000702007988 */ /* 0x0003e8000800000a */
[----:B-1----:R-:W2:Y:S01]  /*2d930*/  LDL R7, [R1+0x638] ;  /* 0x0006380001077983 */ /* 0x002ea20000100800 */
[----:B0-----:R-:W-:-:S04]  /*2d940*/  @!P3 LOP3.LUT R9, R9, R8, RZ, 0x3c, !PT ;  /* 0x000000080909b212 */ /* 0x001fc800078e3cff */
[----:B------:R-:W-:-:S04]  /*2d950*/  @!P3 LOP3.LUT R8, R9, R8, RZ, 0x3c, !PT ;  /* 0x000000080908b212 */ /* 0x000fc800078e3cff */
[----:B------:R-:W-:-:S05]  /*2d960*/  @!P3 LOP3.LUT R9, R9, R8, RZ, 0x3c, !PT ;  /* 0x000000080909b212 */ /* 0x000fca00078e3cff */
[----:B------:R0:W3:Y:S04]  /*2d970*/  @!P3 LDG.E.U8 R11, desc[UR24][R8.64] ;  /* 0x00000018080bb981 */ /* 0x0000e8000c1e1100 */
[----:B------:R-:W3:Y:S01]  /*2d980*/  LDL R9, [R1+0x634] ;  /* 0x0006340001097983 */ /* 0x000ee20000100800 */
[----:B0-----:R-:W-:-:S03]  /*2d990*/  PRMT R8, RZ, 0x7610, R8 ;  /* 0x00007610ff087816 */ /* 0x001fc60000000008 */
[----:B------:R2:W-:Y:S02]  /*2d9a0*/  STS.U8 [R2+UR10+0x9800], R6 ;  /* 0x0098000602007988 */ /* 0x0005e4000800000a */
[----:B--2---:R-:W-:Y:S02]  /*2d9b0*/  @!P3 IMAD.MOV.U32 R6, RZ, RZ, R7 ;  /* 0x000000ffff06b224 */ /* 0x004fe400078e0007 */
[----:B------:R0:W-:Y:S04]  /*2d9c0*/  STS.U8 [R2+UR10+0xf000], R70 ;  /* 0x00f0004602007988 */ /* 0x0001e8000800000a */
[----:B------:R1:W-:Y:S04]  /*2d9d0*/  STS.U8 [R2+UR10+0xf400], R69 ;  /* 0x00f4004502007988 */ /* 0x0003e8000800000a */
[----:B0-----:R-:W2:Y:S04]  /*2d9e0*/  LDL R70, [R1+0x190] ;  /* 0x0001900001467983 */ /* 0x001ea80000100800 */
[----:B-1----:R-:W2:Y:S04]  /*2d9f0*/  LDL R69, [R1+0x18c] ;  /* 0x00018c0001457983 */ /* 0x002ea80000100800 */
[----:B------:R0:W-:Y:S04]  /*2da00*/  STS.U8 [R2+UR10+0xb800], R129 ;  /* 0x00b8008102007988 */ /* 0x0001e8000800000a */
[----:B------:R1:W-:Y:S04]  /*2da10*/  STS.U8 [R2+UR10+0xec00], R71 ;  /* 0x00ec004702007988 */ /* 0x0003e8000800000a */
[----:B------:R4:W-:Y:S04]  /*2da20*/  STS.U8 [R2+UR10+0xb400], R130 ;  /* 0x00b4008202007988 */ /* 0x0009e8000800000a */
[----:B0-----:R-:W2:Y:S04]  /*2da30*/  LDL R129, [R1+0x198] ;  /* 0x0001980001817983 */ /* 0x001ea80000100800 */
[----:B-1----:R-:W2:Y:S04]  /*2da40*/  LDL R71, [R1+0x194] ;  /* 0x0001940001477983 */ /* 0x002ea80000100800 */
[----:B----4-:R-:W4:Y:S04]  /*2da50*/  LDL R130, [R1+0x1c4] ;  /* 0x0001c40001827983 */ /* 0x010f280000100800 */
[----:B------:R0:W-:Y:S04]  /*2da60*/  STS.U8 [R2+UR10+0xac00], R132 ;  /* 0x00ac008402007988 */ /* 0x0001e8000800000a */
[----:B------:R1:W-:Y:S04]  /*2da70*/  STS.U8 [R2+UR10+0xb000], R131 ;  /* 0x00b0008302007988 */ /* 0x0003e8000800000a */
[----:B------:R1:W-:Y:S04]  /*2da80*/  STS.U8 [R2+UR10+0xa400], R134 ;  /* 0x00a4008602007988 */ /* 0x0003e8000800000a */
[----:B------:R5:W-:Y:S04]  /*2da90*/  STS.U8 [R2+UR10+0xa800], R133 ;  /* 0x00a8008502007988 */ /* 0x000be8000800000a */
[----:B0-----:R-:W2:Y:S04]  /*2daa0*/  LDL R132, [R1+0x1d0] ;  /* 0x0001d00001847983 */ /* 0x001ea80000100800 */
[----:B-1----:R-:W2:Y:S04]  /*2dab0*/  LDL R131, [R1+0x1cc] ;  /* 0x0001cc0001837983 */ /* 0x002ea80000100800 */
[----:B------:R-:W2:Y:S04]  /*2dac0*/  LDL R134, [R1+0x1d8] ;  /* 0x0001d80001867983 */ /* 0x000ea80000100800 */
[----:B-----5:R-:W5:Y:S04]  /*2dad0*/  LDL R133, [R1+0x1d4] ;  /* 0x0001d40001857983 */ /* 0x020f680000100800 */
[----:B------:R0:W-:Y:S04]  /*2dae0*/  STS.U8 [R2+UR10+0x9c00], R136 ;  /* 0x009c008802007988 */ /* 0x0001e8000800000a */
[----:B------:R1:W-:Y:S04]  /*2daf0*/  STS.U8 [R2+UR10+0xa000], R135 ;  /* 0x00a0008702007988 */ /* 0x0003e8000800000a */
[----:B------:R-:W-:Y:S04]  /*2db00*/  STS.U8 [R2+UR10+0xbc00], R128 ;  /* 0x00bc008002007988 */ /* 0x000fe8000800000a */
[----:B0-----:R-:W2:Y:S04]  /*2db10*/  LDL R136, [R1+0x228] ;  /* 0x0002280001887983 */ /* 0x001ea80000100800 */
[----:B-1----:R-:W2:Y:S04]  /*2db20*/  LDL R135, [R1+0x204] ;  /* 0x0002040001877983 */ /* 0x002ea80000100800 */
        /* <DEDUP_REMOVED lines=37> */
[----:B------:R-:W-:Y:S01]  /*2dd80*/  STS.U8 [R3+UR10+0xe080], R46 ;  /* 0x00e0802e03007988 */ /* 0x000fe2000800000a */
[----:B---3--:R-:W-:-:S03]  /*2dd90*/  @!P3 IMAD.MOV.U32 R7, RZ, RZ, R9 ;  /* 0x000000ffff07b224 */ /* 0x008fc600078e0009 */
[----:B------:R-:W-:Y:S04]  /*2dda0*/  STS.U8 [R3+UR10+0xe480], R45 ;  /* 0x00e4802d03007988 */ /* 0x000fe8000800000a */
[----:B------:R0:W3:Y:S04]  /*2ddb0*/  @!P3 LDG.E.U8 R8, desc[UR24][R6.64] ;  /* 0x000000180608b981 */ /* 0x0000e8000c1e1100 */
[----:B------:R-:W2:Y:S04]  /*2ddc0*/  LDL R9, [R1+0x1c8] ;  /* 0x0001c80001097983 */ /* 0x000ea80000100800 */
[----:B------:R-:W-:Y:S04]  /*2ddd0*/  STS.U8 [R3+UR10+0xe880], R44 ;  /* 0x00e8802c03007988 */ /* 0x000fe8000800000a */
[----:B------:R-:W0:Y:S04]  /*2dde0*/  LDL R6, [R1+0x184] ;  /* 0x0001840001067983 */ /* 0x000e280000100800 */
[----:B------:R-:W0:Y:S04]  /*2ddf0*/  LDL R7, [R1+0x188] ;  /* 0x0001880001077983 */ /* 0x000e280000100800 */
        /* <DEDUP_REMOVED lines=66> */
[----:B------:R-:W-:Y:S04]  /*2e220*/  STS.U8 [R5+UR10+0xf580], R19 ;  /* 0x00f5801305007988 */ /* 0x000fe8000800000a */
[----:B------:R-:W-:Y:S04]  /*2e230*/  STS.U8 [R5+UR10+0xf980], R16 ;  /* 0x00f9801005007988 */ /* 0x000fe8000800000a */
[----:B------:R-:W-:Y:S04]  /*2e240*/  STS.U8 [R5+UR10+0xfd80], R17 ;  /* 0x00fd801105007988 */ /* 0x000fe8000800000a */
[----:B------:R2:W-:Y:S04]  /*2e250*/  STS.U8 [R140+UR10+0x8a00], R12 ;  /* 0x008a000c8c007988 */ /* 0x0005e8000800000a */
[----:B------:R3:W-:Y:S04]  /*2e260*/  STS.U8 [R140+UR10+0x8e00], R13 ;  /* 0x008e000d8c007988 */ /* 0x0007e8000800000a */
[----:B-1----:R-:W5:Y:S04]  /*2e270*/  LDL R21, [R1+0x234] ;  /* 0x0002340001157983 */ /* 0x002f680000100800 */
[----:B--2---:R-:W2:Y:S04]  /*2e280*/  LDL R12, [R1+0x230] ;  /* 0x00023000010c7983 */ /* 0x004ea80000100800 */
[----:B---3--:R-:W2:Y:S04]  /*2e290*/  LDL R13, [R1+0x22c] ;  /* 0x00022c00010d7983 */ /* 0x008ea80000100800 */
[----:B------:R-:W3:Y:S04]  /*2e2a0*/  LDL R20, [R1+0x238] ;  /* 0x0002380001147983 */ /* 0x000ee80000100800 */
[----:B------:R1:W-:Y:S04]  /*2e2b0*/  STS.U8 [R140+UR10+0x8200], R14 ;  /* 0x0082000e8c007988 */ /* 0x0003e8000800000a */
[----:B------:R0:W-:Y:S04]  /*2e2c0*/  STS.U8 [R140+UR10+0x8600], R15 ;  /* 0x0086000f8c007988 */ /* 0x0001e8000800000a */
[----:B------:R-:W3:Y:S04]  /*2e2d0*/  LDL R23, [R1+0x26c] ;  /* 0x00026c0001177983 */ /* 0x000ee80000100800 */
[----:B-1----:R-:W3:Y:S04]  /*2e2e0*/  LDL R14, [R1+0x268] ;  /* 0x00026800010e7983 */ /* 0x002ee80000100800 */
[----:B0-----:R-:W3:Y:S04]  /*2e2f0*/  LDL R15, [R1+0x264] ;  /* 0x00026400010f7983 */ /* 0x001ee80000100800 */
[----:B------:R-:W3:Y:S04]  /*2e300*/  LDL R22, [R1+0x270] ;  /* 0x0002700001167983 */ /* 0x000ee80000100800 */
[----:B------:R-:W3:Y:S04]  /*2e310*/  LDL R17, [R1+0x274] ;  /* 0x0002740001117983 */ /* 0x000ee80000100800 */
[----:B------:R-:W3:Y:S04]  /*2e320*/  LDL R16, [R1+0x278] ;  /* 0x0002780001107983 */ /* 0x000ee80000100800 */
[----:B------:R-:W3:Y:S04]  /*2e330*/  LDL R25, [R1+0x294] ;  /* 0x0002940001197983 */ /* 0x000ee80000100800 */
[----:B------:R-:W3:Y:S04]  /*2e340*/  LDL R24, [R1+0x298] ;  /* 0x0002980001187983 */ /* 0x000ee80000100800 */
[----:B------:R-:W3:Y:S04]  /*2e350*/  LDL R19, [R1+0x29c] ;  /* 0x00029c0001137983 */ /* 0x000ee80000100800 */
[----:B------:R-:W3:Y:S04]  /*2e360*/  LDL R18, [R1+0x2a0] ;  /* 0x0002a00001127983 */ /* 0x000ee80000100800 */
[----:B------:R-:W3:Y:S04]  /*2e370*/  LDL R27, [R1+0x2a4] ;  /* 0x0002a400011b7983 */ /* 0x000ee80000100800 */
[----:B------:R-:W3:Y:S01]  /*2e380*/  LDL R26, [R1+0x2a8] ;  /* 0x0002a800011a7983 */ /* 0x000ee20000100800 */
[----:B------:R-:W-:-:S02]  /*2e390*/  @!P3 LOP3.LUT R7, R7, R6, RZ, 0x3c, !PT ;  /* 0x000000060707b212 */ /* 0x000fc400078e3cff */
[----:B------:R-:W-:Y:S01]  /*2e3a0*/  PRMT R90, RZ, 0x7610, R90 ;  /* 0x00007610ff5a7816 */ /* 0x000fe2000000005a */
[----:B------:R-:W3:Y:S01]  /*2e3b0*/  LDL R29, [R1+0x2b4] ;  /* 0x0002b400011d7983 */ /* 0x000ee20000100800 */
[C---:B------:R-:W-:Y:S02]  /*2e3c0*/  @!P3 LOP3.LUT R6, R7.reuse, R6, RZ, 0x3c, !PT ;  /* 0x000000060706b212 */ /* 0x040fe400078e3cff */
[----:B------:R-:W-:Y:S01]  /*2e3d0*/  PRMT R88, RZ, 0x7610, R88 ;  /* 0x00007610ff587816 */ /* 0x000fe20000000058 */
[----:B------:R-:W3:Y:S01]  /*2e3e0*/  LDL R28, [R1+0x2b8] ;  /* 0x0002b800011c7983 */ /* 0x000ee20000100800 */
[----:B------:R-:W-:-:S03]  /*2e3f0*/  @!P3 LOP3.LUT R7, R7, R6, RZ, 0x3c, !PT ;  /* 0x000000060707b212 */ /* 0x000fc600078e3cff */
[----:B------:R-:W-:Y:S04]  /*2e400*/  STS.U8 [R140+UR10+0x9200], R10 ;  /* 0x0092000a8c007988 */ /* 0x000fe8000800000a */
[----:B------:R-:W-:Y:S04]  /*2e410*/  STS.U8 [R140+UR10+0x9600], R11 ;  /* 0x0096000b8c007988 */ /* 0x000fe8000800000a */
[----:B------:R0:W-:Y:S04]  /*2e420*/  STS.U8 [R140+UR10+0x9a00], R8 ;  /* 0x009a00088c007988 */ /* 0x0001e8000800000a */
[----:B------:R1:W3:Y:S01]  /*2e430*/  @!P3 LDG.E.U8 R90, desc[UR24][R6.64] ;  /* 0x00000018065ab981 */ /* 0x0002e2000c1e1100 */
[----:B------:R-:W-:-:S02]  /*2e440*/  PRMT R86, RZ, 0x7610, R86 ;  /* 0x00007610ff567816 */ /* 0x000fc40000000056 */
[----:B------:R-:W-:Y:S01]  /*2e450*/  PRMT R84, RZ, 0x7610, R84 ;  /* 0x00007610ff547816 */ /* 0x000fe20000000054 */
[----:B------:R-:W3:Y:S04]  /*2e460*/  LDL R31, [R1+0x2c4] ;  /* 0x0002c400011f7983 */ /* 0x000ee80000100800 */
[----:B------:R-:W3:Y:S01]  /*2e470*/  LDL R30, [R1+0x2c8] ;  /* 0x0002c800011e7983 */ /* 0x000ee20000100800 */
[----:B-1----:R-:W-:Y:S02]  /*2e480*/  @!P3 IMAD.MOV.U32 R6, RZ, RZ, R70 ;  /* 0x000000ffff06b224 */ /* 0x002fe400078e0046 */
[----:B------:R-:W-:Y:S01]  /*2e490*/  @!P3 IMAD.MOV.U32 R7, RZ, RZ, R69 ;  /* 0x000000ffff07b224 */ /* 0x000fe200078e0045 */
[----:B------:R-:W3:Y:S01]  /*2e4a0*/  LDL R33, [R1+0x2d4] ;  /* 0x0002d40001217983 */ /* 0x000ee20000100800 */
[----:B0-----:R-:W-:-:S03]  /*2e4b0*/  @!P3 IMAD.MOV.U32 R8, RZ, RZ, R9 ;  /* 0x000000ffff08b224 */ /* 0x001fc600078e0009 */
[----:B------:R0:W3:Y:S01]  /*2e4c0*/  @!P3 LDG.E.U8 R88, desc[UR24][R6.64] ;  /* 0x000000180658b981 */ /* 0x0000e2000c1e1100 */
[----:B----4-:R-:W-:Y:S02]  /*2e4d0*/  @!P3 IMAD.MOV.U32 R9, RZ, RZ, R130 ;  /* 0x000000ffff09b224 */ /* 0x010fe400078e0082 */
[----:B------:R-:W-:Y:S01]  /*2e4e0*/  @!P3 IMAD.MOV.U32 R10, RZ, RZ, R134 ;  /* 0x000000ffff0ab224 */ /* 0x000fe200078e0086 */
[----:B------:R-:W4:Y:S01]  /*2e4f0*/  LDL R32, [R1+0x2d8] ;  /* 0x0002d80001207983 */ /* 0x000f220000100800 */
[----:B-----5:R-:W-:-:S03]  /*2e500*/  @!P3 IMAD.MOV.U32 R11, RZ, RZ, R133 ;  /* 0x000000ffff0bb224 */ /* 0x020fc600078e0085 */
[----:B------:R1:W5:Y:S01]  /*2e510*/  @!P3 LDG.E.U8 R84, desc[UR24][R8.64] ;  /* 0x000000180854b981 */ /* 0x000362000c1e1100 */
[----:B0-----:R-:W-:Y:S02]  /*2e520*/  @!P3 IMAD.MOV.U32 R6, RZ, RZ, R129 ;  /* 0x000000ffff06b224 */ /* 0x001fe400078e0081 */
[----:B------:R-:W-:Y:S01]  /*2e530*/  @!P3 IMAD.MOV.U32 R7, RZ, RZ, R71 ;  /* 0x000000ffff07b224 */ /* 0x000fe200078e0047 */
[----:B------:R-:W4:Y:S04]  /*2e540*/  LDL R35, [R1+0x2e4] ;  /* 0x0002e40001237983 */ /* 0x000f280000100800 */
[----:B------:R0:W4:Y:S01]  /*2e550*/  @!P3 LDG.E.U8 R86, desc[UR24][R6.64] ;  /* 0x000000180656b981 */ /* 0x000122000c1e1100 */
[----:B-1----:R-:W-:Y:S02]  /*2e560*/  @!P3 IMAD.MOV.U32 R8, RZ, RZ, R132 ;  /* 0x000000ffff08b224 */ /* 0x002fe400078e0084 */
[----:B------:R-:W-:Y:S01]  /*2e570*/  @!P3 IMAD.MOV.U32 R9, RZ, RZ, R131 ;  /* 0x000000ffff09b224 */ /* 0x000fe200078e0083 */
[----:B------:R-:W4:Y:S04]  /*2e580*/  LDL R34, [R1+0x2e8] ;  /* 0x0002e80001227983 */ /* 0x000f280000100800 */
[----:B------:R-:W4:Y:S01]  /*2e590*/  LDL R37, [R1+0x2f4] ;  /* 0x0002f40001257983 */ /* 0x000f220000100800 */
[----:B0-----:R-:W-:-:S02]  /*2e5a0*/  PRMT R6, RZ, 0x7610, R6 ;  /* 0x00007610ff067816 */ /* 0x001fc40000000006 */
[----:B------:R-:W-:Y:S01]  /*2e5b0*/  PRMT R7, RZ, 0x7610, R7 ;  /* 0x00007610ff077816 */ /* 0x000fe20000000007 */
[----:B------:R-:W4:Y:S04]  /*2e5c0*/  LDL R36, [R1+0x2f8] ;  /* 0x0002f80001247983 */ /* 0x000f280000100800 */
[----:B------:R0:W4:Y:S04]  /*2e5d0*/  @!P3 LDG.E.U8 R6, desc[UR24][R8.64] ;  /* 0x000000180806b981 */ /* 0x000128000c1e1100 */
[----:B------:R1:W4:Y:S04]  /*2e5e0*/  @!P3 LDG.E.U8 R7, desc[UR24][R10.64] ;  /* 0x000000180a07b981 */ /* 0x000328000c1e1100 */
[----:B------:R-:W4:Y:S01]  /*2e5f0*/  LDL R39, [R1+0x304] ;  /* 0x0003040001277983 */ /* 0x000f220000100800 */
[----:B0-----:R-:W-:-:S02]  /*2e600*/  PRMT R8, RZ, 0x7610, R8 ;  /* 0x00007610ff087816 */ /* 0x001fc40000000008 */
[----:B------:R-:W-:Y:S01]  /*2e610*/  PRMT R9, RZ, 0x7610, R9 ;  /* 0x00007610ff097816 */ /* 0x000fe20000000009 */
[----:B------:R-:W4:Y:S01]  /*2e620*/  LDL R38, [R1+0x308] ;  /* 0x0003080001267983 */ /* 0x000f220000100800 */
[----:B-1----:R-:W-:Y:S02]  /*2e630*/  @!P3 IMAD.MOV.U32 R10, RZ, RZ, R136 ;  /* 0x000000ffff0ab224 */ /* 0x002fe400078e0088 */
[----:B------:R-:W-:Y:S01]  /*2e640*/  @!P3 IMAD.MOV.U32 R11, RZ, RZ, R135 ;  /* 0x000000ffff0bb224 */ /* 0x000fe200078e0087 */
[----:B------:R-:W4:Y:S04]  /*2e650*/  LDL R41, [R1+0x314] ;  /* 0x0003140001297983 */ /* 0x000f280000100800 */
[----:B------:R0:W4:Y:S04]  /*2e660*/  @!P3 LDG.E.U8 R8, desc[UR24][R10.64] ;  /* 0x000000180a08b981 */ /* 0x000128000c1e1100 */
[----:B------:R-:W4:Y:S04]  /*2e670*/  LDL R40, [R1+0x318] ;  /* 0x0003180001287983 */ /* 0x000f280000100800 */
[----:B------:R-:W4:Y:S01]  /*2e680*/  LDL R43, [R1+0x324] ;  /* 0x00032400012b7983 */ /* 0x000f220000100800 */
[----:B0-----:R-:W-:-:S02]  /*2e690*/  PRMT R10, RZ, 0x7610, R10 ;  /* 0x00007610ff0a7816 */ /* 0x001fc4000000000a */
[----:B------:R-:W-:Y:S01]  /*2e6a0*/  PRMT R11, RZ, 0x7610, R11 ;  /* 0x00007610ff0b7816 */ /* 0x000fe2000000000b */
[----:B------:R-:W4:Y:S04]  /*2e6b0*/  LDL R42, [R1+0x328] ;  /* 0x00032800012a7983 */ /* 0x000f280000100800 */
        /* <DEDUP_REMOVED lines=32> */
[----:B--2---:R3:W2:Y:S04]  /*2e8c0*/  @!P3 LDG.E.U8 R9, desc[UR24][R12.64] ;  /* 0x000000180c09b981 */ /* 0x0046a8000c1e1100 */
[----:B------:R-:W2:Y:S04]  /*2e8d0*/  LDL R77, [R1+0x444] ;  /* 0x00044400014d7983 */ /* 0x000ea80000100800 */
[----:B------:R-:W2:Y:S01]  /*2e8e0*/  LDL R76, [R1+0x448] ;  /* 0x00044800014c7983 */ /* 0x000ea20000100800 */
[----:B---3--:R-:W-:-:S02]  /*2e8f0*/  @!P3 IMAD.MOV.U32 R12, RZ, RZ, R20 ;  /* 0x000000ffff0cb224 */ /* 0x008fc400078e0014 */
[----:B------:R-:W-:Y:S01]  /*2e900*/  @!P3 IMAD.MOV.U32 R13, RZ, RZ, R21 ;  /* 0x000000ffff0db224 */ /* 0x000fe200078e0015 */
[----:B------:R-:W3:Y:S04]  /*2e910*/  LDL R20, [R1+0x2b0] ;  /* 0x0002b00001147983 */ /* 0x000ee80000100800 */
[----:B------:R-:W3:Y:S04]  /*2e920*/  LDL R21, [R1+0x2ac] ;  /* 0x0002ac0001157983 */ /* 0x000ee80000100800 */
[----:B------:R0:W2:Y:S04]  /*2e930*/  @!P3 LDG.E.U8 R10, desc[UR24][R12.64] ;  /* 0x000000180c0ab981 */ /* 0x0000a8000c1e1100 */
[----:B------:R1:W2:Y:S04]  /*2e940*/  @!P3 LDG.E.U8 R11, desc[UR24][R14.64] ;  /* 0x000000180e0bb981 */ /* 0x0002a8000c1e1100 */
[----:B------:R-:W2:Y:S01]  /*2e950*/  LDL R79, [R1+0x464] ;  /* 0x00046400014f7983 */ /* 0x000ea20000100800 */
[----:B0-----:R-:W-:-:S03]  /*2e960*/  PRMT R13, RZ, 0x7610, R13 ;  /* 0x00007610ff0d7816 */ /* 0x001fc6000000000d */
[----:B------:R-:W2:Y:S01]  /*2e970*/  LDL R78, [R1+0x468] ;  /* 0x00046800014e7983 */ /* 0x000ea20000100800 */
[----:B-1----:R-:W-:Y:S02]  /*2e980*/  @!P3 IMAD.MOV.U32 R14, RZ, RZ, R22 ;  /* 0x000000ffff0eb224 */ /* 0x002fe400078e0016 */
[----:B------:R-:W-:Y:S01]  /*2e990*/  @!P3 IMAD.MOV.U32 R15, RZ, RZ, R23 ;  /* 0x000000ffff0fb224 */ /* 0x000fe200078e0017 */
[----:B------:R0:W2:Y:S04]  /*2e9a0*/  @!P3 LDG.E.U8 R13, desc[UR24][R16.64] ;  /* 0x00000018100db981 */ /* 0x0000a8000c1e1100 */
[----:B------:R-:W2:Y:S04]  /*2e9b0*/  LDL R23, [R1+0x2bc] ;  /* 0x0002bc0001177983 */ /* 0x000ea80000100800 */
[----:B------:R-:W2:Y:S01]  /*2e9c0*/  LDL R22, [R1+0x2c0] ;  /* 0x0002c00001167983 */ /* 0x000ea20000100800 */
[----:B0-----:R-:W-:-:S02]  /*2e9d0*/  @!P3 IMAD.MOV.U32 R16, RZ, RZ, R24 ;  /* 0x000000ffff10b224 */ /* 0x001fc400078e0018 */
[----:B------:R-:W-:Y:S01]  /*2e9e0*/  @!P3 IMAD.MOV.U32 R17, RZ, RZ, R25 ;  /* 0x000000ffff11b224 */ /* 0x000fe200078e0019 */
[----:B------:R-:W4:Y:S01]  /*2e9f0*/  LDL R24, [R1+0x2d0] ;  /* 0x0002d00001187983 */ /* 0x000f220000100800 */
[----:B------:R-:W-:-:S03]  /*2ea00*/  PRMT R12, RZ, 0x7610, R12 ;  /* 0x00007610ff0c7816 */ /* 0x000fc6000000000c */
[----:B------:R-:W4:Y:S04]  /*2ea10*/  LDL R25, [R1+0x2cc] ;  /* 0x0002cc0001197983 */ /* 0x000f280000100800 */
[----:B------:R0:W5:Y:S04]  /*2ea20*/  @!P3 LDG.E.U8 R12, desc[UR24][R14.64] ;  /* 0x000000180e0cb981 */ /* 0x000168000c1e1100 */
[----:B------:R-:W5:Y:S04]  /*2ea30*/  LDL R81, [R1+0x454] ;  /* 0x0004540001517983 */ /* 0x000f680000100800 */
[----:B------:R-:W5:Y:S01]  /*2ea40*/  LDL R80, [R1+0x458] ;  /* 0x0004580001507983 */ /* 0x000f620000100800 */
[----:B0-----:R-:W-:-:S03]  /*2ea50*/  PRMT R15, RZ, 0x7610, R15 ;  /* 0x00007610ff0f7816 */ /* 0x001fc6000000000f */
[----:B------:R-:W5:Y:S04]  /*2ea60*/  LDL R83, [R1+0x474] ;  /* 0x0004740001537983 */ /* 0x000f680000100800 */
[----:B------:R0:W5:Y:S04]  /*2ea70*/  @!P3 LDG.E.U8 R15, desc[UR24][R18.64] ;  /* 0x00000018120fb981 */ /* 0x000168000c1e1100 */
[----:B------:R-:W5:Y:S04]  /*2ea80*/  LDL R82, [R1+0x478] ;  /* 0x0004780001527983 */ /* 0x000f680000100800 */
[----:B------:R-:W5:Y:S01]  /*2ea90*/  LDL R134, [R1+0x484] ;  /* 0x0004840001867983 */ /* 0x000f620000100800 */
[----:B0-----:R-:W-:-:S02]  /*2eaa0*/  @!P3 IMAD.MOV.U32 R18, RZ, RZ, R26 ;  /* 0x000000ffff12b224 */ /* 0x001fc400078e001a */
[----:B------:R-:W-:Y:S01]  /*2eab0*/  @!P3 IMAD.MOV.U32 R19, RZ, RZ, R27 ;  /* 0x000000ffff13b224 */ /* 0x000fe200078e001b */
[----:B------:R-:W5:Y:S04]  /*2eac0*/  LDL R26, [R1+0x2e0] ;  /* 0x0002e000011a7983 */ /* 0x000f680000100800 */
[----:B------:R-:W5:Y:S01]  /*2ead0*/  LDL R27, [R1+0x2dc] ;  /* 0x0002dc00011b7983 */ /* 0x000f620000100800 */
[----:B------:R-:W-:-:S03]  /*2eae0*/  PRMT R14, RZ, 0x7610, R14 ;  /* 0x00007610ff0e7816 */ /* 0x000fc6000000000e */
[----:B------:R-:W5:Y:S04]  /*2eaf0*/  LDL R133, [R1+0x488] ;  /* 0x0004880001857983 */ /* 0x000f680000100800 */
[----:B------:R0:W5:Y:S04]  /*2eb00*/  @!P3 LDG.E.U8 R14, desc[UR24][R16.64] ;  /* 0x00000018100eb981 */ /* 0x000168000c1e1100 */
[----:B------:R-:W5:Y:S04]  /*2eb10*/  LDL R132, [R1+0x494] ;  /* 0x0004940001847983 */ /* 0x000f680000100800 */
[----:B------:R-:W5:Y:S01]  /*2eb20*/  LDL R131, [R1+0x498] ;  /* 0x0004980001837983 */ /* 0x000f620000100800 */
[----:B0-----:R-:W-:-:S02]  /*2eb30*/  PRMT R16, RZ, 0x7610, R16 ;  /* 0x00007610ff107816 */ /* 0x001fc40000000010 */
[----:B------:R-:W-:Y:S01]  /*2eb40*/  PRMT R17, RZ, 0x7610, R17 ;  /* 0x00007610ff117816 */ /* 0x000fe20000000011 */
[----:B------:R-:W5:Y:S04]  /*2eb50*/  LDL R130, [R1+0x49c] ;  /* 0x00049c0001827983 */ /* 0x000f680000100800 */
[----:B------:R0:W5:Y:S04]  /*2eb60*/  @!P3 LDG.E.U8 R16, desc[UR24][R18.64] ;  /* 0x000000181210b981 */ /* 0x000168000c1e1100 */
[----:B------:R-:W5:Y:S04]  /*2eb70*/  LDL R129, [R1+0x4a0] ;  /* 0x0004a00001817983 */ /* 0x000f680000100800 */
[----:B------:R-:W5:Y:S01]  /*2eb80*/  LDL R136, [R1+0x4c4] ;  /* 0x0004c40001887983 */ /* 0x000f620000100800 */
[----:B0-----:R-:W-:-:S02]  /*2eb90*/  PRMT R18, RZ, 0x7610, R18 ;  /* 0x00007610ff127816 */ /* 0x001fc40000000012 */
[----:B------:R-:W-:Y:S01]  /*2eba0*/  PRMT R19, RZ, 0x7610, R19 ;  /* 0x00007610ff137816 */ /* 0x000fe20000000013 */
[----:B------:R-:W5:Y:S04]  /*2ebb0*/  LDL R135, [R1+0x4c8] ;  /* 0x0004c80001877983 */ /* 0x000f680000100800 */
[----:B---3--:R0:W3:Y:S02]  /*2ebc0*/  @!P3 LDG.E.U8 R17, desc[UR24][R20.64] ;  /* 0x000000181411b981 */ /* 0x0080e4000c1e1100 */
[----:B0-----:R-:W-:Y:S02]  /*2ebd0*/  @!P3 IMAD.MOV.U32 R20, RZ, RZ, R28 ;  /* 0x000000ffff14b224 */ /* 0x001fe400078e001c */
[----:B------:R-:W-:Y:S01]  /*2ebe0*/  @!P3 IMAD.MOV.U32 R21, RZ, RZ, R29 ;  /* 0x000000ffff15b224 */ /* 0x000fe200078e001d */
[----:B------:R-:W3:Y:S04]  /*2ebf0*/  LDL R28, [R1+0x2f0] ;  /* 0x0002f000011c7983 */ /* 0x000ee80000100800 */
[----:B------:R-:W3:Y:S04]  /*2ec00*/  LDL R29, [R1+0x2ec] ;  /* 0x0002ec00011d7983 */ /* 0x000ee80000100800 */
[----:B------:R0:W3:Y:S04]  /*2ec10*/  @!P3 LDG.E.U8 R18, desc[UR24][R20.64] ;  /* 0x000000181412b981 */ /* 0x0000e8000c1e1100 */
[----:B--2---:R1:W2:Y:S01]  /*2ec20*/  @!P3 LDG.E.U8 R19, desc[UR24][R22.64] ;  /* 0x000000181613b981 */ /* 0x0042a2000c1e1100 */
[----:B0-----:R-:W-:-:S02]  /*2ec30*/  PRMT R21, RZ, 0x7610, R21 ;  /* 0x00007610ff157816 */ /* 0x001fc40000000015 */
[----:B------:R-:W-:-:S04]  /*2ec40*/  PRMT R20, RZ, 0x7610, R20 ;  /* 0x00007610ff147816 */ /* 0x000fc80000000014 */
[----:B----4-:R0:W4:Y:S01]  /*2ec50*/  @!P3 LDG.E.U8 R21, desc[UR24][R24.64] ;  /* 0x000000181815b981 */ /* 0x010122000c1e1100 */
[----:B-1----:R-:W-:Y:S02]  /*2ec60*/  @!P3 IMAD.MOV.U32 R22, RZ, RZ, R30 ;  /* 0x000000ffff16b224 */ /* 0x002fe400078e001e */
[----:B------:R-:W-:Y:S01]  /*2ec70*/  @!P3 IMAD.MOV.U32 R23, RZ, RZ, R31 ;  /* 0x000000ffff17b224 */ /* 0x000fe200078e001f */
[----:B------:R-:W2:Y:S04]  /*2ec80*/  LDL R30, [R1+0x300] ;  /* 0x00030000011e7983 */ /* 0x000ea80000100800 */
[----:B------:R-:W2:Y:S01]  /*2ec90*/  LDL R31, [R1+0x2fc] ;  /* 0x0002fc00011f7983 */ /* 0x000ea20000100800 */
[----:B0-----:R-:W-:Y:S02]  /*2eca0*/  @!P3 IMAD.MOV.U32 R24, RZ, RZ, R32 ;  /* 0x000000ffff18b224 */ /* 0x001fe400078e0020 */
[----:B------:R-:W-:Y:S01]  /*2ecb0*/  @!P3 IMAD.MOV.U32 R25, RZ, RZ, R33 ;  /* 0x000000ffff19b224 */ /* 0x000fe200078e0021 */
[----:B------:R-:W4:Y:S04]  /*2ecc0*/  LDL R32, [R1+0x310] ;  /* 0x0003100001207983 */ /* 0x000f280000100800 */
[----:B------:R-:W4:Y:S04]  /*2ecd0*/  LDL R33, [R1+0x30c] ;  /* 0x00030c0001217983 */ /* 0x000f280000100800 */
[----:B------:R0:W4:Y:S02]  /*2ece0*/  @!P3 LDG.E.U8 R20, desc[UR24][R22.64] ;  /* 0x000000181614b981 */ /* 0x000124000c1e1100 */
[----:B0-----:R-:W-:-:S06]  /*2ecf0*/  PRMT R23, RZ, 0x7610, R23 ;  /* 0x00007610ff177816 */ /* 0x001fcc0000000017 */
[----:B-----5:R0:W5:Y:S02]  /*2ed00*/  @!P3 LDG.E.U8 R23, desc[UR24][R26.64] ;  /* 0x000000181a17b981 */ /* 0x020164000c1e1100 */
[----:B0-----:R-:W-:Y:S02]  /*2ed10*/  @!P3 IMAD.MOV.U32 R26, RZ, RZ, R34 ;  /* 0x000000ffff1ab224 */ /* 0x001fe400078e0022 */
[----:B------:R-:W-:Y:S01]  /*2ed20*/  @!P3 IMAD.MOV.U32 R27, RZ, RZ, R35 ;  /* 0x000000ffff1bb224 */ /* 0x000fe200078e0023 */
[----:B------:R-:W5:Y:S04]  /*2ed30*/  LDL R34, [R1+0x320] ;  /* 0x0003200001227983 */ /* 0x000f680000100800 */
[----:B------:R-:W5:Y:S01]  /*2ed40*/  LDL R35, [R1+0x31c] ;  /* 0x00031c0001237983 */ /* 0x000f620000100800 */
[----:B------:R-:W-:-:S06]  /*2ed50*/  PRMT R22, RZ, 0x7610, R22 ;  /* 0x00007610ff167816 */ /* 0x000fcc0000000016 */
[----:B------:R0:W5:Y:S02]  /*2ed60*/  @!P3 LDG.E.U8 R22, desc[UR24][R24.64] ;  /* 0x000000181816b981 */ /* 0x000164000c1e1100 */
[----:B0-----:R-:W-:Y:S02]  /*2ed70*/  PRMT R24, RZ, 0x7610, R24 ;  /* 0x00007610ff187816 */ /* 0x001fe40000000018 */
[----:B------:R-:W-:-:S04]  /*2ed80*/  PRMT R25, RZ, 0x7610, R25 ;  /* 0x00007610ff197816 */ /* 0x000fc80000000019 */
[----:B------:R0:W5:Y:S02]  /*2ed90*/  @!P3 LDG.E.U8 R24, desc[UR24][R26.64] ;  /* 0x000000181a18b981 */ /* 0x000164000c1e1100 */
[----:B0-----:R-:W-:Y:S02]  /*2eda0*/  PRMT R26, RZ, 0x7610, R26 ;  /* 0x00007610ff1a7816 */ /* 0x001fe4000000001a */
[----:B------:R-:W-:Y:S01]  /*2edb0*/  PRMT R27, RZ, 0x7610, R27 ;  /* 0x00007610ff1b7816 */ /* 0x000fe2000000001b */
        /* <DEDUP_REMOVED lines=100> */
[----:B------:R0:W3:Y:S04]  /*2f400*/  @!P3 LDG.E.U8 R50, desc[UR24][R52.64] ;  /* 0x000000183432b981 */ /* 0x0000e8000c1e1100 */
[----:B------:R-:W3:Y:S01]  /*2f410*/  LDL R61, [R1+0x3ec] ;  /* 0x0003ec00013d7983 */ /* 0x000ee20000100800 */
[----:B0-----:R-:W-:-:S03]  /*2f420*/  PRMT R53, RZ, 0x7610, R53 ;  /* 0x00007610ff357816 */ /* 0x001fc60000000035 */
[----:B--2---:R0:W2:Y:S01]  /*2f430*/  @!P3 LDG.E.U8 R51, desc[UR24][R54.64] ;  /* 0x000000183633b981 */ /* 0x0040a2000c1e1100 */
[----:B------:R-:W-:-:S03]  /*2f440*/  PRMT R52, RZ, 0x7610, R52 ;  /* 0x00007610ff347816 */ /* 0x000fc60000000034 */
[----:B----4-:R1:W4:Y:S01]  /*2f450*/  @!P3 LDG.E.U8 R53, desc[UR24][R56.64] ;  /* 0x000000183835b981 */ /* 0x010322000c1e1100 */
[----:B0-----:R-:W-:Y:S02]  /*2f460*/  @!P3 IMAD.MOV.U32 R54, RZ, RZ, R62 ;  /* 0x000000ffff36b224 */ /* 0x001fe400078e003e */
[----:B------:R-:W-:Y:S01]  /*2f470*/  @!P3 IMAD.MOV.U32 R55, RZ, RZ, R63 ;  /* 0x000000ffff37b224 */ /* 0x000fe200078e003f */
[----:B------:R-:W2:Y:S04]  /*2f480*/  LDL R62, [R1+0x400] ;  /* 0x00040000013e7983 */ /* 0x000ea80000100800 */
[----:B------:R-:W2:Y:S01]  /*2f490*/  LDL R63, [R1+0x3fc] ;  /* 0x0003fc00013f7983 */ /* 0x000ea20000100800 */
[----:B-1----:R-:W-:Y:S02]  /*2f4a0*/  @!P3 IMAD.MOV.U32 R56, RZ, RZ, R68 ;  /* 0x000000ffff38b224 */ /* 0x002fe400078e0044 */
        /* <DEDUP_REMOVED lines=22> */
[----:B------:R-:W3:Y:S04]  /*2f610*/  @!P3 LDG.E.U8 R58, desc[UR24][R60.64] ;  /* 0x000000183c3ab981 */ /* 0x000ee8000c1e1100 */
[----:B--2---:R4:W2:Y:S02]  /*2f620*/  @!P3 LDG.E.U8 R59, desc[UR24][R62.64] ;  /* 0x000000183e3bb981 */ /* 0x0048a4000c1e1100 */
[----:B----4-:R-:W-:-:S02]  /*2f630*/  @!P3 IMAD.MOV.U32 R62, RZ, RZ, R68 ;  /* 0x000000ffff3eb224 */ /* 0x010fc400078e0044 */
[----:B------:R-:W-:Y:S01]  /*2f640*/  @!P3 IMAD.MOV.U32 R63, RZ, RZ, R69 ;  /* 0x000000ffff3fb224 */ /* 0x000fe200078e0045 */
[----:B------:R-:W4:Y:S04]  /*2f650*/  LDL R68, [R1+0x430] ;  /* 0x0004300001447983 */ /* 0x000f280000100800 */
[----:B------:R-:W4:Y:S01]  /*2f660*/  LDL R69, [R1+0x42c] ;  /* 0x00042c0001457983 */ /* 0x000f220000100800 */
[----:B------:R-:W-:-:S06]  /*2f670*/  PRMT R61, RZ, 0x7610, R61 ;  /* 0x00007610ff3d7816 */ /* 0x000fcc000000003d */
[----:B-----5:R0:W5:Y:S02]  /*2f680*/  @!P3 LDG.E.U8 R61, desc[UR24][R64.64] ;  /* 0x00000018403db981 */ /* 0x020164000c1e1100 */
[----:B0-----:R-:W-:Y:S02]  /*2f690*/  @!P3 IMAD.MOV.U32 R64, RZ, RZ, R70 ;  /* 0x000000ffff40b224 */ /* 0x001fe400078e0046 */
[----:B------:R-:W-:Y:S01]  /*2f6a0*/  @!P3 IMAD.MOV.U32 R65, RZ, RZ, R71 ;  /* 0x000000ffff41b224 */ /* 0x000fe200078e0047 */
[----:B------:R-:W2:Y:S04]  /*2f6b0*/  LDL R70, [R1+0x440] ;  /* 0x0004400001467983 */ /* 0x000ea80000100800 */
[----:B------:R-:W2:Y:S01]  /*2f6c0*/  LDL R71, [R1+0x43c] ;  /* 0x00043c0001477983 */ /* 0x000ea20000100800 */
        /* <DEDUP_REMOVED lines=12> */
[----:B------:R-:W5:Y:S04]  /*2f790*/  @!P3 LDG.E.U8 R64, desc[UR24][R66.64] ;  /* 0x000000184240b981 */ /* 0x000f68000c1e1100 */
[----:B----4-:R0:W4:Y:S02]  /*2f7a0*/  @!P3 LDG.E.U8 R65, desc[UR24][R68.64] ;  /* 0x000000184441b981 */ /* 0x010124000c1e1100 */
[----:B0-----:R-:W-:-:S02]  /*2f7b0*/  @!P3 IMAD.MOV.U32 R68, RZ, RZ, R72 ;  /* 0x000000ffff44b224 */ /* 0x001fc400078e0048 */
[----:B------:R-:W-:Y:S01]  /*2f7c0*/  @!P3 IMAD.MOV.U32 R69, RZ, RZ, R73 ;  /* 0x000000ffff45b224 */ /* 0x000fe200078e0049 */
[----:B------:R-:W4:Y:S04]  /*2f7d0*/  LDL R72, [R1+0x450] ;  /* 0x0004500001487983 */ /* 0x000f280000100800 */
[----:B------:R-:W4:Y:S01]  /*2f7e0*/  LDL R73, [R1+0x44c] ;  /* 0x00044c0001497983 */ /* 0x000f220000100800 */
[----:B------:R-:W-:-:S06]  /*2f7f0*/  PRMT R67, RZ, 0x7610, R67 ;  /* 0x00007610ff437816 */ /* 0x000fcc0000000043 */
[----:B--2---:R0:W2:Y:S02]  /*2f800*/  @!P3 LDG.E.U8 R67, desc[UR24][R70.64] ;  /* 0x000000184643b981 */ /* 0x0040a4000c1e1100 */
[----:B0-----:R-:W-:Y:S02]  /*2f810*/  @!P3 IMAD.MOV.U32 R70, RZ, RZ, R76 ;  /* 0x000000ffff46b224 */ /* 0x001fe400078e004c */
[----:B------:R-:W-:Y:S01]  /*2f820*/  @!P3 IMAD.MOV.U32 R71, RZ, RZ, R77 ;  /* 0x000000ffff47b224 */ /* 0x000fe200078e004d */
[----:B------:R-:W2:Y:S04]  /*2f830*/  LDL R76, [R1+0x470] ;  /* 0x00047000014c7983 */ /* 0x000ea80000100800 */
[----:B------:R-:W2:Y:S01]  /*2f840*/  LDL R77, [R1+0x46c] ;  /* 0x00046c00014d7983 */ /* 0x000ea20000100800 */
[----:B------:R-:W-:-:S06]  /*2f850*/  PRMT R66, RZ, 0x7610, R66 ;  /* 0x00007610ff427816 */ /* 0x000fcc0000000042 */
[----:B------:R0:W5:Y:S02]  /*2f860*/  @!P3 LDG.E.U8 R66, desc[UR24][R68.64] ;  /* 0x000000184442b981 */ /* 0x000164000c1e1100 */
[----:B0-----:R-:W-:-:S06]  /*2f870*/  PRMT R68, RZ, 0x7610, R68 ;  /* 0x00007610ff447816 */ /* 0x001fcc0000000044 */
[----:B------:R0:W5:Y:S01]  /*2f880*/  @!P3 LDG.E.U8 R68, desc[UR24][R70.64] ;  /* 0x000000184644b981 */ /* 0x000162000c1e1100 */
[----:B------:R-:W-:Y:S02]  /*2f890*/  PRMT R69, RZ, 0x7610, R69 ;  /* 0x00007610ff457816 */ /* 0x000fe40000000045 */
[----:B0-----:R-:W-:Y:S02]  /*2f8a0*/  PRMT R71, RZ, 0x7610, R71 ;  /* 0x00007610ff477816 */ /* 0x001fe40000000047 */
[----:B------:R-:W-:-:S04]  /*2f8b0*/  PRMT R70, RZ, 0x7610, R70 ;  /* 0x00007610ff467816 */ /* 0x000fc80000000046 */
[----:B---3--:R0:W3:Y:S02]  /*2f8c0*/  @!P3 LDG.E.U8 R71, desc[UR24][R74.64] ;  /* 0x000000184a47b981 */ /* 0x0080e4000c1e1100 */
[----:B0-----:R-:W-:Y:S02]  /*2f8d0*/  @!P3 IMAD.MOV.U32 R74, RZ, RZ, R78 ;  /* 0x000000ffff4ab224 */ /* 0x001fe400078e004e */
[----:B------:R-:W-:Y:S01]  /*2f8e0*/  @!P3 IMAD.MOV.U32 R75, RZ, RZ, R79 ;  /* 0x000000ffff4bb224 */ /* 0x000fe200078e004f */
[----:B------:R-:W3:Y:S04]  /*2f8f0*/  LDL R78, [R1+0x480] ;  /* 0x00048000014e7983 */ /* 0x000ee80000100800 */
[----:B------:R-:W3:Y:S04]  /*2f900*/  LDL R79, [R1+0x47c] ;  /* 0x00047c00014f7983 */ /* 0x000ee80000100800 */
[----:B----4-:R0:W4:Y:S02]  /*2f910*/  @!P3 LDG.E.U8 R69, desc[UR24][R72.64] ;  /* 0x000000184845b981 */ /* 0x010124000c1e1100 */
[----:B0-----:R-:W-:-:S02]  /*2f920*/  @!P3 IMAD.MOV.U32 R72, RZ, RZ, R80 ;  /* 0x000000ffff48b224 */ /* 0x001fc400078e0050 */
[----:B------:R-:W-:Y:S01]  /*2f930*/  @!P3 IMAD.MOV.U32 R73, RZ, RZ, R81 ;  /* 0x000000ffff49b224 */ /* 0x000fe200078e0051 */
[----:B------:R-:W4:Y:S04]  /*2f940*/  LDL R80, [R1+0x490] ;  /* 0x0004900001507983 */ /* 0x000f280000100800 */
[----:B------:R-:W4:Y:S04]  /*2f950*/  LDL R81, [R1+0x48c] ;  /* 0x00048c0001517983 */ /* 0x000f280000100800 */
[----:B------:R0:W5:Y:S02]  /*2f960*/  @!P3 LDG.E.U8 R70, desc[UR24][R72.64] ;  /* 0x000000184846b981 */ /* 0x000164000c1e1100 */
[----:B0-----:R-:W-:-:S06]  /*2f970*/  PRMT R73, RZ, 0x7610, R73 ;  /* 0x00007610ff497816 */ /* 0x001fcc0000000049 */
[----:B--2---:R0:W2:Y:S02]  /*2f980*/  @!P3 LDG.E.U8 R73, desc[UR24][R76.64] ;  /* 0x000000184c49b981 */ /* 0x0040a4000c1e1100 */
        /* <DEDUP_REMOVED lines=16> */
[----:B------:R-:W3:Y:S04]  /*2fa90*/  LDL R134, [R1+0x4b4] ;  /* 0x0004b40001867983 */ /* 0x000ee80000100800 */
[----:B----4-:R1:W4:Y:S01]  /*2faa0*/  @!P3 LDG.E.U8 R77, desc[UR24][R80.64] ;  /* 0x00000018504db981 */ /* 0x010322000c1e1100 */
[----:B0-----:R-:W-:-:S02]  /*2fab0*/  PRMT R78, RZ, 0x7610, R78 ;  /* 0x00007610ff4e7816 */ /* 0x001fc4000000004e */
[----:B------:R-:W-:Y:S01]  /*2fac0*/  PRMT R79, RZ, 0x7610, R79 ;  /* 0x00007610ff4f7816 */ /* 0x000fe2000000004f */
[----:B-1----:R-:W-:Y:S02]  /*2fad0*/  @!P3 IMAD.MOV.U32 R80, RZ, RZ, R131 ;  /* 0x000000ffff50b224 */ /* 0x002fe400078e0083 */
[----:B------:R-:W-:Y:S01]  /*2fae0*/  @!P3 IMAD.MOV.U32 R81, RZ, RZ, R132 ;  /* 0x000000ffff51b224 */ /* 0x000fe200078e0084 */
[----:B------:R-:W3:Y:S04]  /*2faf0*/  LDL R131, [R1+0x4c0] ;  /* 0x0004c00001837983 */ /* 0x000ee80000100800 */
[----:B------:R0:W3:Y:S04]  /*2fb00*/  @!P3 LDG.E.U8 R78, desc[UR24][R80.64] ;  /* 0x00000018504eb981 */ /* 0x0000e8000c1e1100 */
[----:B------:R-:W3:Y:S01]  /*2fb10*/  LDL R132, [R1+0x4bc] ;  /* 0x0004bc0001847983 */ /* 0x000ee20000100800 */
[----:B0-----:R-:W-:-:S02]  /*2fb20*/  @!P3 IMAD.MOV.U32 R80, RZ, RZ, R129 ;  /* 0x000000ffff50b224 */ /* 0x001fc400078e0081 */
[----:B------:R-:W-:Y:S01]  /*2fb30*/  @!P3 IMAD.MOV.U32 R81, RZ, RZ, R130 ;  /* 0x000000ffff51b224 */ /* 0x000fe200078e0082 */
[----:B------:R-:W3:Y:S04]  /*2fb40*/  LDL R129, [R1+0x4d0] ;  /* 0x0004d00001817983 */ /* 0x000ee80000100800 */
[----:B------:R0:W3:Y:S04]  /*2fb50*/  @!P3 LDG.E.U8 R79, desc[UR24][R80.64] ;  /* 0x00000018504fb981 */ /* 0x0000e8000c1e1100 */
[----:B------:R-:W3:Y:S01]  /*2fb60*/  LDL R130, [R1+0x4cc] ;  /* 0x0004cc0001827983 */ /* 0x000ee20000100800 */
[----:B0-----:R-:W-:-:S06]  /*2fb70*/  PRMT R80, RZ, 0x7610, R80 ;  /* 0x00007610ff507816 */ /* 0x001fcc0000000050 */
[----:B--2---:R0:W2:Y:S04]  /*2fb80*/  @!P3 LDG.E.U8 R80, desc[UR24][R82.64] ;  /* 0x000000185250b981 */ /* 0x0040a8000c1e1100 */
[----:B------:R-:W0:Y:S04]  /*2fb90*/  LDL R82, [R1+0x4ac] ;  /* 0x0004ac0001527983 */ /* 0x000e280000100800 */
[----:B------:R-:W0:Y:S01]  /*2fba0*/  LDL R83, [R1+0x4b0] ;  /* 0x0004b00001537983 */ /* 0x000e220000100800 */
[----:B------:R-:W-:Y:S02]  /*2fbb0*/  PRMT R81, RZ, 0x7610, R81 ;  /* 0x00007610ff517816 */ /* 0x000fe40000000051 */
[----:B------:R-:W-:-:S02]  /*2fbc0*/  PRMT R85, RZ, 0x7610, R85 ;  /* 0x00007610ff557816 */ /* 0x000fc40000000055 */
[----:B0-----:R-:W-:-:S04]  /*2fbd0*/  @!P3 LOP3.LUT R83, R83, R82, RZ, 0x3c, !PT ;  /* 0x000000525353b212 */ /* 0x001fc800078e3cff */
[----:B------:R-:W-:-:S04]  /*2fbe0*/  @!P3 LOP3.LUT R82, R83, R82, RZ, 0x3c, !PT ;  /* 0x000000525352b212 */ /* 0x000fc800078e3cff */
[----:B------:R-:W-:-:S05]  /*2fbf0*/  @!P3 LOP3.LUT R83, R83, R82, RZ, 0x3c, !PT ;  /* 0x000000525353b212 */ /* 0x000fca00078e3cff */
[----:B------:R3:W2:Y:S02]  /*2fc00*/  @!P3 LDG.E.U8 R81, desc[UR24][R82.64] ;  /* 0x000000185251b981 */ /* 0x0006a4000c1e1100 */
[----:B---3--:R-:W-:Y:S02]  /*2fc10*/  @!P3 IMAD.MOV.U32 R82, RZ, RZ, R133 ;  /* 0x000000ffff52b224 */ /* 0x008fe400078e0085 */
[----:B------:R-:W-:Y:S01]  /*2fc20*/  @!P3 IMAD.MOV.U32 R83, RZ, RZ, R134 ;  /* 0x000000ffff53b224 */ /* 0x000fe200078e0086 */
[----:B------:R-:W3:Y:S04]  /*2fc30*/  LDL R133, [R1+0x4d8] ;  /* 0x0004d80001857983 */ /* 0x000ee80000100800 */
[----:B------:R-:W2:Y:S04]  /*2fc40*/  LDL R134, [R1+0x4d4] ;  /* 0x0004d40001867983 */ /* 0x000ea80000100800 */
[----:B------:R0:W4:Y:S02]  /*2fc50*/  @!P3 LDG.E.U8 R85, desc[UR24][R82.64] ;  /* 0x000000185255b981 */ /* 0x000124000c1e1100 */
[----:B0-----:R-:W-:-:S02]  /*2fc60*/  @!P3 IMAD.MOV.U32 R82, RZ, RZ, R131 ;  /* 0x000000ffff52b224 */ /* 0x001fc400078e0083 */
[----:B------:R-:W-:Y:S01]  /*2fc70*/  @!P3 IMAD.MOV.U32 R83, RZ, RZ, R132 ;  /* 0x000000ffff53b224 */ /* 0x000fe200078e0084 */
[----:B------:R-:W4:Y:S04]  /*2fc80*/  LDL R131, [R1+0x4e0] ;  /* 0x0004e00001837983 */ /* 0x000f280000100800 */
[----:B------:R-:W5:Y:S01]  /*2fc90*/  LDL R132, [R1+0x4dc] ;  /* 0x0004dc0001847983 */ /* 0x000f620000100800 */
[----:B------:R-:W-:Y:S02]  /*2fca0*/  PRMT R87, RZ, 0x7610, R87 ;  /* 0x00007610ff577816 */ /* 0x000fe40000000057 */
[----:B------:R-:W-:-:S04]  /*2fcb0*/  PRMT R89, RZ, 0x7610, R89 ;  /* 0x00007610ff597816 */ /* 0x000fc80000000059 */
[----:B------:R0:W5:Y:S01]  /*2fcc0*/  @!P3 LDG.E.U8 R87, desc[UR24][R82.64] ;  /* 0x000000185257b981 */ /* 0x000162000c1e1100 */
[----:B------:R-:W-:Y:S01]  /*2fcd0*/  PRMT R91, RZ, 0x7610, R91 ;  /* 0x00007610ff5b7816 */ /* 0x000fe2000000005b */
[----:B0-----:R-:W-:Y:S02]  /*2fce0*/  @!P3 IMAD.MOV.U32 R82, RZ, RZ, R135 ;  /* 0x000000ffff52b224 */ /* 0x001fe400078e0087 */
[----:B------:R-:W-:Y:S01]  /*2fcf0*/  @!P3 IMAD.MOV.U32 R83, RZ, RZ, R136 ;  /* 0x000000ffff53b224 */ /* 0x000fe200078e0088 */
[----:B------:R-:W-:Y:S01]  /*2fd00*/  PRMT R92, RZ, 0x7610, R92 ;  /* 0x00007610ff5c7816 */ /* 0x000fe2000000005c */
[----:B------:R-:W5:Y:S04]  /*2fd10*/  LDL R136, [R1+0x4ec] ;  /* 0x0004ec0001887983 */ /* 0x000f680000100800 */
[----:B------:R0:W5:Y:S01]  /*2fd20*/  @!P3 LDG.E.U8 R89, desc[UR24][R82.64] ;  /* 0x000000185259b981 */ /* 0x000162000c1e1100 */
[----:B------:R-:W-:-:S03]  /*2fd30*/  PRMT R93, RZ, 0x7610, R93 ;  /* 0x00007610ff5d7816 */ /* 0x000fc6000000005d */
[----:B------:R-:W5:Y:S01]  /*2fd40*/  LDL R135, [R1+0x4f0] ;  /* 0x0004f00001877983 */ /* 0x000f620000100800 */
[----:B0-----:R-:W-:Y:S02]  /*2fd50*/  @!P3 IMAD.MOV.U32 R82, RZ, RZ, R129 ;  /* 0x000000ffff52b224 */ /* 0x001fe400078e0081 */
[----:B------:R-:W-:Y:S01]  /*2fd60*/  @!P3 IMAD.MOV.U32 R83, RZ, RZ, R130 ;  /* 0x000000ffff53b224 */ /* 0x000fe200078e0082 */
[----:B------:R-:W5:Y:S04]  /*2fd70*/  LDL R129, [R1+0x4f8] ;  /* 0x0004f80001817983 */ /* 0x000f680000100800 */
[----:B------:R3:W5:Y:S04]  /*2fd80*/  @!P3 LDG.E.U8 R91, desc[UR24][R82.64] ;  /* 0x00000018525bb981 */ /* 0x000768000c1e1100 */
[----:B------:R-:W5:Y:S01]  /*2fd90*/  LDL R130, [R1+0x4f4] ;  /* 0x0004f40001827983 */ /* 0x000f620000100800 */
[----:B---3--:R-:W-:-:S03]  /*2fda0*/  @!P3 IMAD.MOV.U32 R82, RZ, RZ, R133 ;  /* 0x000000ffff52b224 */ /* 0x008fc600078e0085 */
[----:B------:R-:W3:Y:S01]  /*2fdb0*/  LDL R133, [R1+0x500] ;  /* 0x0005000001857983 */ /* 0x000ee20000100800 */
[----:B--2---:R-:W-:-:S03]  /*2fdc0*/  @!P3 IMAD.MOV.U32 R83, RZ, RZ, R134 ;  /* 0x000000ffff53b224 */ /* 0x004fc600078e0086 */
[----:B------:R-:W2:Y:S04]  /*2fdd0*/  LDL R134, [R1+0x4fc] ;  /* 0x0004fc0001867983 */ /* 0x000ea80000100800 */
[----:B------:R4:W2:Y:S02]  /*2fde0*/  @!P3 LDG.E.U8 R92, desc[UR24][R82.64] ;  /* 0x00000018525cb981 */ /* 0x0008a4000c1e1100 */
[----:B----4-:R-:W-:Y:S02]  /*2fdf0*/  @!P3 IMAD.MOV.U32 R82, RZ, RZ, R131 ;  /* 0x000000ffff52b224 */ /* 0x010fe400078e0083 */
[----:B------:R-:W4:Y:S01]  /*2fe00*/  LDL R131, [R1+0x508] ;  /* 0x0005080001837983 */ /* 0x000f220000100800 */
[----:B-----5:R-:W-:-:S03]  /*2fe10*/  @!P3 IMAD.MOV.U32 R83, RZ, RZ, R132 ;  /* 0x000000ffff53b224 */ /* 0x020fc600078e0084 */
[----:B------:R-:W5:Y:S04]  /*2fe20*/  LDL R132, [R1+0x504] ;  /* 0x0005040001847983 */ /* 0x000f680000100800 */
[----:B------:R0:W2:Y:S04]  /*2fe30*/  @!P3 LDG.E.U8 R93, desc[UR24][R82.64] ;  /* 0x00000018525db981 */ /* 0x0000a8000c1e1100 */
[----:B------:R-:W0:Y:S04]  /*2fe40*/  LDL R82, [R1+0x4e4] ;  /* 0x0004e40001527983 */ /* 0x000e280000100800 */
[----:B------:R-:W0:Y:S01]  /*2fe50*/  LDL R83, [R1+0x4e8] ;  /* 0x0004e80001537983 */ /* 0x000e220000100800 */
[----:B------:R-:W-:-:S02]  /*2fe60*/  PRMT R94, RZ, 0x7610, R94 ;  /* 0x00007610ff5e7816 */ /* 0x000fc4000000005e */
[----:B------:R-:W-:Y:S02]  /*2fe70*/  PRMT R95, RZ, 0x7610, R95 ;  /* 0x00007610ff5f7816 */ /* 0x000fe4000000005f */
[----:B------:R-:W-:Y:S02]  /*2fe80*/  PRMT R96, RZ, 0x7610, R96 ;  /* 0x00007610ff607816 */ /* 0x000fe40000000060 */
[----:B------:R-:W-:Y:S02]  /*2fe90*/  PRMT R97, RZ, 0x7610, R97 ;  /* 0x00007610ff617816 */ /* 0x000fe40000000061 */
[----:B------:R-:W-:Y:S02]  /*2fea0*/  PRMT R98, RZ, 0x7610, R98 ;  /* 0x00007610ff627816 */ /* 0x000fe40000000062 */
[----:B0-----:R-:W-:-:S04]  /*2feb0*/  @!P3 LOP3.LUT R83, R83, R82, RZ, 0x3c, !PT ;  /* 0x000000525353b212 */ /* 0x001fc800078e3cff */
[----:B------:R-:W-:-:S04]  /*2fec0*/  @!P3 LOP3.LUT R82, R83, R82, RZ, 0x3c, !PT ;  /* 0x000000525352b212 */ /* 0x000fc800078e3cff */
[----:B------:R-:W-:-:S05]  /*2fed0*/  @!P3 LOP3.LUT R83, R83, R82, RZ, 0x3c, !PT ;  /* 0x000000525353b212 */ /* 0x000fca00078e3cff */
[----:B------:R0:W5:Y:S02]  /*2fee0*/  @!P3 LDG.E.U8 R94, desc[UR24][R82.64] ;  /* 0x00000018525eb981 */ /* 0x000164000c1e1100 */
[----:B0-----:R-:W-:Y:S02]  /*2fef0*/  @!P3 IMAD.MOV.U32 R82, RZ, RZ, R135 ;  /* 0x000000ffff52b224 */ /* 0x001fe400078e0087 */
[----:B------:R-:W-:Y:S01]  /*2ff00*/  @!P3 IMAD.MOV.U32 R83, RZ, RZ, R136 ;  /* 0x000000ffff53b224 */ /* 0x000fe200078e0088 */
[----:B------:R-:W5:Y:S04]  /*2ff10*/  LDL R135, [R1+0x528] ;  /* 0x0005280001877983 */ /* 0x000f680000100800 */
[----:B------:R0:W5:Y:S04]  /*2ff20*/  @!P3 LDG.E.U8 R95, desc[UR24][R82.64] ;  /* 0x00000018525fb981 */ /* 0x000168000c1e1100 */
[----:B------:R-:W5:Y:S01]  /*2ff30*/  LDL R136, [R1+0x524] ;  /* 0x0005240001887983 */ /* 0x000f620000100800 */
[----:B0-----:R-:W-:-:S02]  /*2ff40*/  @!P3 IMAD.MOV.U32 R82, RZ, RZ, R129 ;  /* 0x000000ffff52b224 */ /* 0x001fc400078e0081 */
[----:B------:R-:W-:Y:S01]  /*2ff50*/  @!P3 IMAD.MOV.U32 R83, RZ, RZ, R130 ;  /* 0x000000ffff53b224 */ /* 0x000fe200078e0082 */
[----:B------:R-:W5:Y:S04]  /*2ff60*/  LDL R129, [R1+0x518] ;  /* 0x0005180001817983 */ /* 0x000f680000100800 */
[----:B------:R3:W5:Y:S04]  /*2ff70*/  @!P3 LDG.E.U8 R96, desc[UR24][R82.64] ;  /* 0x000000185260b981 */ /* 0x000768000c1e1100 */
[----:B------:R-:W5:Y:S01]  /*2ff80*/  LDL R130, [R1+0x514] ;  /* 0x0005140001827983 */ /* 0x000f620000100800 */
[----:B---3--:R-:W-:-:S02]  /*2ff90*/  @!P3 IMAD.MOV.U32 R82, RZ, RZ, R133 ;  /* 0x000000ffff52b224 */ /* 0x008fc400078e0085 */
[----:B--2---:R-:W-:Y:S01]  /*2ffa0*/  @!P3 IMAD.MOV.U32 R83, RZ, RZ, R134 ;  /* 0x000000ffff53b224 */ /* 0x004fe200078e0086 */
[----:B------:R-:W2:Y:S04]  /*2ffb0*/  LDL R133, [R1+0x520] ;  /* 0x0005200001857983 */ /* 0x000ea80000100800 */
[----:B------:R4:W3:Y:S04]  /*2ffc0*/  @!P3 LDG.E.U8 R97, desc[UR24][R82.64] ;  /* 0x000000185261b981 */ /* 0x0008e8000c1e1100 */
[----:B------:R-:W2:Y:S01]  /*2ffd0*/  LDL R134, [R1+0x51c] ;  /* 0x00051c0001867983 */ /* 0x000ea20000100800 */
[----:B----4-:R-:W-:-:S02]  /*2ffe0*/  @!P3 IMAD.MOV.U32 R82, RZ, RZ, R131 ;  /* 0x000000ffff52b224 */ /* 0x010fc400078e0083 */
[----:B-----5:R-:W-:Y:S01]  /*2fff0*/  @!P3 IMAD.MOV.U32 R83, RZ, RZ, R132 ;  /* 0x000000ffff53b224 */ /* 0x020fe200078e0084 */
[----:B------:R-:W-:Y:S01]  /*30000*/  PRMT R99, RZ, 0x7610, R99 ;  /* 0x00007610ff637816 */ /* 0x000fe20000000063 */
[----:B------:R-:W4:Y:S04]  /*30010*/  LDL R132, [R1+0x52c] ;  /* 0x00052c0001847983 */ /* 0x000f280000100800 */
[----:B------:R0:W5:Y:S04]  /*30020*/  @!P3 LDG.E.U8 R98, desc[UR24][R82.64] ;  /* 0x000000185262b981 */ /* 0x000168000c1e1100 */
[----:B------:R-:W2:Y:S04]  /*30030*/  LDL R131, [R1+0x530] ;  /* 0x0005300001837983 */ /* 0x000ea80000100800 */
[----:B------:R-:W0:Y:S04]  /*30040*/  LDL R82, [R1+0x50c] ;  /* 0x00050c0001527983 */ /* 0x000e280000100800 */
[----:B------:R-:W0:Y:S01]  /*30050*/  LDL R83, [R1+0x510] ;  /* 0x0005100001537983 */ /* 0x000e220000100800 */
[----:B------:R-:W-:-:S02]  /*30060*/  PRMT R100, RZ, 0x7610, R100 ;  /* 0x00007610ff647816 */ /* 0x000fc40000000064 */
[----:B------:R-:W-:Y:S02]  /*30070*/  PRMT R101, RZ, 0x7610, R101 ;  /* 0x00007610ff657816 */ /* 0x000fe40000000065 */
[----:B0-----:R-:W-:-:S04]  /*30080*/  @!P3 LOP3.LUT R83, R83, R82, RZ, 0x3c, !PT ;  /* 0x000000525353b212 */ /* 0x001fc800078e3cff */
[----:B------:R-:W-:-:S04]  /*30090*/  @!P3 LOP3.LUT R82, R83, R82, RZ, 0x3c, !PT ;  /* 0x000000525352b212 */ /* 0x000fc800078e3cff */
[----:B------:R-:W-:-:S05]  /*300a0*/  @!P3 LOP3.LUT R83, R83, R82, RZ, 0x3c, !PT ;  /* 0x000000525353b212 */ /* 0x000fca00078e3cff */
[----:B------:R0:W3:Y:S02]  /*300b0*/  @!P3 LDG.E.U8 R99, desc[UR24][R82.64] ;  /* 0x000000185263b981 */ /* 0x0000e4000c1e1100 */
[----:B0-----:R-:W-:Y:S02]  /*300c0*/  @!P3 IMAD.MOV.U32 R82, RZ, RZ, R129 ;  /* 0x000000ffff52b224 */ /* 0x001fe400078e0081 */
[----:B------:R-:W-:Y:S01]  /*300d0*/  @!P3 IMAD.MOV.U32 R83, RZ, RZ, R130 ;  /* 0x000000ffff53b224 */ /* 0x000fe200078e0082 */
[----:B------:R-:W3:Y:S04]  /*300e0*/  LDL R129, [R1+0x538] ;  /* 0x0005380001817983 */ /* 0x000ee80000100800 */
[----:B------:R-:W5:Y:S04]  /*300f0*/  LDL R130, [R1+0x534] ;  /* 0x0005340001827983 */ /* 0x000f680000100800 */
[----:B------:R2:W5:Y:S02]  /*30100*/  @!P3 LDG.E.U8 R100, desc[UR24][R82.64] ;  /* 0x000000185264b981 */ /* 0x000564000c1e1100 */
[----:B--2---:R-:W-:-:S02]  /*30110*/  @!P3 IMAD.MOV.U32 R82, RZ, RZ, R133 ;  /* 0x000000ffff52b224 */ /* 0x004fc400078e0085 */
[----:B------:R-:W-:Y:S01]  /*30120*/  @!P3 IMAD.MOV.U32 R83, RZ, RZ, R134 ;  /* 0x000000ffff53b224 */ /* 0x000fe200078e0086 */
[----:B------:R-:W2:Y:S04]  /*30130*/  LDL R133, [R1+0x540] ;  /* 0x0005400001857983 */ /* 0x000ea80000100800 */
[----:B------:R-:W2:Y:S01]  /*30140*/  LDL R134, [R1+0x53c] ;  /* 0x00053c0001867983 */ /* 0x000ea20000100800 */
[----:B------:R-:W-:-:S03]  /*30150*/  PRMT R102, RZ, 0x7610, R102 ;  /* 0x00007610ff667816 */ /* 0x000fc60000000066 */
[----:B------:R0:W2:Y:S01]  /*30160*/  @!P3 LDG.E.U8 R101, desc[UR24][R82.64] ;  /* 0x000000185265b981 */ /* 0x0000a2000c1e1100 */
[----:B------:R-:W-:Y:S01]  /*30170*/  PRMT R103, RZ, 0x7610, R103 ;  /* 0x00007610ff677816 */ /* 0x000fe20000000067 */
[----:B0-----:R-:W-:Y:S02]  /*30180*/  @!P3 IMAD.MOV.U32 R82, RZ, RZ, R135 ;  /* 0x000000ffff52b224 */ /* 0x001fe400078e0087 */
[----:B------:R-:W-:Y:S01]  /*30190*/  @!P3 IMAD.MOV.U32 R83, RZ, RZ, R136 ;  /* 0x000000ffff53b224 */ /* 0x000fe200078e0088 */
[----:B------:R-:W-:Y:S01]  /*301a0*/  PRMT R104, RZ, 0x7610, R104 ;  /* 0x00007610ff687816 */ /* 0x000fe20000000068 */
[----:B------:R-:W2:Y:S04]  /*301b0*/  LDL R136, [R1+0x54c] ;  /* 0x00054c0001887983 */ /* 0x000ea80000100800 */
[----:B------:R0:W2:Y:S01]  /*301c0*/  @!P3 LDG.E.U8 R102, desc[UR24][R82.64] ;  /* 0x000000185266b981 */ /* 0x0000a2000c1e1100 */
[----:B------:R-:W-:-:S03]  /*301d0*/  PRMT R105, RZ, 0x7610, R105 ;  /* 0x00007610ff697816 */ /* 0x000fc60000000069 */
[----:B------:R-:W2:Y:S01]  /*301e0*/  LDL R135, [R1+0x550] ;  /* 0x0005500001877983 */ /* 0x000ea20000100800 */
[----:B0-----:R-:W-:Y:S02]  /*301f0*/  @!P3 IMAD.MOV.U32 R82, RZ, RZ, R131 ;  /* 0x000000ffff52b224 */ /* 0x001fe400078e0083 */
[----:B----4-:R-:W-:Y:S01]  /*30200*/  @!P3 IMAD.MOV.U32 R83, RZ, RZ, R132 ;  /* 0x000000ffff53b224 */ /* 0x010fe200078e0084 */
[----:B------:R-:W4:Y:S04]  /*30210*/  LDL R131, [R1+0x560] ;  /* 0x0005600001837983 */ /* 0x000f280000100800 */
[----:B------:R3:W4:Y:S04]  /*30220*/  @!P3 LDG.E.U8 R103, desc[UR24][R82.64] ;  /* 0x000000185267b981 */ /* 0x000728000c1e1100 */
[----:B------:R-:W4:Y:S01]  /*30230*/  LDL R132, [R1+0x55c] ;  /* 0x00055c0001847983 */ /* 0x000f220000100800 */
[----:B---3--:R-:W-:-:S03]  /*30240*/  @!P3 IMAD.MOV.U32 R82, RZ, RZ, R129 ;  /* 0x000000ffff52b224 */ /* 0x008fc600078e0081 */
[----:B------:R-:W3:Y:S01]  /*30250*/  LDL R129, [R1+0x580] ;  /* 0x0005800001817983 */ /* 0x000ee20000100800 */
[----:B-----5:R-:W-:-:S03]  /*30260*/  @!P3 IMAD.MOV.U32 R83, RZ, RZ, R130 ;  /* 0x000000ffff53b224 */ /* 0x020fc600078e0082 */
[----:B------:R-:W5:Y:S04]  /*30270*/  LDL R130, [R1+0x57c] ;  /* 0x00057c0001827983 */ /* 0x000f680000100800 */
[----:B------:R2:W3:Y:S02]  /*30280*/  @!P3 LDG.E.U8 R104, desc[UR24][R82.64] ;  /* 0x000000185268b981 */ /* 0x0004e4000c1e1100 */
[----:B--2---:R-:W-:Y:S02]  /*30290*/  @!P3 IMAD.MOV.U32 R82, RZ, RZ, R133 ;  /* 0x000000ffff52b224 */ /* 0x004fe400078e0085 */
[----:B------:R-:W2:Y:S01]  /*302a0*/  LDL R133, [R1+0x5a0] ;  /* 0x0005a00001857983 */ /* 0x000ea20000100800 */
[----:B------:R-:W-:-:S03]  /*302b0*/  @!P3 IMAD.MOV.U32 R83, RZ, RZ, R134 ;  /* 0x000000ffff53b224 */ /* 0x000fc600078e0086 */
[----:B------:R-:W2:Y:S04]  /*302c0*/  LDL R134, [R1+0x59c] ;  /* 0x00059c0001867983 */ /* 0x000ea80000100800 */
        /* <DEDUP_REMOVED lines=11> */
[----:B------:R0:W2:Y:S02]  /*30380*/  @!P3 LDG.E.U8 R106, desc[UR24][R82.64] ;  /* 0x00000018526ab981 */ /* 0x0000a4000c1e1100 */
[----:B0-----:R-:W-:Y:S02]  /*30390*/  @!P3 IMAD.MOV.U32 R82, RZ, RZ, R135 ;  /* 0x000000ffff52b224 */ /* 0x001fe400078e0087 */
[----:B------:R-:W-:Y:S01]  /*303a0*/  @!P3 IMAD.MOV.U32 R83, RZ, RZ, R136 ;  /* 0x000000ffff53b224 */ /* 0x000fe200078e0088 */
[----:B------:R-:W2:Y:S04]  /*303b0*/  LDL R135, [R1+0x588] ;  /* 0x0005880001877983 */ /* 0x000ea80000100800 */
[----:B------:R4:W2:Y:S04]  /*303c0*/  @!P3 LDG.E.U8 R107, desc[UR24][R82.64] ;  /* 0x00000018526bb981 */ /* 0x0008a8000c1e1100 */
[----:B------:R-:W2:Y:S01]  /*303d0*/  LDL R136, [R1+0x584] ;  /* 0x0005840001887983 */ /* 0x000ea20000100800 */
[----:B----4-:R-:W-:-:S02]  /*303e0*/  @!P3 IMAD.MOV.U32 R82, RZ, RZ, R131 ;  /* 0x000000ffff52b224 */ /* 0x010fc400078e0083 */
[----:B------:R-:W-:Y:S01]  /*303f0*/  @!P3 IMAD.MOV.U32 R83, RZ, RZ, R132 ;  /* 0x000000ffff53b224 */ /* 0x000fe200078e0084 */
[----:B------:R-:W4:Y:S04]  /*30400*/  LDL R131, [R1+0x5d0] ;  /* 0x0005d00001837983 */ /* 0x000f280000100800 */
[----:B------:R3:W4:Y:S04]  /*30410*/  @!P3 LDG.E.U8 R108, desc[UR24][R82.64] ;  /* 0x00000018526cb981 */ /* 0x000728000c1e1100 */
[----:B------:R-:W4:Y:S01]  /*30420*/  LDL R132, [R1+0x5cc] ;  /* 0x0005cc0001847983 */ /* 0x000f220000100800 */
[----:B---3--:R-:W-:-:S02]  /*30430*/  @!P3 IMAD.MOV.U32 R82, RZ, RZ, R129 ;  /* 0x000000ffff52b224 */ /* 0x008fc400078e0081 */
[----:B-----5:R-:W-:Y:S01]  /*30440*/  @!P3 IMAD.MOV.U32 R83, RZ, RZ, R130 ;  /* 0x000000ffff53b224 */ /* 0x020fe200078e0082 */
[----:B------:R-:W3:Y:S04]  /*30450*/  LDL R129, [R1+0x568] ;  /* 0x0005680001817983 */ /* 0x000ee80000100800 */
[----:B------:R2:W5:Y:S04]  /*30460*/  @!P3 LDG.E.U8 R109, desc[UR24][R82.64] ;  /* 0x00000018526db981 */ /* 0x000568000c1e1100 */
[----:B------:R-:W3:Y:S01]  /*30470*/  LDL R130, [R1+0x564] ;  /* 0x0005640001827983 */ /* 0x000ee20000100800 */
[----:B--2---:R-:W-:-:S02]  /*30480*/  @!P3 IMAD.MOV.U32 R82, RZ, RZ, R133 ;  /* 0x000000ffff52b224 */ /* 0x004fc400078e0085 */
[----:B------:R-:W-:Y:S01]  /*30490*/  @!P3 IMAD.MOV.U32 R83, RZ, RZ, R134 ;  /* 0x000000ffff53b224 */ /* 0x000fe200078e0086 */
[----:B------:R-:W-:Y:S01]  /*304a0*/  PRMT R111, RZ, 0x7610, R111 ;  /* 0x00007610ff6f7816 */ /* 0x000fe2000000006f */
[----:B------:R-:W2:Y:S04]  /*304b0*/  LDL R134, [R1+0x5a4] ;  /* 0x0005a40001867983 */ /* 0x000ea80000100800 */
[----:B------:R0:W2:Y:S04]  /*304c0*/  @!P3 LDG.E.U8 R110, desc[UR24][R82.64] ;  /* 0x00000018526eb981 */ /* 0x0000a8000c1e1100 */
        /* <DEDUP_REMOVED lines=8> */
[----:B------:R4:W5:Y:S02]  /*30550*/  @!P3 LDG.E.U8 R111, desc[UR24][R82.64] ;  /* 0x00000018526fb981 */ /* 0x000964000c1e1100 */
[----:B----4-:R-:W-:Y:S02]  /*30560*/  @!P3 IMAD.MOV.U32 R82, RZ, RZ, R131 ;  /* 0x000000ffff52b224 */ /* 0x010fe400078e0083 */
[----:B------:R-:W-:Y:S01]  /*30570*/  @!P3 IMAD.MOV.U32 R83, RZ, RZ, R132 ;  /* 0x000000ffff53b224 */ /* 0x000fe200078e0084 */
[----:B------:R-:W4:Y:S04]  /*30580*/  LDL R131, [R1+0x5c0] ;  /* 0x0005c00001837983 */ /* 0x000f280000100800 */
[----:B------:R-:W5:Y:S04]  /*30590*/  LDL R132, [R1+0x5bc] ;  /* 0x0005bc0001847983 */ /* 0x000f680000100800 */
[----:B------:R3:W5:Y:S02]  /*305a0*/  @!P3 LDG.E.U8 R112, desc[UR24][R82.64] ;  /* 0x000000185270b981 */ /* 0x000764000c1e1100 */
[----:B---3--:R-:W-:-:S02]  /*305b0*/  @!P3 IMAD.MOV.U32 R82, RZ, RZ, R129 ;  /* 0x000000ffff52b224 */ /* 0x008fc400078e0081 */
[----:B------:R-:W-:Y:S01]  /*305c0*/  @!P3 IMAD.MOV.U32 R83, RZ, RZ, R130 ;  /* 0x000000ffff53b224 */ /* 0x000fe200078e0082 */
[----:B------:R-:W3:Y:S04]  /*305d0*/  LDL R129, [R1+0x5d8] ;  /* 0x0005d80001817983 */ /* 0x000ee80000100800 */
[----:B------:R-:W3:Y:S01]  /*305e0*/  LDL R130, [R1+0x5d4] ;  /* 0x0005d40001827983 */ /* 0x000ee20000100800 */
[----:B------:R-:W-:-:S03]  /*305f0*/  PRMT R114, RZ, 0x7610, R114 ;  /* 0x00007610ff727816 */ /* 0x000fc60000000072 */
[----:B------:R0:W3:Y:S01]  /*30600*/  @!P3 LDG.E.U8 R113, desc[UR24][R82.64] ;  /* 0x000000185271b981 */ /* 0x0000e2000c1e1100 */
[----:B------:R-:W-:Y:S01]  /*30610*/  PRMT R115, RZ, 0x7610, R115 ;  /* 0x00007610ff737816 */ /* 0x000fe20000000073 */
[----:B0-----:R-:W-:Y:S02]  /*30620*/  @!P3 IMAD.MOV.U32 R82, RZ, RZ, R135 ;  /* 0x000000ffff52b224 */ /* 0x001fe400078e0087 */
[----:B------:R-:W-:Y:S01]  /*30630*/  @!P3 IMAD.MOV.U32 R83, RZ, RZ, R136 ;  /* 0x000000ffff53b224 */ /* 0x000fe200078e0088 */
[----:B------:R-:W-:Y:S01]  /*30640*/  PRMT R116, RZ, 0x7610, R116 ;  /* 0x00007610ff747816 */ /* 0x000fe20000000074 */
[----:B------:R-:W3:Y:S04]  /*30650*/  LDL R136, [R1+0x58c] ;  /* 0x00058c0001887983 */ /* 0x000ee80000100800 */
[----:B------:R2:W3:Y:S01]  /*30660*/  @!P3 LDG.E.U8 R114, desc[UR24][R82.64] ;  /* 0x000000185272b981 */ /* 0x0004e2000c1e1100 */
[----:B------:R-:W-:-:S03]  /*30670*/  PRMT R117, RZ, 0x7610, R117 ;  /* 0x00007610ff757816 */ /* 0x000fc60000000075 */
[----:B------:R-:W3:Y:S01]  /*30680*/  LDL R135, [R1+0x590] ;  /* 0x0005900001877983 */ /* 0x000ee20000100800 */
[----:B--2---:R-:W-:Y:S02]  /*30690*/  @!P3 IMAD.MOV.U32 R82, RZ, RZ, R133 ;  /* 0x000000ffff52b224 */ /* 0x004fe400078e0085 */
[----:B------:R-:W-:Y:S01]  /*306a0*/  @!P3 IMAD.MOV.U32 R83, RZ, RZ, R134 ;  /* 0x000000ffff53b224 */ /* 0x000fe200078e0086 */
[----:B------:R-:W2:Y:S04]  /*306b0*/  LDL R133, [R1+0x5b0] ;  /* 0x0005b00001857983 */ /* 0x000ea80000100800 */
[----:B------:R4:W2:Y:S04]  /*306c0*/  @!P3 LDG.E.U8 R115, desc[UR24][R82.64] ;  /* 0x000000185273b981 */ /* 0x0008a8000c1e1100 */
[----:B------:R-:W2:Y:S01]  /*306d0*/  LDL R134, [R1+0x5ac] ;  /* 0x0005ac0001867983 */ /* 0x000ea20000100800 */
[----:B----4-:R-:W-:-:S03]  /*306e0*/  @!P3 IMAD.MOV.U32 R82, RZ, RZ, R131 ;  /* 0x000000ffff52b224 */ /* 0x010fc600078e0083 */
[----:B------:R-:W4:Y:S01]  /*306f0*/  LDL R131, [R1+0x5c8] ;  /* 0x0005c80001837983 */ /* 0x000f220000100800 */
[----:B-----5:R-:W-:-:S03]  /*30700*/  @!P3 IMAD.MOV.U32 R83, RZ, RZ, R132 ;  /* 0x000000ffff53b224 */ /* 0x020fc600078e0084 */
[----:B------:R-:W5:Y:S04]  /*30710*/  LDL R132, [R1+0x5c4] ;  /* 0x0005c40001847983 */ /* 0x000f680000100800 */
[----:B------:R3:W2:Y:S02]  /*30720*/  @!P3 LDG.E.U8 R116, desc[UR24][R82.64] ;  /* 0x000000185274b981 */ /* 0x0006a4000c1e1100 */
[----:B---3--:R-:W-:Y:S02]  /*30730*/  @!P3 IMAD.MOV.U32 R82, RZ, RZ, R129 ;  /* 0x000000ffff52b224 */ /* 0x008fe400078e0081 */
[----:B------:R-:W3:Y:S01]  /*30740*/  LDL R129, [R1+0x224] ;  /* 0x0002240001817983 */ /* 0x000ee20000100800 */
        /* <DEDUP_REMOVED lines=13> */
[----:B------:R0:W3:Y:S02]  /*30820*/  @!P3 LDG.E.U8 R118, desc[UR24][R82.64] ;  /* 0x000000185276b981 */ /* 0x0000e4000c1e1100 */
[----:B0-----:R-:W-:Y:S02]  /*30830*/  @!P3 IMAD.MOV.U32 R82, RZ, RZ, R135 ;  /* 0x000000ffff52b224 */ /* 0x001fe400078e0087 */
[----:B------:R-:W-:Y:S01]  /*30840*/  @!P3 IMAD.MOV.U32 R83, RZ, RZ, R136 ;  /* 0x000000ffff53b224 */ /* 0x000fe200078e0088 */
[----:B------:R-:W-:Y:S01]  /*30850*/  PRMT R123, RZ, 0x7610, R123 ;  /* 0x00007610ff7b7816 */ /* 0x000fe2000000007b */
[----:B------:R-:W3:Y:S04]  /*30860*/  LDL R136, [R1+0x594] ;  /* 0x0005940001887983 */ /* 0x000ee80000100800 */
[----:B------:R2:W3:Y:S04]  /*30870*/  @!P3 LDG.E.U8 R119, desc[UR24][R82.64] ;  /* 0x000000185277b981 */ /* 0x0004e8000c1e1100 */
[----:B------:R-:W3:Y:S01]  /*30880*/  LDL R135, [R1+0x598] ;  /* 0x0005980001877983 */ /* 0x000ee20000100800 */
[----:B--2---:R-:W-:-:S02]  /*30890*/  @!P3 IMAD.MOV.U32 R82, RZ, RZ, R133 ;  /* 0x000000ffff52b224 */ /* 0x004fc400078e0085 */
[----:B------:R-:W-:Y:S01]  /*308a0*/  @!P3 IMAD.MOV.U32 R83, RZ, RZ, R134 ;  /* 0x000000ffff53b224 */ /* 0x000fe200078e0086 */
[----:B------:R-:W2:Y:S04]  /*308b0*/  LDL R133, [R1+0x20c] ;  /* 0x00020c0001857983 */ /* 0x000ea80000100800 */
[----:B------:R4:W2:Y:S04]  /*308c0*/  @!P3 LDG.E.U8 R120, desc[UR24][R82.64] ;  /* 0x000000185278b981 */ /* 0x0008a8000c1e1100 */
[----:B------:R-:W2:Y:S01]  /*308d0*/  LDL R134, [R1+0x208] ;  /* 0x0002080001867983 */ /* 0x000ea20000100800 */
[----:B----4-:R-:W-:-:S02]  /*308e0*/  @!P3 IMAD.MOV.U32 R82, RZ, RZ, R131 ;  /* 0x000000ffff52b224 */ /* 0x010fc400078e0083 */
[----:B-----5:R-:W-:Y:S01]  /*308f0*/  @!P3 IMAD.MOV.U32 R83, RZ, RZ, R132 ;  /* 0x000000ffff53b224 */ /* 0x020fe200078e0084 */
[----:B------:R-:W4:Y:S04]  /*30900*/  LDL R131, [R1+0x21c] ;  /* 0x00021c0001837983 */ /* 0x000f280000100800 */
[----:B------:R3:W5:Y:S04]  /*30910*/  @!P3 LDG.E.U8 R121, desc[UR24][R82.64] ;  /* 0x000000185279b981 */ /* 0x000768000c1e1100 */
[----:B------:R-:W2:Y:S01]  /*30920*/  LDL R132, [R1+0x218] ;  /* 0x0002180001847983 */ /* 0x000ea20000100800 */
[----:B---3--:R-:W-:-:S02]  /*30930*/  @!P3 IMAD.MOV.U32 R82, RZ, RZ, R129 ;  /* 0x000000ffff52b224 */ /* 0x008fc400078e0081 */
[----:B------:R-:W-:Y:S01]  /*30940*/  @!P3 IMAD.MOV.U32 R83, RZ, RZ, R130 ;  /* 0x000000ffff53b224 */ /* 0x000fe200078e0082 */
[----:B------:R-:W3:Y:S04]  /*30950*/  LDL R129, [R1+0x214] ;  /* 0x0002140001817983 */ /* 0x000ee80000100800 */
[----:B------:R0:W2:Y:S04]  /*30960*/  @!P3 LDG.E.U8 R122, desc[UR24][R82.64] ;  /* 0x00000018527ab981 */ /* 0x0000a8000c1e1100 */
[----:B------:R-:W2:Y:S04]  /*30970*/  LDL R130, [R1+0x210] ;  /* 0x0002100001827983 */ /* 0x000ea80000100800 */
        /* <DEDUP_REMOVED lines=9> */
[----:B------:R-:W-:-:S02]  /*30a10*/  PRMT R125, RZ, 0x7610, R125 ;  /* 0x00007610ff7d7816 */ /* 0x000fc4000000007d */
        /* <DEDUP_REMOVED lines=8> */
[----:B------:R-:W-:-:S05]  /*30aa0*/  @!P3 IMAD.MOV.U32 R83, RZ, RZ, R136 ;  /* 0x000000ffff53b224 */ /* 0x000fca00078e0088 */
[----:B------:R2:W5:Y:S02]  /*30ab0*/  @!P3 LDG.E.U8 R125, desc[UR24][R82.64] ;  /* 0x00000018527db981 */ /* 0x000564000c1e1100 */
[----:B--2---:R-:W-:Y:S02]  /*30ac0*/  @!P3 IMAD.MOV.U32 R82, RZ, RZ, R133 ;  /* 0x000000ffff52b224 */ /* 0x004fe400078e0085 */
[----:B------:R-:W-:-:S05]  /*30ad0*/  @!P3 IMAD.MOV.U32 R83, RZ, RZ, R134 ;  /* 0x000000ffff53b224 */ /* 0x000fca00078e0086 */
[----:B------:R4:W2:Y:S02]  /*30ae0*/  @!P3 LDG.E.U8 R126, desc[UR24][R82.64] ;  /* 0x00000018527eb981 */ /* 0x0008a4000c1e1100 */
[----:B----4-:R-:W-:Y:S02]  /*30af0*/  @!P3 IMAD.MOV.U32 R82, RZ, RZ, R131 ;  /* 0x000000ffff52b224 */ /* 0x010fe400078e0083 */
[----:B------:R-:W-:-:S05]  /*30b00*/  @!P3 IMAD.MOV.U32 R83, RZ, RZ, R132 ;  /* 0x000000ffff53b224 */ /* 0x000fca00078e0084 */
[----:B------:R3:W4:Y:S02]  /*30b10*/  @!P3 LDG.E.U8 R127, desc[UR24][R82.64] ;  /* 0x00000018527fb981 */ /* 0x000724000c1e1100 */
[----:B---3--:R-:W-:Y:S02]  /*30b20*/  @!P3 IMAD.MOV.U32 R82, RZ, RZ, R129 ;  /* 0x000000ffff52b224 */ /* 0x008fe400078e0081 */
[----:B------:R-:W-:-:S05]  /*30b30*/  @!P3 IMAD.MOV.U32 R83, RZ, RZ, R130 ;  /* 0x000000ffff53b224 */ /* 0x000fca00078e0082 */
[----:B------:R-:W3:Y:S04]  /*30b40*/  @!P3 LDG.E.U8 R128, desc[UR24][R82.64] ;  /* 0x000000185280b981 */ /* 0x000ee8000c1e1100 */
        /* <DEDUP_REMOVED lines=87> */
[----:B-----5:R0:W-:Y:S04]  /*310c0*/  STS.U8 [R138+UR10+0xfb00], R121 ;  /* 0x00fb00798a007988 */ /* 0x0201e8000800000a */
        /* <DEDUP_REMOVED lines=30> */
[----:B--2---:R0:W-:Y:S04]  /*312b0*/  STS.U8 [R137+UR10+0xf780], R126 ;  /* 0x00f7807e89007988 */ /* 0x0041e8000800000a */
[----:B----4-:R0:W-:Y:S04]  /*312c0*/  STS.U8 [R137+UR10+0xfb80], R127 ;  /* 0x00fb807f89007988 */ /* 0x0101e8000800000a */
[----:B---3--:R0:W-:Y:S01]  /*312d0*/  STS.U8 [R137+UR10+0xff80], R128 ;  /* 0x00ff808089007988 */ /* 0x0081e2000800000a */
[----:B------:R1:W-:Y:S06]  /*312e0*/  MEMBAR.ALL.CTA ;  /* 0x0000000000007992 */ /* 0x0003ec0000008000 */
[----:B-1----:R-:W1:Y:S01]  /*312f0*/  FENCE.VIEW.ASYNC.S ;  /* 0x00000000000073c6 */ /* 0x002e620000000000 */
[----:B------:R-:W-:Y:S01]  /*31300*/  ULEA UR13, UR22, UR10, 0x3 ;  /* 0x0000000a160d7291 */ /* 0x000fe2000f8e18ff */
[----:B------:R-:W-:-:S03]  /*31310*/  UMOV UR4, UR5 ;  /* 0x0000000500047c82 */ /* 0x000fc60008000000 */
[----:B------:R-:W-:Y:S01]  /*31320*/  UIADD3 UR13, UPT, UPT, UR13, 0x14000, URZ ;  /* 0x000140000d0d7890 */ /* 0x000fe2000fffe0ff */
[----:B-1----:R-:W-:Y:S06]  /*31330*/  BAR.SYNC.DEFER_BLOCKING 0x0 ;  /* 0x0000000000007b1d */ /* 0x002fec0000010000 */
[----:B0-----:R-:W-:Y:S05]  /*31340*/  @P0 BRA `(.L_x_9) ;  /* 0x00000000004c0947 */ /* 0x001fea0003800000 */
[----:B------:R-:W-:Y:S01]  /*31350*/  UMOV UR15, 0x80004020 ;  /* 0x80004020000f7882 */ /* 0x000fe20000000000 */
        /* <DEDUP_REMOVED lines=9> */
[----:B------:R0:W-:Y:S01]  /*313f0*/  UTCQMMA gdesc[UR14], gdesc[UR16], tmem[UR7], tmem[UR18], idesc[UR19], UPT ;  /* 0x00ff12100e0075ea */ /* 0x0001e2000b800307 */
        /* <DEDUP_REMOVED lines=8> */
.L_x_9:
[----:B------:R-:W2:Y:S01]  /*31480*/  LDL R6, [R1+0x99c] ;  /* 0x00099c0001067983 */ /* 0x000ea20000100800 */
[----:B------:R-:W-:-:S04]  /*31490*/  UIADD3 UR22, UPT, UPT, UR22, 0x1, URZ ;  /* 0x0000000116167890 */ /* 0x000fc8000fffe0ff */
[----:B------:R-:W-:-:S04]  /*314a0*/  UISETP.GT.AND UP1, UPT, UR22, 0x1, UPT ;  /* 0x000000011600788c */ /* 0x000fc8000bf24270 */
[----:B0-----:R-:W-:Y:S02]  /*314b0*/  USEL UR5, URZ, 0x1, !UP1 ;  /* 0x00000001ff057887 */ /* 0x001fe4000c800000 */
[----:B------:R-:W-:Y:S02]  /*314c0*/  USEL UR22, UR22, URZ, !UP1 ;  /* 0x000000ff16167287 */ /* 0x000fe4000c800000 */
[----:B------:R-:W-:Y:S01]  /*314d0*/  ULOP3.LUT UR5, UR4, UR5, URZ, 0x3c, !UPT ;  /* 0x0000000504057292 */ /* 0x000fe2000f8e3cff */
[----:B--2---:R-:W-:Y:S01]  /*314e0*/  ISETP.NE.U32.AND P2, PT, R6, UR6, PT ;  /* 0x0000000606007c0c */ /* 0x004fe2000bf45070 */
[----:B------:R-:W-:Y:S01]  /*314f0*/  IMAD.U32 R6, RZ, RZ, UR4 ;  /* 0x00000004ff067e24 */ /* 0x000fe2000f8e00ff */
[----:B------:R-:W-:-:S11]  /*31500*/  UMOV UR6, UR23 ;  /* 0x0000001700067c82 */ /* 0x000fd60008000000 */
[----:B------:R-:W-:Y:S05]  /*31510*/  @P2 BRA `(.L_x_10) ;  /* 0xfffffee800cc2947 */ /* 0x000fea000383ffff */
.L_x_7:
[----:B------:R-:W0:Y:S02]  /*31520*/  LDC R7, c[0x0][0x3a0] ;  /* 0x0000e800ff077b82 */ /* 0x000e240000000800 */
[----:B0-----:R-:W-:-:S05]  /*31530*/  VIADD R7, R7, 0x7f ;  /* 0x0000007f07077836 */ /* 0x001fca0000000000 */
[----:B------:R-:W-:-:S13]  /*31540*/  ISETP.GE.AND P0, PT, R7, 0x80, PT ;  /* 0x000000800700780c */ /* 0x000fda0003f06270 */
[----:B------:R-:W-:Y:S05]  /*31550*/  @!P0 BRA `(.L_x_11) ;  /* 0x0000000000108947 */ /* 0x000fea0003800000 */
[----:B------:R-:W-:-:S06]  /*31560*/  USHF.L.U32 UR4, UR4, 0x1f, URZ ;  /* 0x0000001f04047899 */ /* 0x000fcc00080006ff */
[----:B------:R-:W-:-:S04]  /*31570*/  IMAD.U32 R3, RZ, RZ, UR4 ;  /* 0x00000004ff037e24 */ /* 0x000fc8000f8e00ff */
[----:B------:R-:W0:Y:S02]  /*31580*/  SYNCS.PHASECHK.TRANS64.TRYWAIT P0, [UR13], R3 ;  /* 0x00000003ff0075a7 */ /* 0x000e24000800110d */
[----:B0-----:R-:W-:Y:S05]  /*31590*/  @!P0 BRA `(.L_x_12) ;  /* 0x0000005800c08947 */ /* 0x001fea0003800000 */
.L_x_11:
[----:B------:R-:W2:Y:S01]  /*315a0*/  LDL.LU R135, [R1+0xa7c] ;  /* 0x000a7c0001877983 */ /* 0x000ea20000300800 */
[----:B------:R-:W-:Y:S01]  /*315b0*/  LEA R2, R2, UR10, 0x4 ;  /* 0x0000000a02027c11 */ /* 0x000fe2000f8e20ff */
[----:B------:R-:W2:Y:S01]  /*315c0*/  LDCU UR4, c[0x0][0x3b4] ;  /* 0x00007680ff0477ac */ /* 0x000ea20008000800 */
[----:B------:R-:W-:Y:S06]  /*315d0*/  BAR.SYNC.DEFER_BLOCKING 0x0 ;  /* 0x0000000000007b1d */ /* 0x000fec0000010000 */
[----:B------:R-:W0:Y:S01]  /*315e0*/  LDCU UR5, c[0x0][0x39c] ;  /* 0x00007380ff0577ac */ /* 0x000e220008000800 */
[----:B------:R-:W1:Y:S01]  /*315f0*/  S2R R134, SR_TID.X ;  /* 0x0000000000867919 */ /* 0x000e620000002100 */
[----:B------:R-:W3:Y:S01]  /*31600*/  LDCU UR6, c[0x0][0x39c] ;  /* 0x00007380ff0677ac */ /* 0x000ee20008000800 */
[----:B------:R-:W4:Y:S01]  /*31610*/  LDCU UR8, c[0x0][0x39c] ;  /* 0x00007380ff0877ac */ /* 0x000f220008000800 */
[----:B------:R-:W0:Y:S01]  /*31620*/  LDCU UR9, c[0x0][0x39c] ;  /* 0x00007380ff0977ac */ /* 0x000e220008000800 */
[----:B------:R-:W0:Y:S02]  /*31630*/  @!P1 SYNCS.CCTL.IV [UR10+0x14000] ;  /* 0x01400000ff0099b1 */ /* 0x000e24000800000a */
[----:B0-----:R-:W-:Y:S06]  /*31640*/  BAR.SYNC.DEFER_BLOCKING 0x0 ;  /* 0x0000000000007b1d */ /* 0x001fec0000010000 */
[----:B------:R-:W-:Y:S01]  /*31650*/  LDTM.16dp32bit_t0_t15.x128 R4, tmem[UR12] ;  /* 0x0000000c000479ee */ /* 0x000fe20008b80000 */
[----:B------:R-:W0:Y:S01]  /*31660*/  LDTM.16dp32bit_t16_t31.x128 R4, tmem[UR12+0x80] ;  /* 0x0000800c000479ee */ /* 0x000e220008ba0000 */
[----:B------:R-:W0:Y:S01]  /*31670*/  LDCU.128 UR12, c[0x0][0x390] ;  /* 0x00007200ff0c77ac */ /* 0x000e220008000c00 */
[----:B-1----:R-:W-:-:S02]  /*31680*/  IMAD.SHL.U32 R132, R134, 0x10, RZ ;  /* 0x0000001086847824 */ /* 0x002fc400078e00ff */
[C---:B------:R-:W-:Y:S02]  /*31690*/  IMAD.SHL.U32 R133, R134.reuse, 0x80, RZ ;  /* 0x0000008086857824 */ /* 0x040fe400078e00ff */
[----:B------:R-:W-:Y:S01]  /*316a0*/  IMAD.SHL.U32 R3, R134, 0x8, RZ ;  /* 0x0000000886037824 */ /* 0x000fe200078e00ff */
[----:B------:R-:W-:Y:S02]  /*316b0*/  LOP3.LUT R132, R132, 0xf0, RZ, 0xc0, !PT ;  /* 0x000000f084847812 */ /* 0x000fe400078ec0ff */
[----:B------:R-:W-:Y:S02]  /*316c0*/  LOP3.LUT R133, R133, 0x800, RZ, 0xc0, !PT ;  /* 0x0000080085857812 */ /* 0x000fe400078ec0ff */
[----:B------:R-:W-:Y:S01]  /*316d0*/  LOP3.LUT R3, R3, 0x300, RZ, 0xc0, !PT ;  /* 0x0000030003037812 */ /* 0x000fe200078ec0ff */
[----:B------:R-:W1:Y:S01]  /*316e0*/  @!P1 SYNCS.CCTL.IV [UR10+0x14008] ;  /* 0x01400800ff0099b1 */ /* 0x000e62000800000a */
[----:B------:R-:W-:Y:S01]  /*316f0*/  IADD3 R132, PT, PT, R132, UR10, R133 ;  /* 0x0000000a84847c10 */ /* 0x000fe2000fffe085 */
[----:B------:R-:W-:-:S04]  /*31700*/  NOP ;  /* 0x0000000000007918 */ /* 0x000fc80000000000 */
[----:B------:R-:W-:Y:S01]  /*31710*/  IMAD.IADD R3, R3, 0x1, R132 ;  /* 0x0000000103037824 */ /* 0x000fe200078e0284 */
[----:B0-----:R-:W-:Y:S02]  /*31720*/  F2FP.SATFINITE.E4M3.F32.PACK_AB_MERGE_C R4, R5, R4, RZ ;  /* 0x000000040504723e */ /* 0x001fe400048070ff */
[----:B------:R-:W-:Y:S02]  /*31730*/  F2FP.SATFINITE.E4M3.F32.PACK_AB_MERGE_C R6, R7, R6, RZ ;  /* 0x000000060706723e */ /* 0x000fe400048070ff */
[----:B------:R-:W-:Y:S02]  /*31740*/  F2FP.SATFINITE.E4M3.F32.PACK_AB_MERGE_C R8, R9, R8, RZ ;  /* 0x000000080908723e */ /* 0x000fe400048070ff */
[----:B------:R-:W-:Y:S02]  /*31750*/  F2FP.SATFINITE.E4M3.F32.PACK_AB_MERGE_C R12, R13, R12, RZ ;  /* 0x0000000c0d0c723e */ /* 0x000fe400048070ff */
[----:B------:R-:W-:Y:S02]  /*31760*/  F2FP.SATFINITE.E4M3.F32.PACK_AB_MERGE_C R14, R15, R14, RZ ;  /* 0x0000000e0f0e723e */ /* 0x000fe400048070ff */
[----:B------:R-:W-:-:S02]  /*31770*/  F2FP.SATFINITE.E4M3.F32.PACK_AB_MERGE_C R16, R17, R16, RZ ;  /* 0x000000101110723e */ /* 0x000fc400048070ff */
[----:B------:R-:W-:Y:S02]  /*31780*/  F2FP.SATFINITE.E4M3.F32.PACK_AB_MERGE_C R10, R11, R10, RZ ;  /* 0x0000000a0b0a723e */ /* 0x000fe400048070ff */
[----:B------:R-:W-:Y:S02]  /*31790*/  LOP3.LUT R4, R4, 0xffff, RZ, 0xc0, !PT ;  /* 0x0000ffff04047812 */ /* 0x000fe400078ec0ff */
[----:B------:R-:W-:Y:S02]  /*317a0*/  LOP3.LUT R11, R6, 0xffff, RZ, 0xc0, !PT ;  /* 0x0000ffff060b7812 */ /* 0x000fe400078ec0ff */
[----:B------:R-:W-:Y:S02]  /*317b0*/  LOP3.LUT R15, R8, 0xffff, RZ, 0xc0, !PT ;  /* 0x0000ffff080f7812 */ /* 0x000fe400078ec0ff */
[----:B------:R-:W-:Y:S02]  /*317c0*/  LOP3.LUT R5, R16, 0xffff, RZ, 0xc0, !PT ;  /* 0x0000ffff10057812 */ /* 0x000fe400078ec0ff */
[----:B------:R-:W-:-:S02]  /*317d0*/  LOP3.LUT R12, R12, 0xffff, RZ, 0xc0, !PT ;  /* 0x0000ffff0c0c7812 */ /* 0x000fc400078ec0ff */
[----:B------:R-:W-:Y:S02]  /*317e0*/  LOP3.LUT R9, R14, 0xffff, RZ, 0xc0, !PT ;  /* 0x0000ffff0e097812 */ /* 0x000fe400078ec0ff */
[----:B------:R-:W-:Y:S02]  /*317f0*/  F2FP.SATFINITE.E4M3.F32.PACK_AB_MERGE_C R20, R21, R20, RZ ;  /* 0x000000141514723e */ /* 0x000fe400048070ff */
[----:B------:R-:W-:Y:S02]  /*31800*/  F2FP.SATFINITE.E4M3.F32.PACK_AB_MERGE_C R22, R23, R22, RZ ;  /* 0x000000161716723e */ /* 0x000fe400048070ff */
[----:B------:R-:W-:Y:S02]  /*31810*/  F2FP.SATFINITE.E4M3.F32.PACK_AB_MERGE_C R24, R25, R24, RZ ;  /* 0x000000181918723e */ /* 0x000fe400048070ff */
[----:B------:R-:W-:Y:S02]  /*31820*/  F2FP.SATFINITE.E4M3.F32.PACK_AB_MERGE_C R44, R45, R44, RZ ;  /* 0x0000002c2d2c723e */ /* 0x000fe400048070ff */
[----:B------:R-:W-:-:S02]  /*31830*/  F2FP.SATFINITE.E4M3.F32.PACK_AB_MERGE_C R46, R47, R46, RZ ;  /* 0x0000002e2f2e723e */ /* 0x000fc400048070ff */
[----:B------:R-:W-:Y:S02]  /*31840*/  F2FP.SATFINITE.E4M3.F32.PACK_AB_MERGE_C R48, R49, R48, RZ ;  /* 0x000000303130723e */ /* 0x000fe400048070ff */
[----:B------:R-:W-:Y:S02]  /*31850*/  F2FP.SATFINITE.E4M3.F32.PACK_AB_MERGE_C R70, R71, R70, RZ ;  /* 0x000000464746723e */ /* 0x000fe400048070ff */
[----:B------:R-:W-:Y:S02]  /*31860*/  PRMT R7, R15, 0x3340, R0 ;  /* 0x000033400f077816 */ /* 0x000fe40000000000 */
[----:B------:R-:W-:Y:S02]  /*31870*/  PRMT R6, R4, 0x3340, R11 ;  /* 0x0000334004067816 */ /* 0x000fe4000000000b */
[----:B------:R-:W-:Y:S02]  /*31880*/  F2FP.SATFINITE.E4M3.F32.PACK_AB_MERGE_C R74, R75, R74, RZ ;  /* 0x0000004a4b4a723e */ /* 0x000fe400048070ff */
[----:B------:R-:W-:-:S02]  /*31890*/  F2FP.SATFINITE.E4M3.F32.PACK_AB_MERGE_C R76, R77, R76, RZ ;  /* 0x0000004c4d4c723e */ /* 0x000fc400048070ff */
[----:B------:R-:W-:Y:S02]  /*318a0*/  F2FP.SATFINITE.E4M3.F32.PACK_AB_MERGE_C R71, R127, R126, RZ ;  /* 0x0000007e7f47723e */ /* 0x000fe400048070ff */
[----:B------:R-:W-:Y:S02]  /*318b0*/  PRMT R8, R5, 0x3340, R0 ;  /* 0x0000334005087816 */ /* 0x000fe40000000000 */
[----:B------:R-:W-:Y:S02]  /*318c0*/  PRMT R13, R12, 0x3340, R9 ;  /* 0x000033400c0d7816 */ /* 0x000fe40000000009 */
[----:B------:R-:W-:Y:S02]  /*318d0*/  F2FP.SATFINITE.E4M3.F32.PACK_AB_MERGE_C R26, R27, R26, RZ ;  /* 0x0000001a1b1a723e */ /* 0x000fe400048070ff */
[----:B------:R-:W-:Y:S02]  /*318e0*/  F2FP.SATFINITE.E4M3.F32.PACK_AB_MERGE_C R28, R29, R28, RZ ;  /* 0x0000001c1d1c723e */ /* 0x000fe400048070ff */
[----:B------:R-:W-:-:S02]  /*318f0*/  LOP3.LUT R75, R20, 0xffff, RZ, 0xc0, !PT ;  /* 0x0000ffff144b7812 */ /* 0x000fc400078ec0ff */
[----:B------:R-:W-:Y:S02]  /*31900*/  LOP3.LUT R126, R22, 0xffff, RZ, 0xc0, !PT ;  /* 0x0000ffff167e7812 */ /* 0x000fe400078ec0ff */
[----:B------:R-:W-:Y:S02]  /*31910*/  LOP3.LUT R77, R24, 0xffff, RZ, 0xc0, !PT ;  /* 0x0000ffff184d7812 */ /* 0x000fe400078ec0ff */
[----:B------:R-:W-:Y:S02]  /*31920*/  F2FP.SATFINITE.E4M3.F32.PACK_AB_MERGE_C R36, R37, R36, RZ ;  /* 0x000000242524723e */ /* 0x000fe400048070ff */
        /* <DEDUP_REMOVED lines=8> */
[----:B------:R-:W-:-:S02]  /*319b0*/  PRMT R7, R6, 0x5410, R7 ;  /* 0x0000541006077816 */ /* 0x000fc40000000007 */
[----:B------:R-:W-:Y:S02]  /*319c0*/  F2FP.SATFINITE.E4M3.F32.PACK_AB_MERGE_C R18, R19, R18, RZ ;  /* 0x000000121312723e */ /* 0x000fe400048070ff */
[----:B------:R-:W-:Y:S02]  /*319d0*/  PRMT R6, R13, 0x5410, R8 ;  /* 0x000054100d067816 */ /* 0x000fe40000000008 */
[----:B------:R-:W-:Y:S02]  /*319e0*/  F2FP.SATFINITE.E4M3.F32.PACK_AB_MERGE_C R30, R31, R30, RZ ;  /* 0x0000001e1f1e723e */ /* 0x000fe400048070ff */
[----:B------:R-:W-:Y:S02]  /*319f0*/  F2FP.SATFINITE.E4M3.F32.PACK_AB_MERGE_C R32, R33, R32, RZ ;  /* 0x000000202120723e */ /* 0x000fe400048070ff */
[----:B------:R-:W-:Y:S02]  /*31a00*/  PRMT R19, R77, 0x3340, R0 ;  /* 0x000033404d137816 */ /* 0x000fe40000000000 */
[----:B------:R-:W-:-:S02]  /*31a10*/  PRMT R8, R75, 0x3340, R126 ;  /* 0x000033404b087816 */ /* 0x000fc4000000007e */
[----:B------:R-:W-:Y:S02]  /*31a20*/  LOP3.LUT R36, R36, 0xffff, RZ, 0xc0, !PT ;  /* 0x0000ffff24247812 */ /* 0x000fe400078ec0ff */
[----:B------:R-:W-:Y:S02]  /*31a30*/  LOP3.LUT R31, R38, 0xffff, RZ, 0xc0, !PT ;  /* 0x0000ffff261f7812 */ /* 0x000fe400078ec0ff */
[----:B------:R-:W-:Y:S02]  /*31a40*/  LOP3.LUT R33, R40, 0xffff, RZ, 0xc0, !PT ;  /* 0x0000ffff28217812 */ /* 0x000fe400078ec0ff */
[----:B------:R-:W-:Y:S02]  /*31a50*/  PRMT R20, R29, 0x3340, R0 ;  /* 0x000033401d147816 */ /* 0x000fe40000000000 */
[----:B------:R-:W-:Y:S02]  /*31a60*/  PRMT R21, R44, 0x3340, R27 ;  /* 0x000033402c157816 */ /* 0x000fe4000000001b */
[----:B------:R-:W-:-:S02]  /*31a70*/  F2FP.SATFINITE.E4M3.F32.PACK_AB_MERGE_C R52, R53, R52, RZ ;  /* 0x000000343534723e */ /* 0x000fc400048070ff */
[----:B------:R-:W-:Y:S02]  /*31a80*/  F2FP.SATFINITE.E4M3.F32.PACK_AB_MERGE_C R54, R55, R54, RZ ;  /* 0x000000363736723e */ /* 0x000fe400048070ff */
[----:B------:R-:W-:Y:S02]  /*31a90*/  F2FP.SATFINITE.E4M3.F32.PACK_AB_MERGE_C R56, R57, R56, RZ ;  /* 0x000000383938723e */ /* 0x000fe400048070ff */
[----:B------:R-:W-:Y:S02]  /*31aa0*/  LOP3.LUT R60, R60, 0xffff, RZ, 0xc0, !PT ;  /* 0x0000ffff3c3c7812 */ /* 0x000fe400078ec0ff */
[----:B------:R-:W-:Y:S02]  /*31ab0*/  LOP3.LUT R39, R62, 0xffff, RZ, 0xc0, !PT ;  /* 0x0000ffff3e277812 */ /* 0x000fe400078ec0ff */
[----:B------:R-:W-:Y:S02]  /*31ac0*/  LOP3.LUT R41, R64, 0xffff, RZ, 0xc0, !PT ;  /* 0x0000ffff40297812 */ /* 0x000fe400078ec0ff */
[----:B------:R-:W-:-:S02]  /*31ad0*/  F2FP.SATFINITE.E4M3.F32.PACK_AB_MERGE_C R78, R79, R78, RZ ;  /* 0x0000004e4f4e723e */ /* 0x000fc400048070ff */
[----:B------:R-:W-:Y:S02]  /*31ae0*/  F2FP.SATFINITE.E4M3.F32.PACK_AB_MERGE_C R80, R81, R80, RZ ;  /* 0x000000505150723e */ /* 0x000fe400048070ff */
[----:B------:R-:W-:Y:S02]  /*31af0*/  F2FP.SATFINITE.E4M3.F32.PACK_AB_MERGE_C R84, R85, R84, RZ ;  /* 0x000000545554723e */ /* 0x000fe400048070ff */
[----:B------:R-:W-:Y:S02]  /*31b00*/  F2FP.SATFINITE.E4M3.F32.PACK_AB_MERGE_C R86, R87, R86, RZ ;  /* 0x000000565756723e */ /* 0x000fe400048070ff */
[----:B------:R-:W-:Y:S02]  /*31b10*/  F2FP.SATFINITE.E4M3.F32.PACK_AB_MERGE_C R88, R89, R88, RZ ;  /* 0x000000585958723e */ /* 0x000fe400048070ff */
[----:B------:R-:W-:Y:S02]  /*31b20*/  F2FP.SATFINITE.E4M3.F32.PACK_AB_MERGE_C R108, R109, R108, RZ ;  /* 0x0000006c6d6c723e */ /* 0x000fe400048070ff */
[----:B------:R-:W-:-:S02]  /*31b30*/  F2FP.SATFINITE.E4M3.F32.PACK_AB_MERGE_C R110, R111, R110, RZ ;  /* 0x0000006e6f6e723e */ /* 0x000fc400048070ff */
[----:B------:R-:W-:Y:S02]  /*31b40*/  F2FP.SATFINITE.E4M3.F32.PACK_AB_MERGE_C R112, R113, R112, RZ ;  /* 0x000000707170723e */ /* 0x000fe400048070ff */
[----:B------:R-:W-:Y:S02]  /*31b50*/  PRMT R19, R8, 0x5410, R19 ;  /* 0x0000541008137816 */ /* 0x000fe40000000013 */
[----:B------:R-:W-:Y:S02]  /*31b60*/  F2FP.SATFINITE.E4M3.F32.PACK_AB_MERGE_C R42, R43, R42, RZ ;  /* 0x0000002a2b2a723e */ /* 0x000fe400048070ff */
[----:B------:R-:W-:Y:S02]  /*31b70*/  PRMT R16, R33, 0x3340, R0 ;  /* 0x0000334021107816 */ /* 0x000fe40000000000 */
[----:B------:R-:W-:Y:S02]  /*31b80*/  PRMT R13, R36, 0x3340, R31 ;  /* 0x00003340240d7816 */ /* 0x000fe4000000001f */
[----:B------:R-:W-:-:S02]  /*31b90*/  PRMT R8, R21, 0x5410, R20 ;  /* 0x0000541015087816 */ /* 0x000fc40000000014 */
[----:B------:R-:W-:Y:S02]  /*31ba0*/  F2FP.SATFINITE.E4M3.F32.PACK_AB_MERGE_C R50, R51, R50, RZ ;  /* 0x000000323332723e */ /* 0x000fe400048070ff */
[----:B------:R-:W-:Y:S02]  /*31bb0*/  LOP3.LUT R52, R52, 0xffff, RZ, 0xc0, !PT ;  /* 0x0000ffff34347812 */ /* 0x000fe400078ec0ff */
[----:B------:R-:W-:Y:S02]  /*31bc0*/  LOP3.LUT R43, R54, 0xffff, RZ, 0xc0, !PT ;  /* 0x0000ffff362b7812 */ /* 0x000fe400078ec0ff */
[----:B------:R-:W-:Y:S02]  /*31bd0*/  LOP3.LUT R45, R56, 0xffff, RZ, 0xc0, !PT ;  /* 0x0000ffff382d7812 */ /* 0x000fe400078ec0ff */
[----:B------:R-:W-:Y:S02]  /*31be0*/  PRMT R22, R41, 0x3340, R0 ;  /* 0x0000334029167816 */ /* 0x000fe40000000000 */
[----:B------:R-:W-:-:S02]  /*31bf0*/  PRMT R21, R60, 0x3340, R39 ;  /* 0x000033403c157816 */ /* 0x000fc40000000027 */
[----:B------:R-:W-:Y:S02]  /*31c00*/  F2FP.SATFINITE.E4M3.F32.PACK_AB_MERGE_C R66, R67, R66, RZ ;  /* 0x000000424342723e */ /* 0x000fe400048070ff */
[----:B------:R-:W-:Y:S02]  /*31c10*/  F2FP.SATFINITE.E4M3.F32.PACK_AB_MERGE_C R68, R69, R68, RZ ;  /* 0x000000444544723e */ /* 0x000fe400048070ff */
[----:B------:R-:W-:Y:S02]  /*31c20*/  LOP3.LUT R28, R28, 0xffff, RZ, 0xc0, !PT ;  /* 0x0000ffff1c1c7812 */ /* 0x000fe400078ec0ff */
[----:B------:R-:W-:Y:S02]  /*31c30*/  LOP3.LUT R23, R30, 0xffff, RZ, 0xc0, !PT ;  /* 0x0000ffff1e177812 */ /* 0x000fe400078ec0ff */
[----:B------:R-:W-:Y:S02]  /*31c40*/  LOP3.LUT R25, R32, 0xffff, RZ, 0xc0, !PT ;  /* 0x0000ffff20197812 */ /* 0x000fe400078ec0ff */
[----:B------:R-:W-:-:S02]  /*31c50*/  LOP3.LUT R76, R76, 0xffff, RZ, 0xc0, !PT ;  /* 0x0000ffff4c4c7812 */ /* 0x000fc400078ec0ff */
[----:B------:R-:W-:Y:S02]  /*31c60*/  LOP3.LUT R51, R78, 0xffff, RZ, 0xc0, !PT ;  /* 0x0000ffff4e337812 */ /* 0x000fe400078ec0ff */
[----:B------:R-:W-:Y:S02]  /*31c70*/  LOP3.LUT R53, R80, 0xffff, RZ, 0xc0, !PT ;  /* 0x0000ffff50357812 */ /* 0x000fe400078ec0ff */
[----:B------:R-:W-:Y:S02]  /*31c80*/  LOP3.LUT R84, R84, 0xffff, RZ, 0xc0, !PT ;  /* 0x0000ffff54547812 */ /* 0x000fe400078ec0ff */
[----:B------:R-:W-:Y:S02]  /*31c90*/  LOP3.LUT R55, R86, 0xffff, RZ, 0xc0, !PT ;  /* 0x0000ffff56377812 */ /* 0x000fe400078ec0ff */
[----:B------:R-:W-:Y:S02]  /*31ca0*/  LOP3.LUT R57, R88, 0xffff, RZ, 0xc0, !PT ;  /* 0x0000ffff58397812 */ /* 0x000fe400078ec0ff */
[----:B------:R-:W-:-:S02]  /*31cb0*/  F2FP.SATFINITE.E4M3.F32.PACK_AB_MERGE_C R72, R73, R72, RZ ;  /* 0x000000484948723e */ /* 0x000fc400048070ff */
[----:B------:R-:W-:Y:S02]  /*31cc0*/  F2FP.SATFINITE.E4M3.F32.PACK_AB_MERGE_C R100, R101, R100, RZ ;  /* 0x000000646564723e */ /* 0x000fe400048070ff */
[----:B------:R-:W-:Y:S02]  /*31cd0*/  F2FP.SATFINITE.E4M3.F32.PACK_AB_MERGE_C R102, R103, R102, RZ ;  /* 0x000000666766723e */ /* 0x000fe400048070ff */
[----:B------:R-:W-:Y:S02]  /*31ce0*/  F2FP.SATFINITE.E4M3.F32.PACK_AB_MERGE_C R104, R105, R104, RZ ;  /* 0x000000686968723e */ /* 0x000fe400048070ff */
[----:B------:R-:W-:Y:S02]  /*31cf0*/  LOP3.LUT R108, R108, 0xffff, RZ, 0xc0, !PT ;  /* 0x0000ffff6c6c7812 */ /* 0x000fe400078ec0ff */
[----:B------:R-:W-:Y:S02]  /*31d00*/  LOP3.LUT R67, R110, 0xffff, RZ, 0xc0, !PT ;  /* 0x0000ffff6e437812 */ /* 0x000fe400078ec0ff */
[----:B------:R-:W-:-:S02]  /*31d10*/  LOP3.LUT R69, R112, 0xffff, RZ, 0xc0, !PT ;  /* 0x0000ffff70457812 */ /* 0x000fc400078ec0ff */
[----:B------:R-:W-:Y:S02]  /*31d20*/  PRMT R16, R13, 0x5410, R16 ;  /* 0x000054100d107816 */ /* 0x000fe40000000010 */
[----:B------:R-:W-:Y:S02]  /*31d30*/  PRMT R24, R45, 0x3340, R0 ;  /* 0x000033402d187816 */ /* 0x000fe40000000000 */
[----:B------:R-:W-:Y:S02]  /*31d40*/  PRMT R13, R52, 0x3340, R43 ;  /* 0x00003340340d7816 */ /* 0x000fe4000000002b */
[----:B------:R-:W-:Y:S02]  /*31d50*/  PRMT R22, R21, 0x5410, R22 ;  /* 0x0000541015167816 */ /* 0x000fe40000000016 */
[----:B------:R-:W-:Y:S02]  /*31d60*/  PRMT R17, R25, 0x3340, R0 ;  /* 0x0000334019117816 */ /* 0x000fe40000000000 */
[----:B------:R-:W-:-:S02]  /*31d70*/  PRMT R14, R28, 0x3340, R23 ;  /* 0x000033401c0e7816 */ /* 0x000fc40000000017 */
[--C-:B------:R-:W-:Y:S02]  /*31d80*/  PRMT R20, R53, 0x3340, R0.reuse ;  /* 0x0000334035147816 */ /* 0x100fe40000000000 */
[----:B------:R-:W-:Y:S02]  /*31d90*/  PRMT R37, R76, 0x3340, R51 ;  /* 0x000033404c257816 */ /* 0x000fe40000000033 */
[----:B------:R-:W-:Y:S02]  /*31da0*/  PRMT R32, R57, 0x3340, R0 ;  /* 0x0000334039207816 */ /* 0x000fe40000000000 */
[----:B------:R-:W-:Y:S02]  /*31db0*/  PRMT R21, R84, 0x3340, R55 ;  /* 0x0000334054157816 */ /* 0x000fe40000000037 */
[----:B------:R-:W-:Y:S02]  /*31dc0*/  LOP3.LUT R68, R68, 0xffff, RZ, 0xc0, !PT ;  /* 0x0000ffff44447812 */ /* 0x000fe400078ec0ff */
[----:B------:R-:W-:-:S02]  /*31dd0*/  LOP3.LUT R47, R70, 0xffff, RZ, 0xc0, !PT ;  /* 0x0000ffff462f7812 */ /* 0x000fc400078ec0ff */
[----:B------:R-:W-:Y:S02]  /*31de0*/  LOP3.LUT R49, R72, 0xffff, RZ, 0xc0, !PT ;  /* 0x0000ffff48317812 */ /* 0x000fe400078ec0ff */
[----:B------:R-:W-:Y:S02]  /*31df0*/  LOP3.LUT R100, R100, 0xffff, RZ, 0xc0, !PT ;  /* 0x0000ffff64647812 */ /* 0x000fe400078ec0ff */
[----:B------:R-:W-:Y:S02]  /*31e00*/  LOP3.LUT R63, R102, 0xffff, RZ, 0xc0, !PT ;  /* 0x0000ffff663f7812 */ /* 0x000fe400078ec0ff */
[----:B------:R-:W-:Y:S02]  /*31e10*/  LOP3.LUT R65, R104, 0xffff, RZ, 0xc0, !PT ;  /* 0x0000ffff68417812 */ /* 0x000fe400078ec0ff */
[----:B------:R-:W-:Y:S02]  /*31e20*/  PRMT R38, R69, 0x3340, R0 ;  /* 0x0000334045267816 */ /* 0x000fe40000000000 */
[----:B------:R-:W-:-:S02]  /*31e30*/  PRMT R79, R108, 0x3340, R67 ;  /* 0x000033406c4f7816 */ /* 0x000fc40000000043 */
[----:B------:R-:W-:Y:S02]  /*31e40*/  F2FP.SATFINITE.E4M3.F32.PACK_AB_MERGE_C R92, R93, R92, RZ ;  /* 0x0000005c5d5c723e */ /* 0x000fe400048070ff */
[----:B------:R-:W-:Y:S02]  /*31e50*/  F2FP.SATFINITE.E4M3.F32.PACK_AB_MERGE_C R94, R95, R94, RZ ;  /* 0x0000005e5f5e723e */ /* 0x000fe400048070ff */
[----:B------:R-:W-:Y:S02]  /*31e60*/  F2FP.SATFINITE.E4M3.F32.PACK_AB_MERGE_C R96, R97, R96, RZ ;  /* 0x000000606160723e */ /* 0x000fe400048070ff */
[----:B------:R-:W-:Y:S02]  /*31e70*/  F2FP.SATFINITE.E4M3.F32.PACK_AB_MERGE_C R116, R117, R116, RZ ;  /* 0x000000747574723e */ /* 0x000fe400048070ff */
[----:B------:R-:W-:Y:S02]  /*31e80*/  F2FP.SATFINITE.E4M3.F32.PACK_AB_MERGE_C R118, R119, R118, RZ ;  /* 0x000000767776723e */ /* 0x000fe400048070ff */
[----:B------:R-:W-:-:S02]  /*31e90*/  F2FP.SATFINITE.E4M3.F32.PACK_AB_MERGE_C R120, R121, R120, RZ ;  /* 0x000000787978723e */ /* 0x000fc400048070ff */
[----:B------:R-:W-:Y:S02]  /*31ea0*/  PRMT R24, R13, 0x5410, R24 ;  /* 0x000054100d187816 */ /* 0x000fe40000000018 */
[----:B------:R-:W-:Y:S02]  /*31eb0*/  F2FP.SATFINITE.E4M3.F32.PACK_AB_MERGE_C R34, R35, R34, RZ ;  /* 0x000000222322723e */ /* 0x000fe400048070ff */
[----:B------:R-:W-:Y:S02]  /*31ec0*/  PRMT R17, R14, 0x5410, R17 ;  /* 0x000054100e117816 */ /* 0x000fe40000000011 */
[----:B------:R-:W-:Y:S02]  /*31ed0*/  PRMT R13, R37, 0x5410, R20 ;  /* 0x00005410250d7816 */ /* 0x000fe40000000014 */
[----:B------:R-:W-:Y:S02]  /*31ee0*/  PRMT R32, R21, 0x5410, R32 ;  /* 0x0000541015207816 */ /* 0x000fe40000000020 */
[----:B------:R-:W-:-:S02]  /*31ef0*/  F2FP.SATFINITE.E4M3.F32.PACK_AB_MERGE_C R58, R59, R58, RZ ;  /* 0x0000003a3b3a723e */ /* 0x000fc400048070ff */
[--C-:B------:R-:W-:Y:S02]  /*31f00*/  PRMT R14, R49, 0x3340, R0.reuse ;  /* 0x00003340310e7816 */ /* 0x100fe40000000000 */
[----:B------:R-:W-:Y:S02]  /*31f10*/  PRMT R35, R68, 0x3340, R47 ;  /* 0x0000334044237816 */ /* 0x000fe4000000002f */
[----:B------:R-:W-:Y:S02]  /*31f20*/  PRMT R20, R65, 0x3340, R0 ;  /* 0x0000334041147816 */ /* 0x000fe40000000000 */
[----:B------:R-:W-:Y:S02]  /*31f30*/  PRMT R37, R100, 0x3340, R63 ;  /* 0x0000334064257816 */ /* 0x000fe4000000003f */
[----:B------:R-:W-:Y:S02]  /*31f40*/  PRMT R21, R79, 0x5410, R38 ;  /* 0x000054104f157816 */ /* 0x000fe40000000026 */
[----:B------:R-:W-:-:S02]  /*31f50*/  LOP3.LUT R92, R92, 0xffff, RZ, 0xc0, !PT ;  /* 0x0000ffff5c5c7812 */ /* 0x000fc400078ec0ff */
[----:B------:R-:W-:Y:S02]  /*31f60*/  LOP3.LUT R59, R94, 0xffff, RZ, 0xc0, !PT ;  /* 0x0000ffff5e3b7812 */ /* 0x000fe400078ec0ff */
[----:B------:R-:W-:Y:S02]  /*31f70*/  LOP3.LUT R61, R96, 0xffff, RZ, 0xc0, !PT ;  /* 0x0000ffff603d7812 */ /* 0x000fe400078ec0ff */
[----:B------:R-:W-:Y:S02]  /*31f80*/  LOP3.LUT R116, R116, 0xffff, RZ, 0xc0, !PT ;  /* 0x0000ffff74747812 */ /* 0x000fe400078ec0ff */
[----:B------:R-:W-:Y:S02]  /*31f90*/  LOP3.LUT R81, R118, 0xffff, RZ, 0xc0, !PT ;  /* 0x0000ffff76517812 */ /* 0x000fe400078ec0ff */
[----:B------:R-:W-:Y:S02]  /*31fa0*/  LOP3.LUT R79, R120, 0xffff, RZ, 0xc0, !PT ;  /* 0x0000ffff784f7812 */ /* 0x000fe400078ec0ff */
[----:B------:R-:W-:-:S02]  /*31fb0*/  SHF.R.U32.HI R28, RZ, 0x8, R28 ;  /* 0x00000008ff1c7819 */ /* 0x000fc4000001161c */
[----:B------:R-:W-:Y:S02]  /*31fc0*/  SHF.R.U32.HI R23, RZ, 0x8, R23 ;  /* 0x00000008ff177819 */ /* 0x000fe40000011617 */
[----:B------:R-:W-:Y:S02]  /*31fd0*/  F2FP.SATFINITE.E4M3.F32.PACK_AB_MERGE_C R124, R125, R124, RZ ;  /* 0x0000007c7d7c723e */ /* 0x000fe400048070ff */
[----:B------:R-:W-:Y:S02]  /*31fe0*/  F2FP.SATFINITE.E4M3.F32.PACK_AB_MERGE_C R73, R129, R128, RZ ;  /* 0x000000808149723e */ /* 0x000fe400048070ff */
[----:B------:R-:W-:Y:S02]  /*31ff0*/  SHF.R.U32.HI R4, RZ, 0x8, R4 ;  /* 0x00000008ff047819 */ /* 0x000fe40000011604 */
[----:B------:R-:W-:Y:S02]  /*32000*/  SHF.R.U32.HI R11, RZ, 0x8, R11 ;  /* 0x00000008ff0b7819 */ /* 0x000fe4000001160b */
[----:B------:R-:W-:-:S02]  /*32010*/  SHF.R.U32.HI R15, RZ, 0x8, R15 ;  /* 0x00000008ff0f7819 */ /* 0x000fc4000001160f */
[----:B------:R-:W-:Y:S02]  /*32020*/  SHF.R.U32.HI R25, RZ, 0x8, R25 ;  /* 0x00000008ff197819 */ /* 0x000fe40000011619 */
[----:B------:R-:W-:Y:S02]  /*32030*/  SHF.R.U32.HI R36, RZ, 0x8, R36 ;  /* 0x00000008ff247819 */ /* 0x000fe40000011624 */
[----:B------:R-:W-:Y:S02]  /*32040*/  SHF.R.U32.HI R31, RZ, 0x8, R31 ;  /* 0x00000008ff1f7819 */ /* 0x000fe4000001161f */
[----:B------:R-:W-:Y:S02]  /*32050*/  PRMT R14, R35, 0x5410, R14 ;  /* 0x00005410230e7816 */ /* 0x000fe4000000000e */
[----:B------:R-:W-:Y:S02]  /*32060*/  PRMT R20, R37, 0x5410, R20 ;  /* 0x0000541025147816 */ /* 0x000fe40000000014 */
[----:B------:R-:W-:-:S02]  /*32070*/  PRMT R30, R61, 0x3340, R0 ;  /* 0x000033403d1e7816 */ /* 0x000fc40000000000 */
[----:B------:R-:W-:Y:S02]  /*32080*/  PRMT R35, R92, 0x3340, R59 ;  /* 0x000033405c237816 */ /* 0x000fe4000000003b */
[----:B------:R-:W-:Y:S02]  /*32090*/  PRMT R37, R79, 0x3340, R0 ;  /* 0x000033404f257816 */ /* 0x000fe40000000000 */
[----:B------:R-:W-:Y:S02]  /*320a0*/  PRMT R38, R116, 0x3340, R81 ;  /* 0x0000334074267816 */ /* 0x000fe40000000051 */
        /* <DEDUP_REMOVED lines=10> */
[----:B------:R-:W-:Y:S02]  /*32150*/  LOP3.LUT R25, R25, 0xffff, RZ, 0xc0, !PT ;  /* 0x0000ffff19197812 */ /* 0x000fe400078ec0ff */
[----:B------:R-:W-:Y:S02]  /*32160*/  SHF.R.U32.HI R5, RZ, 0x8, R5 ;  /* 0x00000008ff057819 */ /* 0x000fe40000011605 */
[----:B------:R-:W-:Y:S02]  /*32170*/  SHF.R.U32.HI R75, RZ, 0x8, R75 ;  /* 0x00000008ff4b7819 */ /* 0x000fe4000001164b */
[----:B------:R-:W-:Y:S02]  /*32180*/  SHF.R.U32.HI R126, RZ, 0x8, R126 ;  /* 0x00000008ff7e7819 */ /* 0x000fe4000001167e */
[----:B------:R-:W-:-:S02]  /*32190*/  SHF.R.U32.HI R77, RZ, 0x8, R77 ;  /* 0x00000008ff4d7819 */ /* 0x000fc4000001164d */
[----:B------:R-:W-:Y:S02]  /*321a0*/  LOP3.LUT R36, R36, 0xffff, RZ, 0xc0, !PT ;  /* 0x0000ffff24247812 */ /* 0x000fe400078ec0ff */
[----:B------:R-:W-:Y:S02]  /*321b0*/  LOP3.LUT R31, R31, 0xffff, RZ, 0xc0, !PT ;  /* 0x0000ffff1f1f7812 */ /* 0x000fe400078ec0ff */
[----:B------:R-:W-:Y:S02]  /*321c0*/  PRMT R30, R35, 0x5410, R30 ;  /* 0x00005410231e7816 */ /* 0x000fe4000000001e */
[----:B------:R-:W-:Y:S02]  /*321d0*/  PRMT R37, R38, 0x5410, R37 ;  /* 0x0000541026257816 */ /* 0x000fe40000000025 */
[----:B------:R-:W-:Y:S02]  /*321e0*/  PRMT R23, R28, 0x3340, R23 ;  /* 0x000033401c177816 */ /* 0x000fe40000000017 */
[----:B------:R-:W-:-:S02]  /*321f0*/  PRMT R35, R73, 0x3340, R0 ;  /* 0x0000334049237816 */ /* 0x000fc40000000000 */
[----:B------:R-:W-:Y:S02]  /*32200*/  PRMT R40, R124, 0x3340, R71 ;  /* 0x000033407c287816 */ /* 0x000fe40000000047 */
[----:B------:R-:W-:Y:S02]  /*32210*/  PRMT R11, R4, 0x3340, R11 ;  /* 0x00003340040b7816 */ /* 0x000fe4000000000b */
[--C-:B------:R-:W-:Y:S02]  /*32220*/  PRMT R38, R15, 0x3340, R0.reuse ;  /* 0x000033400f267816 */ /* 0x100fe40000000000 */
[----:B------:R-:W-:Y:S02]  /*32230*/  LOP3.LUT R12, R12, 0xffff, RZ, 0xc0, !PT ;  /* 0x0000ffff0c0c7812 */ /* 0x000fe400078ec0ff */
[----:B------:R-:W-:Y:S02]  /*32240*/  LOP3.LUT R9, R9, 0xffff, RZ, 0xc0, !PT ;  /* 0x0000ffff09097812 */ /* 0x000fe400078ec0ff */
[----:B------:R-:W-:-:S02]  /*32250*/  PRMT R28, R25, 0x3340, R0 ;  /* 0x00003340191c7816 */ /* 0x000fc40000000000 */
[----:B------:R-:W-:Y:S02]  /*32260*/  LOP3.LUT R5, R5, 0xffff, RZ, 0xc0, !PT ;  /* 0x0000ffff05057812 */ /* 0x000fe400078ec0ff */
[----:B------:R-:W-:Y:S02]  /*32270*/  LOP3.LUT R4, R75, 0xffff, RZ, 0xc0, !PT ;  /* 0x0000ffff4b047812 */ /* 0x000fe400078ec0ff */
[----:B------:R-:W-:Y:S02]  /*32280*/  LOP3.LUT R15, R126, 0xffff, RZ, 0xc0, !PT ;  /* 0x0000ffff7e0f7812 */ /* 0x000fe400078ec0ff */
[----:B------:R-:W-:Y:S02]  /*32290*/  LOP3.LUT R77, R77, 0xffff, RZ, 0xc0, !PT ;  /* 0x0000ffff4d4d7812 */ /* 0x000fe400078ec0ff */
[----:B------:R-:W-:Y:S02]  /*322a0*/  PRMT R25, R36, 0x3340, R31 ;  /* 0x0000334024197816 */ /* 0x000fe4000000001f */
[----:B------:R-:W-:-:S02]  /*322b0*/  LOP3.LUT R10, R10, 0xffff, RZ, 0xc0, !PT ;  /* 0x0000ffff0a0a7812 */ /* 0x000fc400078ec0ff */
[----:B------:R-:W-:Y:S02]  /*322c0*/  LOP3.LUT R31, R18, 0xffff, RZ, 0xc0, !PT ;  /* 0x0000ffff121f7812 */ /* 0x000fe400078ec0ff */
[----:B------:R-:W-:Y:S02]  /*322d0*/  LOP3.LUT R26, R26, 0xffff, RZ, 0xc0, !PT ;  /* 0x0000ffff1a1a7812 */ /* 0x000fe400078ec0ff */
[----:B------:R-:W-:Y:S02]  /*322e0*/  LOP3.LUT R34, R34, 0xffff, RZ, 0xc0, !PT ;  /* 0x0000ffff22227812 */ /* 0x000fe400078ec0ff */
[----:B------:R-:W-:Y:S02]  /*322f0*/  PRMT R35, R40, 0x5410, R35 ;  /* 0x0000541028237816 */ /* 0x000fe40000000023 */
[----:B------:R-:W-:Y:S02]  /*32300*/  PRMT R9, R12, 0x3340, R9 ;  /* 0x000033400c097816 */ /* 0x000fe40000000009 */
[----:B------:R-:W-:-:S02]  /*32310*/  PRMT R12, R5, 0x3340, R0 ;  /* 0x00003340050c7816 */ /* 0x000fc40000000000 */
[----:B------:R-:W-:Y:S02]  /*32320*/  PRMT R15, R4, 0x3340, R15 ;  /* 0x00003340040f7816 */ /* 0x000fe4000000000f */
[----:B------:R-:W-:Y:S02]  /*32330*/  PRMT R40, R77, 0x3340, R0 ;  /* 0x000033404d287816 */ /* 0x000fe40000000000 */
[----:B------:R-:W-:Y:S02]  /*32340*/  PRMT R4, R7, 0x4210, R10 ;  /* 0x0000421007047816 */ /* 0x000fe4000000000a */
[----:B------:R-:W-:Y:S02]  /*32350*/  PRMT R5, R6, 0x4210, R31 ;  /* 0x0000421006057816 */ /* 0x000fe4000000001f */
[----:B------:R-:W-:Y:S02]  /*32360*/  PRMT R6, R19, 0x4210, R26 ;  /* 0x0000421013067816 */ /* 0x000fe4000000001a */
[----:B------:R-:W-:-:S02]  /*32370*/  PRMT R7, R17, 0x4210, R34 ;  /* 0x0000421011077816 */ /* 0x000fc40000000022 */
[----:B------:R-:W-:Y:S02]  /*32380*/  PRMT R11, R11, 0x5410, R38 ;  /* 0x000054100b0b7816 */ /* 0x000fe40000000026 */
[----:B------:R-:W-:Y:S01]  /*32390*/  PRMT R12, R9, 0x5410, R12 ;  /* 0x00005410090c7816 */ /* 0x000fe2000000000c */
[----:B-1----:R0:W-:Y:S01]  /*323a0*/  STS.128 [R3], R4 ;  /* 0x0000000403007388 */ /* 0x0021e20000000c00 */
[----:B------:R-:W-:Y:S02]  /*323b0*/  PRMT R15, R15, 0x5410, R40 ;  /* 0x000054100f0f7816 */ /* 0x000fe40000000028 */
[----:B------:R-:W-:Y:S02]  /*323c0*/  PRMT R23, R23, 0x5410, R28 ;  /* 0x0000541017177816 */ /* 0x000fe4000000001c */
[----:B------:R-:W-:Y:S01]  /*323d0*/  SHF.R.U32.HI R33, RZ, 0x8, R33 ;  /* 0x00000008ff217819 */ /* 0x000fe20000011621 */
[----:B------:R-:W1:Y:S01]  /*323e0*/  LDC R28, c[0x0][0x3b8] ;  /* 0x0000ee00ff1c7b82 */ /* 0x000e620000000800 */
[----:B------:R-:W-:-:S02]  /*323f0*/  SHF.R.U32.HI R44, RZ, 0x8, R44 ;  /* 0x00000008ff2c7819 */ /* 0x000fc4000001162c */
[----:B------:R-:W-:Y:S02]  /*32400*/  LOP3.LUT R33, R33, 0xffff, RZ, 0xc0, !PT ;  /* 0x0000ffff21217812 */ /* 0x000fe400078ec0ff */
[----:B------:R-:W-:Y:S02]  /*32410*/  SHF.R.U32.HI R27, RZ, 0x8, R27 ;  /* 0x00000008ff1b7819 */ /* 0x000fe4000001161b */
[----:B------:R-:W-:Y:S02]  /*32420*/  SHF.R.U32.HI R29, RZ, 0x8, R29 ;  /* 0x00000008ff1d7819 */ /* 0x000fe4000001161d */
[----:B------:R-:W-:Y:S02]  /*32430*/  SHF.R.U32.HI R60, RZ, 0x8, R60 ;  /* 0x00000008ff3c7819 */ /* 0x000fe4000001163c */
[----:B0-----:R-:W-:Y:S02]  /*32440*/  PRMT R4, R11, 0x5210, R10 ;  /* 0x000052100b047816 */ /* 0x001fe4000000000a */
[----:B------:R-:W-:-:S02]  /*32450*/  PRMT R5, R12, 0x5210, R31 ;  /* 0x000052100c057816 */ /* 0x000fc4000000001f */
[----:B------:R-:W-:Y:S02]  /*32460*/  PRMT R6, R15, 0x5210, R26 ;  /* 0x000052100f067816 */ /* 0x000fe4000000001a */
[----:B------:R-:W-:Y:S02]  /*32470*/  PRMT R7, R23, 0x5210, R34 ;  /* 0x0000521017077816 */ /* 0x000fe40000000022 */
[----:B------:R-:W-:Y:S02]  /*32480*/  SHF.R.U32.HI R39, RZ, 0x8, R39 ;  /* 0x00000008ff277819 */ /* 0x000fe40000011627 */
[----:B------:R-:W-:Y:S01]  /*32490*/  SHF.R.U32.HI R41, RZ, 0x8, R41 ;  /* 0x00000008ff297819 */ /* 0x000fe20000011629 */
[----:B------:R-:W-:Y:S01]  /*324a0*/  STS.128 [R3+0x400], R4 ;  /* 0x0004000403007388 */ /* 0x000fe20000000c00 */
[----:B------:R-:W-:Y:S02]  /*324b0*/  SHF.R.U32.HI R52, RZ, 0x8, R52 ;  /* 0x00000008ff347819 */ /* 0x000fe40000011634 */
[----:B------:R-:W-:Y:S01]  /*324c0*/  SHF.R.U32.HI R43, RZ, 0x8, R43 ;  /* 0x00000008ff2b7819 */ /* 0x000fe2000001162b */
[----:B------:R-:W-:Y:S01]  /*324d0*/  BAR.SYNC.DEFER_BLOCKING 0x0 ;  /* 0x0000000000007b1d */ /* 0x000fe20000010000 */
[----:B------:R-:W-:-:S02]  /*324e0*/  SHF.R.U32.HI R45, RZ, 0x8, R45 ;  /* 0x00000008ff2d7819 */ /* 0x000fc4000001162d */
[----:B------:R-:W-:Y:S02]  /*324f0*/  PRMT R36, R33, 0x3340, R0 ;  /* 0x0000334021247816 */ /* 0x000fe40000000000 */
[----:B------:R-:W-:Y:S02]  /*32500*/  LOP3.LUT R44, R44, 0xffff, RZ, 0xc0, !PT ;  /* 0x0000ffff2c2c7812 */ /* 0x000fe400078ec0ff */
        /* <DEDUP_REMOVED lines=8> */
[----:B------:R-:W-:Y:S01]  /*32590*/  PRMT R27, R44, 0x3340, R27 ;  /* 0x000033402c1b7816 */ /* 0x000fe2000000001b */
[----:B------:R-:W-:Y:S01]  /*325a0*/  LDS.128 R4, [R2+0x800] ;  /* 0x0008000002047984 */ /* 0x000fe20000000c00 */
[----:B------:R-:W-:-:S02]  /*325b0*/  PRMT R36, R25, 0x5410, R36 ;  /* 0x0000541019247816 */ /* 0x000fc40000000024 */
[----:B------:R-:W-:Y:S02]  /*325c0*/  LOP3.LUT R9, R42, 0xffff, RZ, 0xc0, !PT ;  /* 0x0000ffff2a097812 */ /* 0x000fe400078ec0ff */
[--C-:B------:R-:W-:Y:S02]  /*325d0*/  PRMT R44, R29, 0x3340, R0.reuse ;  /* 0x000033401d2c7816 */ /* 0x100fe40000000000 */
[----:B------:R-:W-:Y:S02]  /*325e0*/  PRMT R60, R60, 0x3340, R39 ;  /* 0x000033403c3c7816 */ /* 0x000fe40000000027 */
[--C-:B------:R-:W-:Y:S02]  /*325f0*/  PRMT R41, R41, 0x3340, R0.reuse ;  /* 0x0000334029297816 */ /* 0x100fe40000000000 */
[----:B------:R-:W-:Y:S02]  /*32600*/  PRMT R29, R52, 0x3340, R43 ;  /* 0x00003340341d7816 */ /* 0x000fe4000000002b */
[----:B------:R-:W-:-:S02]  /*32610*/  PRMT R46, R45, 0x3340, R0 ;  /* 0x000033402d2e7816 */ /* 0x000fc40000000000 */
[--C-:B------:R-:W-:Y:S02]  /*32620*/  PRMT R16, R16, 0x4210, R9.reuse ;  /* 0x0000421010107816 */ /* 0x100fe40000000009 */
[----:B------:R-:W-:Y:S02]  /*32630*/  PRMT R40, R36, 0x5210, R9 ;  /* 0x0000521024287816 */ /* 0x000fe40000000009 */
[----:B------:R-:W-:Y:S02]  /*32640*/  PRMT R60, R60, 0x5410, R41 ;  /* 0x000054103c3c7816 */ /* 0x000fe40000000029 */
[----:B------:R-:W-:Y:S02]  /*32650*/  LOP3.LUT R9, R58, 0xffff, RZ, 0xc0, !PT ;  /* 0x0000ffff3a097812 */ /* 0x000fe400078ec0ff */
[----:B------:R-:W-:Y:S02]  /*32660*/  PRMT R46, R29, 0x5410, R46 ;  /* 0x000054101d2e7816 */ /* 0x000fe4000000002e */
[----:B------:R-:W-:-:S02]  /*32670*/  LOP3.LUT R41, R50, 0xffff, RZ, 0xc0, !PT ;  /* 0x0000ffff32297812 */ /* 0x000fc400078ec0ff */
[----:B------:R-:W-:Y:S02]  /*32680*/  PRMT R18, R24, 0x4210, R9 ;  /* 0x0000421018127816 */ /* 0x000fe40000000009 */
[----:B------:R-:W-:Y:S02]  /*32690*/  PRMT R17, R8, 0x4210, R41 ;  /* 0x0000421008117816 */ /* 0x000fe40000000029 */
[----:B------:R-:W-:Y:S02]  /*326a0*/  PRMT R42, R46, 0x5210, R9 ;  /* 0x000052102e2a7816 */ /* 0x000fe40000000009 */
[----:B------:R-:W0:Y:S01]  /*326b0*/  LDS.128 R8, [R2] ;  /* 0x0000000002087984 */ /* 0x000e220000000c00 */
[----:B------:R-:W-:Y:S02]  /*326c0*/  LOP3.LUT R43, R66, 0xffff, RZ, 0xc0, !PT ;  /* 0x0000ffff422b7812 */ /* 0x000fe400078ec0ff */
[----:B------:R-:W-:Y:S02]  /*326d0*/  PRMT R44, R27, 0x5410, R44 ;  /* 0x000054101b2c7816 */ /* 0x000fe4000000002c */
[----:B------:R-:W-:Y:S01]  /*326e0*/  PRMT R19, R22, 0x4210, R43 ;  /* 0x0000421016137816 */ /* 0x000fe2000000002b */
[----:B------:R-:W-:Y:S01]  /*326f0*/  BAR.SYNC.DEFER_BLOCKING 0x0 ;  /* 0x0000000000007b1d */ /* 0x000fe20000010000 */
[----:B------:R-:W-:-:S02]  /*32700*/  PRMT R41, R44, 0x5210, R41 ;  /* 0x000052102c297816 */ /* 0x000fc40000000029 */
[----:B------:R-:W-:Y:S02]  /*32710*/  PRMT R43, R60, 0x5210, R43 ;  /* 0x000052103c2b7816 */ /* 0x000fe4000000002b */
[----:B------:R-:W-:Y:S02]  /*32720*/  SHF.R.U32.HI R68, RZ, 0x8, R68 ;  /* 0x00000008ff447819 */ /* 0x000fe40000011644 */
[----:B------:R-:W-:Y:S02]  /*32730*/  SHF.R.U32.HI R47, RZ, 0x8, R47 ;  /* 0x00000008ff2f7819 */ /* 0x000fe4000001162f */
[----:B------:R-:W-:Y:S02]  /*32740*/  SHF.R.U32.HI R49, RZ, 0x8, R49 ;  /* 0x00000008ff317819 */ /* 0x000fe40000011631 */
[----:B------:R-:W-:Y:S02]  /*32750*/  LOP3.LUT R68, R68, 0xffff, RZ, 0xc0, !PT ;  /* 0x0000ffff44447812 */ /* 0x000fe400078ec0ff */
[----:B------:R-:W-:-:S02]  /*32760*/  LOP3.LUT R47, R47, 0xffff, RZ, 0xc0, !PT ;  /* 0x0000ffff2f2f7812 */ /* 0x000fc400078ec0ff */
[----:B------:R-:W-:Y:S02]  /*32770*/  LOP3.LUT R49, R49, 0xffff, RZ, 0xc0, !PT ;  /* 0x0000ffff31317812 */ /* 0x000fe400078ec0ff */
[----:B------:R-:W-:Y:S02]  /*32780*/  SHF.R.U32.HI R84, RZ, 0x8, R84 ;  /* 0x00000008ff547819 */ /* 0x000fe40000011654 */
[----:B------:R-:W-:Y:S02]  /*32790*/  SHF.R.U32.HI R55, RZ, 0x8, R55 ;  /* 0x00000008ff377819 */ /* 0x000fe40000011637 */
[----:B------:R-:W-:Y:S02]  /*327a0*/  SHF.R.U32.HI R57, RZ, 0x8, R57 ;  /* 0x00000008ff397819 */ /* 0x000fe40000011639 */
[----:B------:R-:W-:Y:S01]  /*327b0*/  SHF.R.U32.HI R92, RZ, 0x8, R92 ;  /* 0x00000008ff5c7819 */ /* 0x000fe2000001165c */
[----:B------:R-:W-:Y:S01]  /*327c0*/  STS.128 [R3], R16 ;  /* 0x0000001003007388 */ /* 0x000fe20000000c00 */
[----:B------:R-:W-:-:S02]  /*327d0*/  SHF.R.U32.HI R59, RZ, 0x8, R59 ;  /* 0x00000008ff3b7819 */ /* 0x000fc4000001163b */
[----:B------:R-:W-:Y:S01]  /*327e0*/  SHF.R.U32.HI R61, RZ, 0x8, R61 ;  /* 0x00000008ff3d7819 */ /* 0x000fe2000001163d */
[----:B------:R0:W-:Y:S01]  /*327f0*/  STS.128 [R3+0x400], R40 ;  /* 0x0004002803007388 */ /* 0x0001e20000000c00 */
[----:B------:R-:W-:Y:S02]  /*32800*/  F2FP.SATFINITE.E4M3.F32.PACK_AB_MERGE_C R82, R83, R82, RZ ;  /* 0x000000525352723e */ /* 0x000fe400048070ff */
[----:B------:R-:W-:Y:S01]  /*32810*/  PRMT R68, R68, 0x3340, R47 ;  /* 0x0000334044447816 */ /* 0x000fe2000000002f */
[----:B------:R-:W-:Y:S01]  /*32820*/  BAR.SYNC.DEFER_BLOCKING 0x0 ;  /* 0x0000000000007b1d */ /* 0x000fe20000010000 */
        /* <DEDUP_REMOVED lines=8> */
[----:B------:R-:W-:-:S02]  /*328b0*/  LOP3.LUT R15, R74, 0xffff, RZ, 0xc0, !PT ;  /* 0x0000ffff4a0f7812 */ /* 0x000fc400078ec0ff */
[----:B------:R-:W-:Y:S02]  /*328c0*/  LOP3.LUT R82, R82, 0xffff, RZ, 0xc0, !PT ;  /* 0x0000ffff52527812 */ /* 0x000fe400078ec0ff */
[----:B------:R-:W-:Y:S02]  /*328d0*/  F2FP.SATFINITE.E4M3.F32.PACK_AB_MERGE_C R90, R91, R90, RZ ;  /* 0x0000005a5b5a723e */ /* 0x000fe400048070ff */
[----:B------:R-:W-:Y:S01]  /*328e0*/  F2FP.SATFINITE.E4M3.F32.PACK_AB_MERGE_C R98, R99, R98, RZ ;  /* 0x000000626362723e */ /* 0x000fe200048070ff */
[----:B------:R-:W-:Y:S01]  /*328f0*/  LDS.128 R16, [R2] ;  /* 0x0000000002107984 */ /* 0x000fe20000000c00 */
[----:B------:R-:W-:Y:S02]  /*32900*/  SHF.R.U32.HI R124, RZ, 0x8, R124 ;  /* 0x00000008ff7c7819 */ /* 0x000fe4000001167c */
[----:B------:R-:W-:Y:S02]  /*32910*/  SHF.R.U32.HI R71, RZ, 0x8, R71 ;  /* 0x00000008ff477819 */ /* 0x000fe40000011647 */
[----:B------:R-:W-:-:S02]  /*32920*/  PRMT R84, R84, 0x3340, R55 ;  /* 0x0000334054547816 */ /* 0x000fc40000000037 */
[--C-:B------:R-:W-:Y:S02]  /*32930*/  PRMT R57, R57, 0x3340, R0.reuse ;  /* 0x0000334039397816 */ /* 0x100fe40000000000 */
[----:B------:R-:W-:Y:S02]  /*32940*/  PRMT R92, R92, 0x3340, R59 ;  /* 0x000033405c5c7816 */ /* 0x000fe4000000003b */
[----:B------:R-:W-:Y:S02]  /*32950*/  PRMT R61, R61, 0x3340, R0 ;  /* 0x000033403d3d7816 */ /* 0x000fe40000000000 */
[--C-:B------:R-:W-:Y:S02]  /*32960*/  PRMT R24, R14, 0x4210, R15.reuse ;  /* 0x000042100e187816 */ /* 0x100fe4000000000f */
[----:B------:R-:W-:Y:S02]  /*32970*/  PRMT R68, R68, 0x5210, R15 ;  /* 0x0000521044447816 */ /* 0x000fe4000000000f */
[----:B------:R-:W-:-:S02]  /*32980*/  PRMT R25, R13, 0x4210, R82 ;  /* 0x000042100d197816 */ /* 0x000fc40000000052 */
[----:B------:R-:W-:Y:S02]  /*32990*/  LOP3.LUT R124, R124, 0xffff, RZ, 0xc0, !PT ;  /* 0x0000ffff7c7c7812 */ /* 0x000fe400078ec0ff */
[----:B------:R-:W-:Y:S02]  /*329a0*/  LOP3.LUT R71, R71, 0xffff, RZ, 0xc0, !PT ;  /* 0x0000ffff47477812 */ /* 0x000fe400078ec0ff */
[----:B------:R-:W-:Y:S02]  /*329b0*/  LOP3.LUT R15, R90, 0xffff, RZ, 0xc0, !PT ;  /* 0x0000ffff5a0f7812 */ /* 0x000fe400078ec0ff */
[----:B------:R-:W-:Y:S02]  /*329c0*/  LOP3.LUT R13, R98, 0xffff, RZ, 0xc0, !PT ;  /* 0x0000ffff620d7812 */ /* 0x000fe400078ec0ff */
[----:B------:R-:W-:Y:S02]  /*329d0*/  PRMT R70, R84, 0x5410, R57 ;  /* 0x0000541054467816 */ /* 0x000fe40000000039 */
[----:B------:R-:W-:-:S02]  /*329e0*/  PRMT R92, R92, 0x5410, R61 ;  /* 0x000054105c5c7816 */ /* 0x000fc4000000003d */
[----:B------:R-:W-:Y:S02]  /*329f0*/  PRMT R124, R124, 0x3340, R71 ;  /* 0x000033407c7c7816 */ /* 0x000fe40000000047 */
[--C-:B------:R-:W-:Y:S02]  /*32a00*/  PRMT R26, R32, 0x4210, R15.reuse ;  /* 0x00004210201a7816 */ /* 0x100fe4000000000f */
[----:B------:R-:W-:Y:S02]  /*32a10*/  PRMT R70, R70, 0x5210, R15 ;  /* 0x0000521046467816 */ /* 0x000fe4000000000f */
[--C-:B------:R-:W-:Y:S01]  /*32a20*/  PRMT R27, R30, 0x4210, R13.reuse ;  /* 0x000042101e1b7816 */ /* 0x100fe2000000000d */
[----:B--2---:R-:W-:Y:S01]  /*32a30*/  IMAD R30, R135, UR4, RZ ;  /* 0x00000004871e7c24 */ /* 0x004fe2000f8e02ff */
[----:B------:R-:W-:Y:S01]  /*32a40*/  PRMT R71, R92, 0x5210, R13 ;  /* 0x000052105c477816 */ /* 0x000fe2000000000d */
[----:B------:R-:W2:Y:S01]  /*32a50*/  LDCU UR4, c[0x0][0x39c] ;  /* 0x00007380ff0477ac */ /* 0x000ea20008000800 */
[----:B------:R-:W-:Y:S01]  /*32a60*/  LDS.128 R12, [R2+0x800] ;  /* 0x00080000020c7984 */ /* 0x000fe20000000c00 */
[----:B------:R-:W-:-:S02]  /*32a70*/  SHF.R.U32.HI R76, RZ, 0x8, R76 ;  /* 0x00000008ff4c7819 */ /* 0x000fc4000001164c */
[----:B------:R-:W-:Y:S01]  /*32a80*/  SHF.R.U32.HI R51, RZ, 0x8, R51 ;  /* 0x00000008ff337819 */ /* 0x000fe20000011633 */
[----:B------:R-:W-:Y:S01]  /*32a90*/  BAR.SYNC.DEFER_BLOCKING 0x0 ;  /* 0x0000000000007b1d */ /* 0x000fe20000010000 */
[----:B------:R-:W-:Y:S02]  /*32aa0*/  SHF.R.U32.HI R53, RZ, 0x8, R53 ;  /* 0x00000008ff357819 */ /* 0x000fe40000011635 */
[----:B------:R-:W-:Y:S02]  /*32ab0*/  SHF.R.U32.HI R108, RZ, 0x8, R108 ;  /* 0x00000008ff6c7819 */ /* 0x000fe4000001166c */
[----:B------:R-:W-:Y:S02]  /*32ac0*/  SHF.R.U32.HI R67, RZ, 0x8, R67 ;  /* 0x00000008ff437819 */ /* 0x000fe40000011643 */
[----:B------:R-:W-:Y:S02]  /*32ad0*/  SHF.R.U32.HI R69, RZ, 0x8, R69 ;  /* 0x00000008ff457819 */ /* 0x000fe40000011645 */
[----:B------:R-:W-:-:S02]  /*32ae0*/  LOP3.LUT R76, R76, 0xffff, RZ, 0xc0, !PT ;  /* 0x0000ffff4c4c7812 */ /* 0x000fc400078ec0ff */
[----:B------:R-:W-:Y:S02]  /*32af0*/  LOP3.LUT R51, R51, 0xffff, RZ, 0xc0, !PT ;  /* 0x0000ffff33337812 */ /* 0x000fe400078ec0ff */
[----:B------:R-:W-:Y:S02]  /*32b00*/  LOP3.LUT R53, R53, 0xffff, RZ, 0xc0, !PT ;  /* 0x0000ffff35357812 */ /* 0x000fe400078ec0ff */
[----:B------:R-:W-:Y:S02]  /*32b10*/  LOP3.LUT R108, R108, 0xffff, RZ, 0xc0, !PT ;  /* 0x0000ffff6c6c7812 */ /* 0x000fe400078ec0ff */
[----:B------:R-:W-:Y:S02]  /*32b20*/  LOP3.LUT R67, R67, 0xffff, RZ, 0xc0, !PT ;  /* 0x0000ffff43437812 */ /* 0x000fe400078ec0ff */
[----:B------:R-:W-:Y:S02]  /*32b30*/  LOP3.LUT R69, R69, 0xffff, RZ, 0xc0, !PT ;  /* 0x0000ffff45457812 */ /* 0x000fe400078ec0ff */
[----:B------:R-:W-:-:S02]  /*32b40*/  PRMT R76, R76, 0x3340, R51 ;  /* 0x000033404c4c7816 */ /* 0x000fc40000000033 */
[--C-:B------:R-:W-:Y:S01]  /*32b50*/  PRMT R53, R53, 0x3340, R0.reuse ;  /* 0x0000334035357816 */ /* 0x100fe20000000000 */
[----:B------:R-:W-:Y:S01]  /*32b60*/  STS.128 [R3], R24 ;  /* 0x0000001803007388 */ /* 0x000fe20000000c00 */
[----:B------:R-:W-:Y:S02]  /*32b70*/  PRMT R108, R108, 0x3340, R67 ;  /* 0x000033406c6c7816 */ /* 0x000fe40000000043 */
[----:B------:R-:W-:Y:S02]  /*32b80*/  PRMT R69, R69, 0x3340, R0 ;  /* 0x0000334045457816 */ /* 0x000fe40000000000 */
[----:B------:R-:W-:Y:S02]  /*32b90*/  PRMT R53, R76, 0x5410, R53 ;  /* 0x000054104c357816 */ /* 0x000fe40000000035 */
[----:B------:R-:W-:Y:S02]  /*32ba0*/  PRMT R101, R108, 0x5410, R69 ;  /* 0x000054106c657816 */ /* 0x000fe40000000045 */
[----:B------:R-:W-:-:S02]  /*32bb0*/  PRMT R69, R53, 0x5210, R82 ;  /* 0x0000521035457816 */ /* 0x000fc40000000052 */
[----:B------:R-:W-:Y:S02]  /*32bc0*/  SHF.R.U32.HI R100, RZ, 0x8, R100 ;  /* 0x00000008ff647819 */ /* 0x000fe40000011664 */
[----:B------:R-:W-:Y:S01]  /*32bd0*/  SHF.R.U32.HI R63, RZ, 0x8, R63 ;  /* 0x00000008ff3f7819 */ /* 0x000fe2000001163f */
[----:B------:R-:W-:Y:S01]  /*32be0*/  STS.128 [R3+0x400], R68 ;  /* 0x0004004403007388 */ /* 0x000fe20000000c00 */
[----:B------:R-:W-:Y:S02]  /*32bf0*/  SHF.R.U32.HI R65, RZ, 0x8, R65 ;  /* 0x00000008ff417819 */ /* 0x000fe40000011641 */
[----:B------:R-:W-:Y:S01]  /*32c00*/  LOP3.LUT R100, R100, 0xffff, RZ, 0xc0, !PT ;  /* 0x0000ffff64647812 */ /* 0x000fe200078ec0ff */
[----:B------:R-:W-:Y:S01]  /*32c10*/  BAR.SYNC.DEFER_BLOCKING 0x0 ;  /* 0x0000000000007b1d */ /* 0x000fe20000010000 */
[----:B------:R-:W-:Y:S02]  /*32c20*/  LOP3.LUT R63, R63, 0xffff, RZ, 0xc0, !PT ;  /* 0x0000ffff3f3f7812 */ /* 0x000fe400078ec0ff */
[----:B------:R-:W-:-:S02]  /*32c30*/  LOP3.LUT R65, R65, 0xffff, RZ, 0xc0, !PT ;  /* 0x0000ffff41417812 */ /* 0x000fc400078ec0ff */
[----:B------:R-:W-:Y:S02]  /*32c40*/  F2FP.SATFINITE.E4M3.F32.PACK_AB_MERGE_C R106, R107, R106, RZ ;  /* 0x0000006a6b6a723e */ /* 0x000fe400048070ff */
[----:B------:R-:W-:Y:S02]  /*32c50*/  F2FP.SATFINITE.E4M3.F32.PACK_AB_MERGE_C R114, R115, R114, RZ ;  /* 0x000000727372723e */ /* 0x000fe400048070ff */
[----:B------:R-:W-:Y:S02]  /*32c60*/  PRMT R100, R100, 0x3340, R63 ;  /* 0x0000334064647816 */ /* 0x000fe4000000003f */
[----:B------:R-:W-:Y:S02]  /*32c70*/  PRMT R65, R65, 0x3340, R0 ;  /* 0x0000334041417816 */ /* 0x000fe40000000000 */
[----:B------:R-:W-:Y:S02]  /*32c80*/  LOP3.LUT R23, R106, 0xffff, RZ, 0xc0, !PT ;  /* 0x0000ffff6a177812 */ /* 0x000fe400078ec0ff */
[----:B------:R-:W-:-:S02]  /*32c90*/  PRMT R100, R100, 0x5410, R65 ;  /* 0x0000541064647816 */ /* 0x000fc40000000041 */
[----:B------:R-:W-:Y:S02]  /*32ca0*/  LOP3.LUT R114, R114, 0xffff, RZ, 0xc0, !PT ;  /* 0x0000ffff72727812 */ /* 0x000fe400078ec0ff */
[--C-:B------:R-:W-:Y:S02]  /*32cb0*/  PRMT R44, R20, 0x4210, R23.reuse ;  /* 0x00004210142c7816 */ /* 0x100fe40000000017 */
[----:B------:R-:W-:Y:S02]  /*32cc0*/  PRMT R100, R100, 0x5210, R23 ;  /* 0x0000521064647816 */ /* 0x000fe40000000017 */
[----:B------:R-:W-:Y:S01]  /*32cd0*/  PRMT R45, R21, 0x4210, R114 ;  /* 0x00004210152d7816 */ /* 0x000fe20000000072 */
[----:B------:R-:W0:Y:S01]  /*32ce0*/  LDS.128 R24, [R2] ;  /* 0x0000000002187984 */ /* 0x000e220000000c00 */
[----:B------:R-:W-:Y:S02]  /*32cf0*/  SHF.R.U32.HI R116, RZ, 0x8, R116 ;  /* 0x00000008ff747819 */ /* 0x000fe40000011674 */
[----:B------:R-:W-:Y:S01]  /*32d00*/  SHF.R.U32.HI R81, RZ, 0x8, R81 ;  /* 0x00000008ff517819 */ /* 0x000fe20000011651 */
[----:B------:R-:W-:Y:S01]  /*32d10*/  LDS.128 R20, [R2+0x800] ;  /* 0x0008000002147984 */ /* 0x000fe20000000c00 */
[----:B------:R-:W-:-:S02]  /*32d20*/  SHF.R.U32.HI R79, RZ, 0x8, R79 ;  /* 0x00000008ff4f7819 */ /* 0x000fc4000001164f */
[----:B------:R-:W-:Y:S02]  /*32d30*/  SHF.R.U32.HI R73, RZ, 0x8, R73 ;  /* 0x00000008ff497819 */ /* 0x000fe40000011649 */
[----:B------:R-:W-:Y:S02]  /*32d40*/  LOP3.LUT R116, R116, 0xffff, RZ, 0xc0, !PT ;  /* 0x0000ffff74747812 */ /* 0x000fe400078ec0ff */
[----:B------:R-:W-:Y:S02]  /*32d50*/  LOP3.LUT R81, R81, 0xffff, RZ, 0xc0, !PT ;  /* 0x0000ffff51517812 */ /* 0x000fe400078ec0ff */
[----:B------:R-:W-:Y:S02]  /*32d60*/  LOP3.LUT R79, R79, 0xffff, RZ, 0xc0, !PT ;  /* 0x0000ffff4f4f7812 */ /* 0x000fe400078ec0ff */
[----:B------:R-:W-:Y:S02]  /*32d70*/  LOP3.LUT R73, R73, 0xffff, RZ, 0xc0, !PT ;  /* 0x0000ffff49497812 */ /* 0x000fe400078ec0ff */
[----:B------:R-:W-:-:S02]  /*32d80*/  F2FP.SATFINITE.E4M3.F32.PACK_AB_MERGE_C R122, R123, R122, RZ ;  /* 0x0000007a7b7a723e */ /* 0x000fc400048070ff */
[----:B------:R-:W-:Y:S02]  /*32d90*/  F2FP.SATFINITE.E4M3.F32.PACK_AB_MERGE_C R130, R131, R130, RZ ;  /* 0x000000828382723e */ /* 0x000fe400048070ff */
[----:B------:R-:W-:Y:S02]  /*32da0*/  PRMT R116, R116, 0x3340, R81 ;  /* 0x0000334074747816 */ /* 0x000fe40000000051 */
[--C-:B------:R-:W-:Y:S02]  /*32db0*/  PRMT R79, R79, 0x3340, R0.reuse ;  /* 0x000033404f4f7816 */ /* 0x100fe40000000000 */
[----:B------:R-:W-:Y:S02]  /*32dc0*/  PRMT R73, R73, 0x3340, R0 ;  /* 0x0000334049497816 */ /* 0x000fe40000000000 */
[----:B------:R-:W-:Y:S02]  /*32dd0*/  SHF.R.U32.HI R33, RZ, 0x6, R134 ;  /* 0x00000006ff217819 */ /* 0x000fe40000011686 */
[----:B------:R-:W-:-:S02]  /*32de0*/  PRMT R79, R116, 0x5410, R79 ;  /* 0x00005410744f7816 */ /* 0x000fc4000000004f */
[----:B------:R-:W-:Y:S02]  /*32df0*/  PRMT R73, R124, 0x5410, R73 ;  /* 0x000054107c497816 */ /* 0x000fe40000000049 */
[----:B------:R-:W-:Y:S02]  /*32e00*/  LOP3.LUT R122, R122, 0xffff, RZ, 0xc0, !PT ;  /* 0x0000ffff7a7a7812 */ /* 0x000fe400078ec0ff */
[----:B------:R-:W-:Y:S02]  /*32e10*/  LOP3.LUT R130, R130, 0xffff, RZ, 0xc0, !PT ;  /* 0x0000ffff82827812 */ /* 0x000fe400078ec0ff */
[----:B------:R-:W-:Y:S02]  /*32e20*/  SGXT.U32 R33, R33, 0x1 ;  /* 0x000000012121781a */ /* 0x000fe40000000000 */
[----:B------:R-:W-:Y:S02]  /*32e30*/  PRMT R101, R101, 0x5210, R114 ;  /* 0x0000521065657816 */ /* 0x000fe40000000072 */
[----:B------:R-:W-:-:S02]  /*32e40*/  PRMT R46, R37, 0x4210, R122 ;  /* 0x00004210252e7816 */ /* 0x000fc4000000007a */
[----:B------:R-:W-:Y:S02]  /*32e50*/  PRMT R102, R79, 0x5210, R122 ;  /* 0x000052104f667816 */ /* 0x000fe4000000007a */
[--C-:B------:R-:W-:Y:S01]  /*32e60*/  PRMT R47, R35, 0x4210, R130.reuse ;  /* 0x00004210232f7816 */ /* 0x100fe20000000082 */
[----:B------:R-:W-:Y:S01]  /*32e70*/  BAR.SYNC.DEFER_BLOCKING 0x0 ;  /* 0x0000000000007b1d */ /* 0x000fe20000010000 */
[----:B------:R-:W-:Y:S02]  /*32e80*/  PRMT R103, R73, 0x5210, R130 ;  /* 0x0000521049677816 */ /* 0x000fe40000000082 */
[----:B------:R-:W-:Y:S02]  /*32e90*/  LOP3.LUT R31, R0, R33, RZ, 0xfc, !PT ;  /* 0x00000021001f7212 */ /* 0x000fe400078efcff */
[C---:B------:R-:W-:Y:S02]  /*32ea0*/  IADD3 R29, P2, PT, R30.reuse, UR12, RZ ;  /* 0x0000000c1e1d7c10 */ /* 0x040fe4000ff5e0ff */
[----:B------:R-:W-:Y:S01]  /*32eb0*/  ISETP.GE.AND P0, PT, R135, UR14, PT ;  /* 0x0000000e87007c0c */ /* 0x000fe2000bf06270 */
[----:B-1----:R-:W-:Y:S01]  /*32ec0*/  IMAD R32, R31, R28, RZ ;  /* 0x0000001c1f207224 */ /* 0x002fe200078e02ff */
[----:B------:R-:W-:-:S02]  /*32ed0*/  LEA.HI.X.SX32 R30, R30, UR13, 0x1, P2 ;  /* 0x0000000d1e1e7c11 */ /* 0x000fc400090f0eff */
[--C-:B------:R-:W-:Y:S02]  /*32ee0*/  LOP3.LUT R39, R0, 0x2, R33.reuse, 0xfe, !PT ;  /* 0x0000000200277812 */ /* 0x100fe400078efe21 */
[C---:B------:R-:W-:Y:S02]  /*32ef0*/  IADD3 R34, P2, PT, R32.reuse, R29, RZ ;  /* 0x0000001d20227210 */ /* 0x040fe40007f5e0ff */
[----:B------:R-:W-:Y:S02]  /*32f00*/  ISETP.LT.AND P1, PT, R31, UR15, !P0 ;  /* 0x0000000f1f007c0c */ /* 0x000fe4000c721270 */
[----:B------:R-:W-:Y:S01]  /*32f10*/  LEA.HI.X.SX32 R35, R32, R30, 0x1, P2 ;  /* 0x0000001e20237211 */ /* 0x000fe200010f0eff */
[C---:B------:R-:W-:Y:S01]  /*32f20*/  IMAD R32, R39.reuse, R28, RZ ;  /* 0x0000001c27207224 */ /* 0x040fe200078e02ff */
[----:B------:R-:W-:Y:S02]  /*32f30*/  LOP3.LUT R37, R0, 0x4, R33, 0xfe, !PT ;  /* 0x0000000400257812 */ /* 0x000fe400078efe21 */
[----:B------:R-:W-:-:S02]  /*32f40*/  ISETP.LT.AND P4, PT, R39, UR15, !P0 ;  /* 0x0000000f27007c0c */ /* 0x000fc4000c781270 */
[----:B------:R-:W-:Y:S01]  /*32f50*/  IADD3 R36, P3, PT, R32, R29, RZ ;  /* 0x0000001d20247210 */ /* 0x000fe20007f7e0ff */
[----:B------:R1:W-:Y:S01]  /*32f60*/  STS.128 [R3], R44 ;  /* 0x0000002c03007388 */ /* 0x0003e20000000c00 */
[----:B------:R-:W-:Y:S02]  /*32f70*/  ISETP.LT.AND P2, PT, R37, UR15, !P0 ;  /* 0x0000000f25007c0c */ /* 0x000fe4000c741270 */
[----:B0-----:R-:W-:Y:S01]  /*32f80*/  PRMT R41, R8, 0x7770, RZ ;  /* 0x0000777008297816 */ /* 0x001fe200000000ff */
[----:B------:R0:W-:Y:S01]  /*32f90*/  STS.128 [R3+0x400], R100 ;  /* 0x0004006403007388 */ /* 0x0001e20000000c00 */
[--C-:B------:R-:W-:Y:S02]  /*32fa0*/  LOP3.LUT R39, R0, 0x6, R33.reuse, 0xfe, !PT ;  /* 0x0000000600277812 */ /* 0x100fe400078efe21 */
[----:B------:R-:W-:Y:S01]  /*32fb0*/  PRMT R43, R8, 0x7771, RZ ;  /* 0x00007771082b7816 */ /* 0x000fe200000000ff */
[----:B------:R-:W-:Y:S01]  /*32fc0*/  BAR.SYNC.DEFER_BLOCKING 0x0 ;  /* 0x0000000000007b1d */ /* 0x000fe20000010000 */
[----:B------:R-:W-:-:S02]  /*32fd0*/  LOP3.LUT R49, R0, 0xa, R33, 0xfe, !PT ;  /* 0x0000000a00317812 */ /* 0x000fc400078efe21 */
[C---:B------:R-:W-:Y:S02]  /*32fe0*/  PRMT R59, R24.reuse, 0x7772, RZ ;  /* 0x00007772183b7816 */ /* 0x040fe400000000ff */
[----:B------:R-:W-:Y:S02]  /*32ff0*/  PRMT R57, R24, 0x7773, RZ ;  /* 0x0000777318397816 */ /* 0x000fe400000000ff */
[----:B------:R-:W-:Y:S02]  /*33000*/  PRMT R51, R25, 0x7773, RZ ;  /* 0x0000777319337816 */ /* 0x000fe400000000ff */
[----:B-1----:R-:W-:Y:S02]  /*33010*/  LOP3.LUT R45, R0, 0x8, R33, 0xfe, !PT ;  /* 0x00000008002d7812 */ /* 0x002fe400078efe21 */
[----:B------:R-:W-:Y:S01]  /*33020*/  PRMT R47, R8, 0x7772, RZ ;  /* 0x00007772082f7816 */ /* 0x000fe200000000ff */
[----:B0-----:R-:W-:Y:S01]  /*33030*/  IMAD R3, R37, R28, RZ ;  /* 0x0000001c25037224 */ /* 0x001fe200078e02ff */
[----:B------:R-:W-:Y:S01]  /*33040*/  LEA.HI.X.SX32 R37, R32, R30, 0x1, P3 ;  /* 0x0000001e20257211 */ /* 0x000fe200018f0eff */
[----:B------:R-:W-:Y:S01]  /*33050*/  IMAD R32, R39, R28, RZ ;  /* 0x0000001c27207224 */ /* 0x000fe200078e02ff */
[----:B------:R-:W-:-:S02]  /*33060*/  ISETP.LT.AND P5, PT, R45, UR15, !P0 ;  /* 0x0000000f2d007c0c */ /* 0x000fc4000c7a1270 */
[----:B------:R-:W-:Y:S02]  /*33070*/  IADD3 R38, P3, PT, R3, R29, RZ ;  /* 0x0000001d03267210 */ /* 0x000fe40007f7e0ff */
[C---:B------:R-:W-:Y:S02]  /*33080*/  PRMT R53, R25.reuse, 0x7772, RZ ;  /* 0x0000777219357816 */ /* 0x040fe400000000ff */
[C---:B------:R-:W-:Y:S02]  /*33090*/  PRMT R55, R25.reuse, 0x7771, RZ ;  /* 0x0000777119377816 */ /* 0x040fe400000000ff */
[----:B------:R-:W-:Y:S01]  /*330a0*/  PRMT R25, R25, 0x7770, RZ ;  /* 0x0000777019197816 */ /* 0x000fe200000000ff */
[----:B------:R0:W-:Y:S01]  /*330b0*/  @P1 STG.E.U8 desc[UR24][R34.64], R41 ;  /* 0x0000002922001986 */ /* 0x0001e2000c101118 */
[----:B------:R-:W-:Y:S02]  /*330c0*/  ISETP.LT.AND P1, PT, R39, UR15, !P0 ;  /* 0x0000000f27007c0c */ /* 0x000fe4000c721270 */
[----:B------:R-:W-:Y:S01]  /*330d0*/  LEA.HI.X.SX32 R39, R3, R30, 0x1, P3 ;  /* 0x0000001e03277211 */ /* 0x000fe200018f0eff */
[----:B------:R-:W-:Y:S01]  /*330e0*/  IMAD R3, R45, R28, RZ ;  /* 0x0000001c2d037224 */ /* 0x000fe200078e02ff */
[----:B------:R1:W-:Y:S01]  /*330f0*/  @P4 STG.E.U8 desc[UR24][R36.64], R43 ;  /* 0x0000002b24004986 */ /* 0x0003e2000c101118 */
[----:B------:R-:W-:-:S02]  /*33100*/  ISETP.LT.AND P3, PT, R49, UR15, !P0 ;  /* 0x0000000f31007c0c */ /* 0x000fc4000c761270 */
[----:B------:R-:W-:Y:S01]  /*33110*/  PRMT R45, R8, 0x7773, RZ ;  /* 0x00007773082d7816 */ /* 0x000fe200000000ff */
[----:B------:R2:W-:Y:S01]  /*33120*/  @P2 STG.E.U8 desc[UR24][R38.64], R47 ;  /* 0x0000002f26002986 */ /* 0x0005e2000c101118 */
[CC--:B------:R-:W-:Y:S02]  /*33130*/  IADD3 R40, P2, PT, R3.reuse, R29.reuse, RZ ;  /* 0x0000001d03287210 */ /* 0x0c0fe40007f5e0ff */
[C---:B0-----:R-:W-:Y:S02]  /*33140*/  IADD3 R34, P4, PT, R32.reuse, R29, RZ ;  /* 0x0000001d20227210 */ /* 0x041fe40007f9e0ff */
[----:B------:R-:W-:Y:S01]  /*33150*/  LEA.HI.X.SX32 R41, R3, R30, 0x1, P2 ;  /* 0x0000001e03297211 */ /* 0x000fe200010f0eff */
[----:B------:R-:W-:Y:S01]  /*33160*/  IMAD R3, R49, R28, RZ ;  /* 0x0000001c31037224 */ /* 0x000fe200078e02ff */
[----:B------:R-:W-:Y:S02]  /*33170*/  LEA.HI.X.SX32 R35, R32, R30, 0x1, P4 ;  /* 0x0000001e20237211 */ /* 0x000fe400020f0eff */
[----:B-1----:R-:W-:-:S02]  /*33180*/  LOP3.LUT R37, R0, 0xc, R33, 0xfe, !PT ;  /* 0x0000000c00257812 */ /* 0x002fc400078efe21 */
[C---:B------:R-:W-:Y:S01]  /*33190*/  LOP3.LUT R49, R0.reuse, UR26, RZ, 0xfc, !PT ;  /* 0x0000001a00317c12 */ /* 0x040fe2000f8efcff */
[----:B------:R0:W-:Y:S01]  /*331a0*/  @P1 STG.E.U8 desc[UR24][R34.64], R45 ;  /* 0x0000002d22001986 */ /* 0x0001e2000c101118 */
[----:B------:R-:W-:Y:S01]  /*331b0*/  IADD3 R36, P4, PT, R3, R29, RZ ;  /* 0x0000001d03247210 */ /* 0x000fe20007f9e0ff */
[C---:B------:R-:W-:Y:S01]  /*331c0*/  IMAD R8, R37.reuse, R28, RZ ;  /* 0x0000001c25087224 */ /* 0x040fe200078e02ff */
[----:B------:R-:W-:Y:S02]  /*331d0*/  ISETP.LT.AND P2, PT, R37, UR15, !P0 ;  /* 0x0000000f25007c0c */ /* 0x000fe4000c741270 */
[----:B------:R-:W-:Y:S02]  /*331e0*/  PRMT R43, R9, 0x7770, RZ ;  /* 0x00007770092b7816 */ /* 0x000fe400000000ff */
[----:B------:R-:W-:Y:S01]  /*331f0*/  LEA.HI.X.SX32 R37, R3, R30, 0x1, P4 ;  /* 0x0000001e03257211 */ /* 0x000fe200020f0eff */
[C---:B------:R-:W-:Y:S01]  /*33200*/  IMAD R3, R49.reuse, R28, RZ ;  /* 0x0000001c31037224 */ /* 0x040fe200078e02ff */
[----:B------:R-:W-:Y:S01]  /*33210*/  ISETP.LT.AND P1, PT, R49, UR15, !P0 ;  /* 0x0000000f31007c0c */ /* 0x000fe2000c721270 */
[----:B------:R1:W-:Y:S01]  /*33220*/  @P5 STG.E.U8 desc[UR24][R40.64], R43 ;  /* 0x0000002b28005986 */ /* 0x0003e2000c101118 */
[----:B--2---:R-:W-:-:S02]  /*33230*/  LOP3.LUT R39, R0, 0x10, R33, 0xfe, !PT ;  /* 0x0000001000277812 */ /* 0x004fc400078efe21 */
[----:B0-----:R-:W-:Y:S02]  /*33240*/  PRMT R45, R9, 0x7771, RZ ;  /* 0x00007771092d7816 */ /* 0x001fe400000000ff */
[CC--:B------:R-:W-:Y:S01]  /*33250*/  IADD3 R34, P4, PT, R8.reuse, R29.reuse, RZ ;  /* 0x0000001d08227210 */ /* 0x0c0fe20007f9e0ff */
[----:B------:R-:W-:Y:S01]  /*33260*/  IMAD R32, R39, R28, RZ ;  /* 0x0000001c27207224 */ /* 0x000fe200078e02ff */
[----:B------:R-:W-:Y:S01]  /*33270*/  IADD3 R38, P5, PT, R3, R29, RZ ;  /* 0x0000001d03267210 */ /* 0x000fe20007fbe0ff */
[----:B------:R0:W-:Y:S01]  /*33280*/  @P3 STG.E.U8 desc[UR24][R36.64], R45 ;  /* 0x0000002d24003986 */ /* 0x0001e2000c101118 */
[----:B------:R-:W-:Y:S02]  /*33290*/  ISETP.LT.AND P3, PT, R39, UR15, !P0 ;  /* 0x0000000f27007c0c */ /* 0x000fe4000c761270 */
[----:B------:R-:W-:Y:S02]  /*332a0*/  LEA.HI.X.SX32 R35, R8, R30, 0x1, P4 ;  /* 0x0000001e08237211 */ /* 0x000fe400020f0eff */
[----:B-1----:R-:W-:-:S02]  /*332b0*/  PRMT R43, R9, 0x7772, RZ ;  /* 0x00007772092b7816 */ /* 0x002fc400000000ff */
[----:B------:R-:W-:Y:S02]  /*332c0*/  LEA.HI.X.SX32 R39, R3, R30, 0x1, P5 ;  /* 0x0000001e03277211 */ /* 0x000fe400028f0eff */
[----:B------:R-:W-:Y:S01]  /*332d0*/  PRMT R41, R9, 0x7773, RZ ;  /* 0x0000777309297816 */ /* 0x000fe200000000ff */
[----:B------:R1:W-:Y:S01]  /*332e0*/  @P2 STG.E.U8 desc[UR24][R34.64], R43 ;  /* 0x0000002b22002986 */ /* 0x0003e2000c101118 */
[--C-:B------:R-:W-:Y:S02]  /*332f0*/  LOP3.LUT R3, R0, 0x12, R33.reuse, 0xfe, !PT ;  /* 0x0000001200037812 */ /* 0x100fe400078efe21 */
[----:B------:R-:W-:Y:S01]  /*33300*/  IADD3 R8, P2, PT, R32, R29, RZ ;  /* 0x0000001d20087210 */ /* 0x000fe20007f5e0ff */
[----:B------:R2:W-:Y:S01]  /*33310*/  @P1 STG.E.U8 desc[UR24][R38.64], R41 ;  /* 0x0000002926001986 */ /* 0x0005e2000c101118 */
[C---:B------:R-:W-:Y:S01]  /*33320*/  ISETP.LT.AND P1, PT, R3.reuse, UR15, !P0 ;  /* 0x0000000f03007c0c */ /* 0x040fe2000c721270 */
[----:B------:R-:W-:Y:S01]  /*33330*/  IMAD R3, R3, R28, RZ ;  /* 0x0000001c03037224 */ /* 0x000fe200078e02ff */
[----:B------:R-:W-:-:S02]  /*33340*/  LOP3.LUT R47, R0, 0x14, R33, 0xfe, !PT ;  /* 0x00000014002f7812 */ /* 0x000fc400078efe21 */
[--C-:B0-----:R-:W-:Y:S02]  /*33350*/  LOP3.LUT R45, R0, 0x16, R33.reuse, 0xfe, !PT ;  /* 0x00000016002d7812 */ /* 0x101fe400078efe21 */
[----:B------:R-:W-:Y:S01]  /*33360*/  LEA.HI.X.SX32 R9, R32, R30, 0x1, P2 ;  /* 0x0000001e20097211 */ /* 0x000fe200010f0eff */
[----:B------:R-:W-:Y:S01]  /*33370*/  IMAD R32, R47, R28, RZ ;  /* 0x0000001c2f207224 */ /* 0x000fe200078e02ff */
[----:B-1----:R-:W-:Y:S02]  /*33380*/  IADD3 R34, P5, PT, R3, R29, RZ ;  /* 0x0000001d03227210 */ /* 0x002fe40007fbe0ff */
[C---:B------:R-:W-:Y:S02]  /*33390*/  PRMT R37, R10.reuse, 0x7770, RZ ;  /* 0x000077700a257816 */ /* 0x040fe400000000ff */
[----:B------:R-:W-:Y:S02]  /*333a0*/  ISETP.LT.AND P4, PT, R47, UR15, !P0 ;  /* 0x0000000f2f007c0c */ /* 0x000fe4000c781270 */
[----:B------:R-:W-:Y:S01]  /*333b0*/  LEA.HI.X.SX32 R35, R3, R30, 0x1, P5 ;  /* 0x0000001e03237211 */ /* 0x000fe200028f0eff */
[----:B------:R-:W-:Y:S01]  /*333c0*/  IMAD R3, R45, R28, RZ ;  /* 0x0000001c2d037224 */ /* 0x000fe200078e02ff */
[----:B------:R-:W-:Y:S01]  /*333d0*/  PRMT R47, R10, 0x7771, RZ ;  /* 0x000077710a2f7816 */ /* 0x000fe200000000ff */
[----:B------:R0:W-:Y:S01]  /*333e0*/  @P3 STG.E.U8 desc[UR24][R8.64], R37 ;  /* 0x0000002508003986 */ /* 0x0001e2000c101118 */
[----:B------:R-:W-:-:S02]  /*333f0*/  LOP3.LUT R43, R0, 0x18, R33, 0xfe, !PT ;  /* 0x00000018002b7812 */ /* 0x000fc400078efe21 */
[----:B------:R-:W-:Y:S01]  /*33400*/  ISETP.LT.AND P3, PT, R45, UR15, !P0 ;  /* 0x0000000f2d007c0c */ /* 0x000fe2000c761270 */
[----:B------:R1:W-:Y:S01]  /*33410*/  @P1 STG.E.U8 desc[UR24][R34.64], R47 ;  /* 0x0000002f22001986 */ /* 0x0003e2000c101118 */
[----:B------:R-:W-:Y:S01]  /*33420*/  IADD3 R36, P1, PT, R3, R29, RZ ;  /* 0x0000001d03247210 */ /* 0x000fe20007f3e0ff */
[C---:B--2---:R-:W-:Y:S01]  /*33430*/  IMAD R39, R43.reuse, R28, RZ ;  /* 0x0000001c2b277224 */ /* 0x044fe200078e02ff */
[C---:B------:R-:W-:Y:S02]  /*33440*/  PRMT R45, R10.reuse, 0x7772, RZ ;  /* 0x000077720a2d7816 */ /* 0x040fe400000000ff */
[----:B------:R-:W-:Y:S02]  /*33450*/  ISETP.LT.AND P2, PT, R43, UR15, !P0 ;  /* 0x0000000f2b007c0c */ /* 0x000fe4000c741270 */
[----:B------:R-:W-:Y:S02]  /*33460*/  PRMT R43, R10, 0x7773, RZ ;  /* 0x000077730a2b7816 */ /* 0x000fe400000000ff */
[----:B0-----:R-:W-:-:S02]  /*33470*/  LEA.HI.X.SX32 R37, R3, R30, 0x1, P1 ;  /* 0x0000001e03257211 */ /* 0x001fc400008f0eff */
[-C--:B------:R-:W-:Y:S02]  /*33480*/  IADD3 R8, P5, PT, R32, R29.reuse, RZ ;  /* 0x0000001d20087210 */ /* 0x080fe40007fbe0ff */
[----:B------:R-:W-:Y:S02]  /*33490*/  LOP3.LUT R3, R0, 0x1a, R33, 0xfe, !PT ;  /* 0x0000001a00037812 */ /* 0x000fe400078efe21 */
[----:B------:R-:W-:Y:S02]  /*334a0*/  LEA.HI.X.SX32 R9, R32, R30, 0x1, P5 ;  /* 0x0000001e20097211 */ /* 0x000fe400028f0eff */
[C---:B------:R-:W-:Y:S01]  /*334b0*/  ISETP.LT.AND P1, PT, R3.reuse, UR15, !P0 ;  /* 0x0000000f03007c0c */ /* 0x040fe2000c721270 */
[----:B------:R-:W-:Y:S01]  /*334c0*/  IMAD R3, R3, R28, RZ ;  /* 0x0000001c03037224 */ /* 0x000fe200078e02ff */
[----:B------:R-:W-:Y:S01]  /*334d0*/  IADD3 R38, P5, PT, R39, R29, RZ ;  /* 0x0000001d27267210 */ /* 0x000fe20007fbe0ff */
[----:B------:R0:W-:Y:S01]  /*334e0*/  @P4 STG.E.U8 desc[UR24][R8.64], R45 ;  /* 0x0000002d08004986 */ /* 0x0001e2000c101118 */
[----:B------:R-:W-:-:S02]  /*334f0*/  PRMT R41, R11, 0x7770, RZ ;  /* 0x000077700b297816 */ /* 0x000fc400000000ff */
[----:B------:R-:W-:Y:S01]  /*33500*/  LEA.HI.X.SX32 R39, R39, R30, 0x1, P5 ;  /* 0x0000001e27277211 */ /* 0x000fe200028f0eff */
[----:B------:R2:W-:Y:S01]  /*33510*/  @P3 STG.E.U8 desc[UR24][R36.64], R43 ;  /* 0x0000002b24003986 */ /* 0x0005e2000c101118 */
[C---:B-1----:R-:W-:Y:S02]  /*33520*/  LOP3.LUT R47, R0.reuse, UR27, RZ, 0xfc, !PT ;  /* 0x0000001b002f7c12 */ /* 0x042fe4000f8efcff */
[----:B------:R-:W-:Y:S01]  /*33530*/  LOP3.LUT R10, R31, 0x82, RZ, 0xfc, !PT ;  /* 0x000000821f0a7812 */ /* 0x000fe200078efcff */
[----:B------:R1:W-:Y:S01]  /*33540*/  @P2 STG.E.U8 desc[UR24][R38.64], R41 ;  /* 0x0000002926002986 */ /* 0x0003e2000c101118 */
[C-C-:B------:R-:W-:Y:S01]  /*33550*/  LOP3.LUT R35, R0.reuse, 0x20, R33.reuse, 0xfe, !PT ;  /* 0x0000002000237812 */ /* 0x140fe200078efe21 */
[C---:B------:R-:W-:Y:S01]  /*33560*/  IMAD R32, R47.reuse, R28, RZ ;  /* 0x0000001c2f207224 */ /* 0x040fe200078e02ff */
[----:B------:R-:W-:Y:S02]  /*33570*/  ISETP.LT.AND P2, PT, R47, UR15, !P0 ;  /* 0x0000000f2f007c0c */ /* 0x000fe4000c741270 */
[----:B0-----:R-:W-:-:S02]  /*33580*/  LOP3.LUT R45, R0, 0x1c, R33, 0xfe, !PT ;  /* 0x0000001c002d7812 */ /* 0x001fc400078efe21 */
[-C--:B------:R-:W-:Y:S02]  /*33590*/  IADD3 R8, P4, PT, R3, R29.reuse, RZ ;  /* 0x0000001d03087210 */ /* 0x080fe40007f9e0ff */
[----:B--2---:R-:W-:Y:S02]  /*335a0*/  PRMT R43, R11, 0x7771, RZ ;  /* 0x000077710b2b7816 */ /* 0x004fe400000000ff */
[----:B------:R-:W-:Y:S01]  /*335b0*/  LEA.HI.X.SX32 R9, R3, R30, 0x1, P4 ;  /* 0x0000001e03097211 */ /* 0x000fe200020f0eff */
[C---:B------:R-:W-:Y:S01]  /*335c0*/  IMAD R3, R45.reuse, R28, RZ ;  /* 0x0000001c2d037224 */ /* 0x040fe200078e02ff */
[----:B------:R-:W-:Y:S01]  /*335d0*/  ISETP.LT.AND P4, PT, R10, UR4, !P0 ;  /* 0x000000040a007c0c */ /* 0x000fe2000c781270 */
[----:B------:R-:W0:Y:S01]  /*335e0*/  LDCU UR4, c[0x0][0x39c] ;  /* 0x00007380ff0477ac */ /* 0x000e220008000800 */
[----:B------:R-:W-:Y:S01]  /*335f0*/  ISETP.LT.AND P3, PT, R45, UR15, !P0 ;  /* 0x0000000f2d007c0c */ /* 0x000fe2000c761270 */
[----:B------:R2:W-:Y:S01]  /*33600*/  @P1 STG.E.U8 desc[UR24][R8.64], R43 ;  /* 0x0000002b08001986 */ /* 0x0005e2000c101118 */
[----:B------:R-:W-:-:S02]  /*33610*/  IADD3 R10, P1, PT, R3, R29, RZ ;  /* 0x0000001d030a7210 */ /* 0x000fc40007f3e0ff */
[C---:B-1----:R-:W-:Y:S02]  /*33620*/  PRMT R39, R11.reuse, 0x7773, RZ ;  /* 0x000077730b277816 */ /* 0x042fe400000000ff */
[----:B------:R-:W-:Y:S02]  /*33630*/  PRMT R41, R11, 0x7772, RZ ;  /* 0x000077720b297816 */ /* 0x000fe400000000ff */
[----:B------:R-:W-:Y:S02]  /*33640*/  LOP3.LUT R37, R0, 0x22, R33, 0xfe, !PT ;  /* 0x0000002200257812 */ /* 0x000fe400078efe21 */
[----:B------:R-:W-:Y:S01]  /*33650*/  LEA.HI.X.SX32 R11, R3, R30, 0x1, P1 ;  /* 0x0000001e030b7211 */ /* 0x000fe200008f0eff */
[CC--:B------:R-:W-:Y:S01]  /*33660*/  IMAD R3, R35.reuse, R28.reuse, RZ ;  /* 0x0000001c23037224 */ /* 0x0c0fe200078e02ff */
[C---:B------:R-:W-:Y:S02]  /*33670*/  IADD3 R34, P1, PT, R32.reuse, R29, RZ ;  /* 0x0000001d20227210 */ /* 0x040fe40007f3e0ff */
[----:B------:R-:W-:Y:S01]  /*33680*/  ISETP.LT.AND P5, PT, R35, UR15, !P0 ;  /* 0x0000000f23007c0c */ /* 0x000fe2000c7a1270 */
[----:B------:R1:W-:Y:S01]  /*33690*/  @P3 STG.E.U8 desc[UR24][R10.64], R41 ;  /* 0x000000290a003986 */ /* 0x0003e2000c101118 */
[C---:B------:R-:W-:Y:S01]  /*336a0*/  ISETP.LT.AND P6, PT, R37.reuse, UR15, !P0 ;  /* 0x0000000f25007c0c */ /* 0x040fe2000c7c1270 */
[----:B------:R-:W-:Y:S01]  /*336b0*/  IMAD R37, R37, R28, RZ ;  /* 0x0000001c25257224 */ /* 0x000fe200078e02ff */
[----:B------:R-:W-:-:S02]  /*336c0*/  LEA.HI.X.SX32 R35, R32, R30, 0x1, P1 ;  /* 0x0000001e20237211 */ /* 0x000fc400008f0eff */
[-C--:B--2---:R-:W-:Y:S02]  /*336d0*/  IADD3 R8, P1, PT, R3, R29.reuse, RZ ;  /* 0x0000001d03087210 */ /* 0x084fe40007f3e0ff */
[----:B------:R-:W-:Y:S01]  /*336e0*/  IADD3 R36, P3, PT, R37, R29, RZ ;  /* 0x0000001d25247210 */ /* 0x000fe20007f7e0ff */
[----:B------:R-:W-:Y:S01]  /*336f0*/  @P2 STG.E.U8 desc[UR24][R34.64], R39 ;  /* 0x0000002722002986 */ /* 0x000fe2000c101118 */
[-C--:B------:R-:W-:Y:S02]  /*33700*/  LEA.HI.X.SX32 R9, R3, R30.reuse, 0x1, P1 ;  /* 0x0000001e03097211 */ /* 0x080fe400008f0eff */
[C-C-:B------:R-:W-:Y:S02]  /*33710*/  LOP3.LUT R3, R0.reuse, 0x24, R33.reuse, 0xfe, !PT ;  /* 0x0000002400037812 */ /* 0x140fe400078efe21 */
[----:B------:R-:W-:Y:S02]  /*33720*/  LEA.HI.X.SX32 R37, R37, R30, 0x1, P3 ;  /* 0x0000001e25257211 */ /* 0x000fe400018f0eff */
[----:B-1----:R-:W-:-:S02]  /*33730*/  LOP3.LUT R11, R0, 0x26, R33, 0xfe, !PT ;  /* 0x00000026000b7812 */ /* 0x002fc400078efe21 */
[C---:B------:R-:W-:Y:S02]  /*33740*/  PRMT R45, R16.reuse, 0x7770, RZ ;  /* 0x00007770102d7816 */ /* 0x040fe400000000ff */
[C---:B0-----:R-:W-:Y:S01]  /*33750*/  ISETP.LT.AND P3, PT, R3.reuse, UR4, !P0 ;  /* 0x0000000403007c0c */ /* 0x041fe2000c761270 */
[----:B------:R-:W0:Y:S01]  /*33760*/  LDCU UR4, c[0x0][0x39c] ;  /* 0x00007380ff0477ac */ /* 0x000e220008000800 */
[----:B------:R-:W-:Y:S01]  /*33770*/  PRMT R43, R16, 0x7771, RZ ;  /* 0x00007771102b7816 */ /* 0x000fe200000000ff */
[-C--:B------:R-:W-:Y:S01]  /*33780*/  IMAD R3, R3, R28.reuse, RZ ;  /* 0x0000001c03037224 */ /* 0x080fe200078e02ff */
[----:B------:R-:W-:Y:S01]  /*33790*/  LOP3.LUT R41, R0, 0x28, R33, 0xfe, !PT ;  /* 0x0000002800297812 */ /* 0x000fe200078efe21 */
[----:B------:R1:W-:Y:S01]  /*337a0*/  @P5 STG.E.U8 desc[UR24][R8.64], R45 ;  /* 0x0000002d08005986 */ /* 0x0003e2000c101118 */
[C---:B------:R-:W-:Y:S01]  /*337b0*/  ISETP.LT.AND P2, PT, R11.reuse, UR5, !P0 ;  /* 0x000000050b007c0c */ /* 0x040fe2000c741270 */
[-C--:B------:R-:W-:Y:S01]  /*337c0*/  IMAD R11, R11, R28.reuse, RZ ;  /* 0x0000001c0b0b7224 */ /* 0x080fe200078e02ff */
[----:B------:R-:W2:Y:S01]  /*337d0*/  LDCU UR5, c[0x0][0x39c] ;  /* 0x00007380ff0577ac */ /* 0x000ea20008000800 */
[----:B------:R0:W-:Y:S01]  /*337e0*/  @P6 STG.E.U8 desc[UR24][R36.64], R43 ;  /* 0x0000002b24006986 */ /* 0x0001e2000c101118 */
[C---:B------:R-:W-:Y:S01]  /*337f0*/  IMAD R32, R41.reuse, R28, RZ ;  /* 0x0000001c29207224 */ /* 0x040fe200078e02ff */
[----:B---3--:R-:W-:Y:S01]  /*33800*/  ISETP.LT.AND P1, PT, R41, UR6, !P0 ;  /* 0x0000000629007c0c */ /* 0x008fe2000c721270 */
[----:B------:R-:W3:Y:S01]  /*33810*/  LDCU UR6, c[0x0][0x39c] ;  /* 0x00007380ff0677ac */ /* 0x000ee20008000800 */
[----:B------:R-:W-:-:S02]  /*33820*/  IADD3 R10, P5, PT, R11, R29, RZ ;  /* 0x0000001d0b0a7210 */ /* 0x000fc40007fbe0ff */
[----:B------:R-:W-:Y:S02]  /*33830*/  PRMT R41, R16, 0x7772, RZ ;  /* 0x0000777210297816 */ /* 0x000fe400000000ff */
[-C--:B-1----:R-:W-:Y:S02]  /*33840*/  IADD3 R8, P6, PT, R3, R29.reuse, RZ ;  /* 0x0000001d03087210 */ /* 0x082fe40007fde0ff */
[-C--:B------:R-:W-:Y:S02]  /*33850*/  LEA.HI.X.SX32 R11, R11, R30.reuse, 0x1, P5 ;  /* 0x0000001e0b0b7211 */ /* 0x080fe400028f0eff */
[----:B------:R-:W-:Y:S02]  /*33860*/  LEA.HI.X.SX32 R9, R3, R30, 0x1, P6 ;  /* 0x0000001e03097211 */ /* 0x000fe400030f0eff */
[----:B------:R-:W-:Y:S02]  /*33870*/  IADD3 R34, P6, PT, R32, R29, RZ ;  /* 0x0000001d20227210 */ /* 0x000fe40007fde0ff */
[----:B------:R-:W-:Y:S01]  /*33880*/  PRMT R39, R16, 0x7773, RZ ;  /* 0x0000777310277816 */ /* 0x000fe200000000ff */
[----:B------:R-:W-:Y:S01]  /*33890*/  @P3 STG.E.U8 desc[UR24][R8.64], R41 ;  /* 0x0000002908003986 */ /* 0x000fe2000c101118 */
[----:B------:R-:W-:-:S02]  /*338a0*/  LOP3.LUT R45, R0, 0x2c, R33, 0xfe, !PT ;  /* 0x0000002c002d7812 */ /* 0x000fc400078efe21 */
[----:B------:R-:W-:Y:S01]  /*338b0*/  LEA.HI.X.SX32 R35, R32, R30, 0x1, P6 ;  /* 0x0000001e20237211 */ /* 0x000fe200030f0eff */
[----:B------:R1:W-:Y:S01]  /*338c0*/  @P2 STG.E.U8 desc[UR24][R10.64], R39 ;  /* 0x000000270a002986 */ /* 0x0003e2000c101118 */
[----:B0-----:R-:W-:Y:S01]  /*338d0*/  PRMT R37, R17, 0x7770, RZ ;  /* 0x0000777011257816 */ /* 0x001fe200000000ff */
[CC--:B------:R-:W-:Y:S01]  /*338e0*/  IMAD R16, R45.reuse, R28.reuse, RZ ;  /* 0x0000001c2d107224 */ /* 0x0c0fe200078e02ff */
[C---:B------:R-:W-:Y:S02]  /*338f0*/  LOP3.LUT R3, R0.reuse, 0x2a, R33, 0xfe, !PT ;  /* 0x0000002a00037812 */ /* 0x040fe400078efe21 */
[----:B------:R-:W-:Y:S01]  /*33900*/  LOP3.LUT R43, R0, UR28, RZ, 0xfc, !PT ;  /* 0x0000001c002b7c12 */ /* 0x000fe2000f8efcff */
[----:B------:R0:W-:Y:S01]  /*33910*/  @P1 STG.E.U8 desc[UR24][R34.64], R37 ;  /* 0x0000002522001986 */ /* 0x0001e2000c101118 */
[----:B------:R-:W-:Y:S01]  /*33920*/  ISETP.LT.AND P2, PT, R45, UR4, !P0 ;  /* 0x000000042d007c0c */ /* 0x000fe2000c741270 */
[----:B------:R-:W3:Y:S01]  /*33930*/  LDCU UR4, c[0x0][0x39c] ;  /* 0x00007380ff0477ac */ /* 0x000ee20008000800 */
[C---:B----4-:R-:W-:Y:S01]  /*33940*/  ISETP.LT.AND P3, PT, R3.reuse, UR8, !P0 ;  /* 0x0000000803007c0c */ /* 0x050fe2000c761270 */
[-C--:B------:R-:W-:Y:S01]  /*33950*/  IMAD R3, R3, R28.reuse, RZ ;  /* 0x0000001c03037224 */ /* 0x080fe200078e02ff */
[C---:B--2---:R-:W-:Y:S01]  /*33960*/  ISETP.LT.AND P1, PT, R43.reuse, UR5, !P0 ;  /* 0x000000052b007c0c */ /* 0x044fe2000c721270 */
[----:B------:R-:W2:Y:S01]  /*33970*/  LDCU UR5, c[0x0][0x39c] ;  /* 0x00007380ff0577ac */ /* 0x000ea20008000800 */
[----:B------:R-:W-:Y:S01]  /*33980*/  IMAD R32, R43, R28, RZ ;  /* 0x0000001c2b207224 */ /* 0x000fe200078e02ff */
[----:B-1----:R-:W-:-:S02]  /*33990*/  IADD3 R10, P5, PT, R16, R29, RZ ;  /* 0x0000001d100a7210 */ /* 0x002fc40007fbe0ff */
[-C--:B------:R-:W-:Y:S01]  /*339a0*/  IADD3 R8, P6, PT, R3, R29.reuse, RZ ;  /* 0x0000001d03087210 */ /* 0x080fe20007fde0ff */
[----:B------:R-:W1:Y:S01]  /*339b0*/  LDCU UR8, c[0x0][0x39c] ;  /* 0x00007380ff0877ac */ /* 0x000e620008000800 */
[----:B------:R-:W-:Y:S02]  /*339c0*/  PRMT R41, R17, 0x7771, RZ ;  /* 0x0000777111297816 */ /* 0x000fe400000000ff */
[-C--:B------:R-:W-:Y:S02]  /*339d0*/  LEA.HI.X.SX32 R9, R3, R30.reuse, 0x1, P6 ;  /* 0x0000001e03097211 */ /* 0x080fe400030f0eff */
[----:B0-----:R-:W-:Y:S02]  /*339e0*/  IADD3 R34, P6, PT, R32, R29, RZ ;  /* 0x0000001d20227210 */ /* 0x001fe40007fde0ff */
[----:B------:R-:W-:Y:S01]  /*339f0*/  LEA.HI.X.SX32 R11, R16, R30, 0x1, P5 ;  /* 0x0000001e100b7211 */ /* 0x000fe200028f0eff */
[----:B------:R0:W-:Y:S01]  /*33a00*/  @P3 STG.E.U8 desc[UR24][R8.64], R41 ;  /* 0x0000002908003986 */ /* 0x0001e2000c101118 */
[----:B------:R-:W-:-:S02]  /*33a10*/  PRMT R39, R17, 0x7772, RZ ;  /* 0x0000777211277816 */ /* 0x000fc400000000ff */
[C-C-:B------:R-:W-:Y:S02]  /*33a20*/  LOP3.LUT R3, R0.reuse, 0x30, R33.reuse, 0xfe, !PT ;  /* 0x0000003000037812 */ /* 0x140fe400078efe21 */
[----:B------:R-:W-:Y:S01]  /*33a30*/  PRMT R37, R17, 0x7773, RZ ;  /* 0x0000777311257816 */ /* 0x000fe200000000ff */
[----:B------:R4:W-:Y:S01]  /*33a40*/  @P2 STG.E.U8 desc[UR24][R10.64], R39 ;  /* 0x000000270a002986 */ /* 0x0009e2000c101118 */
[--C-:B------:R-:W-:Y:S02]  /*33a50*/  LOP3.LUT R17, R0, 0x32, R33.reuse, 0xfe, !PT ;  /* 0x0000003200117812 */ /* 0x100fe400078efe21 */
[----:B------:R-:W-:Y:S02]  /*33a60*/  LEA.HI.X.SX32 R35, R32, R30, 0x1, P6 ;  /* 0x0000001e20237211 */ /* 0x000fe400030f0eff */
[C---:B---3--:R-:W-:Y:S01]  /*33a70*/  ISETP.LT.AND P3, PT, R3.reuse, UR6, !P0 ;  /* 0x0000000603007c0c */ /* 0x048fe2000c761270 */
[-C--:B------:R-:W-:Y:S01]  /*33a80*/  IMAD R3, R3, R28.reuse, RZ ;  /* 0x0000001c03037224 */ /* 0x080fe200078e02ff */
[----:B------:R-:W-:Y:S01]  /*33a90*/  LOP3.LUT R43, R0, 0x34, R33, 0xfe, !PT ;  /* 0x00000034002b7812 */ /* 0x000fe200078efe21 */
[----:B------:R3:W-:Y:S01]  /*33aa0*/  @P1 STG.E.U8 desc[UR24][R34.64], R37 ;  /* 0x0000002522001986 */ /* 0x0007e2000c101118 */
[----:B------:R-:W-:Y:S01]  /*33ab0*/  ISETP.LT.AND P2, PT, R17, UR4, !P0 ;  /* 0x0000000411007c0c */ /* 0x000fe2000c741270 */
[----:B------:R-:W1:Y:S01]  /*33ac0*/  LDCU UR4, c[0x0][0x39c] ;  /* 0x00007380ff0477ac */ /* 0x000e620008000800 */
[----:B--2---:R-:W-:Y:S01]  /*33ad0*/  ISETP.LT.AND P1, PT, R43, UR5, !P0 ;  /* 0x000000052b007c0c */ /* 0x004fe2000c721270 */
[-C--:B------:R-:W-:Y:S01]  /*33ae0*/  IMAD R17, R17, R28.reuse, RZ ;  /* 0x0000001c11117224 */ /* 0x080fe200078e02ff */
[----:B0-----:R-:W-:Y:S01]  /*33af0*/  IADD3 R8, P6, PT, R3, R29, RZ ;  /* 0x0000001d03087210 */ /* 0x001fe20007fde0ff */
[----:B------:R-:W0:Y:S01]  /*33b00*/  LDCU UR5, c[0x0][0x39c] ;  /* 0x00007380ff0577ac */ /* 0x000e220008000800 */
[----:B------:R-:W-:Y:S01]  /*33b10*/  IMAD R32, R43, R28, RZ ;  /* 0x0000001c2b207224 */ /* 0x000fe200078e02ff */
[----:B----4-:R-:W-:-:S02]  /*33b20*/  PRMT R39, R18, 0x7770, RZ ;  /* 0x0000777012277816 */ /* 0x010fc400000000ff */
[-C--:B------:R-:W-:Y:S01]  /*33b30*/  LEA.HI.X.SX32 R9, R3, R30.reuse, 0x1, P6 ;  /* 0x0000001e03097211 */ /* 0x080fe200030f0eff */
[----:B------:R-:W2:Y:S01]  /*33b40*/  LDCU UR6, c[0x0][0x39c] ;  /* 0x00007380ff0677ac */ /* 0x000ea20008000800 */
[CC--:B------:R-:W-:Y:S02]  /*33b50*/  IADD3 R10, P5, PT, R17.reuse, R29.reuse, RZ ;  /* 0x0000001d110a7210 */ /* 0x0c0fe40007fbe0ff */
[----:B------:R-:W-:Y:S01]  /*33b60*/  LOP3.LUT R3, R0, 0x36, R33, 0xfe, !PT ;  /* 0x0000003600037812 */ /* 0x000fe200078efe21 */
[----:B------:R4:W-:Y:S01]  /*33b70*/  @P3 STG.E.U8 desc[UR24][R8.64], R39 ;  /* 0x0000002708003986 */ /* 0x0009e2000c101118 */
[----:B------:R-:W-:Y:S02]  /*33b80*/  IADD3 R16, P6, PT, R32, R29, RZ ;  /* 0x0000001d20107210 */ /* 0x000fe40007fde0ff */
[----:B------:R-:W-:Y:S02]  /*33b90*/  LEA.HI.X.SX32 R11, R17, R30, 0x1, P5 ;  /* 0x0000001e110b7211 */ /* 0x000fe400028f0eff */
[----:B---3--:R-:W-:-:S02]  /*33ba0*/  PRMT R37, R18, 0x7771, RZ ;  /* 0x0000777112257816 */ /* 0x008fc400000000ff */
[C---:B-1----:R-:W-:Y:S01]  /*33bb0*/  ISETP.LT.AND P3, PT, R3.reuse, UR8, !P0 ;  /* 0x0000000803007c0c */ /* 0x042fe2000c761270 */
[----:B------:R-:W-:Y:S01]  /*33bc0*/  IMAD R3, R3, R28, RZ ;  /* 0x0000001c03037224 */ /* 0x000fe200078e02ff */
[--C-:B------:R-:W-:Y:S01]  /*33bd0*/  LOP3.LUT R43, R0, 0x38, R33.reuse, 0xfe, !PT ;  /* 0x00000038002b7812 */ /* 0x100fe200078efe21 */
[----:B------:R1:W-:Y:S01]  /*33be0*/  @P2 STG.E.U8 desc[UR24][R10.64], R37 ;  /* 0x000000250a002986 */ /* 0x0003e2000c101118 */
[----:B------:R-:W-:Y:S01]  /*33bf0*/  LEA.HI.X.SX32 R17, R32, R30, 0x1, P6 ;  /* 0x0000001e20117211 */ /* 0x000fe200030f0eff */
[----:B------:R-:W3:Y:S01]  /*33c00*/  LDCU UR8, c[0x0][0x39c] ;  /* 0x00007380ff0877ac */ /* 0x000ee20008000800 */
[----:B------:R-:W-:Y:S01]  /*33c10*/  PRMT R35, R18, 0x7772, RZ ;  /* 0x0000777212237816 */ /* 0x000fe200000000ff */
[CC--:B------:R-:W-:Y:S01]  /*33c20*/  IMAD R32, R43.reuse, R28.reuse, RZ ;  /* 0x0000001c2b207224 */ /* 0x0c0fe200078e02ff */
[----:B------:R-:W-:Y:S02]  /*33c30*/  LOP3.LUT R41, R0, 0x3a, R33, 0xfe, !PT ;  /* 0x0000003a00297812 */ /* 0x000fe400078efe21 */
[----:B------:R-:W-:Y:S01]  /*33c40*/  ISETP.LT.AND P2, PT, R43, UR4, !P0 ;  /* 0x000000042b007c0c */ /* 0x000fe2000c741270 */
[----:B------:R-:W2:Y:S01]  /*33c50*/  LDCU UR4, c[0x0][0x39c] ;  /* 0x00007380ff0477ac */ /* 0x000ea20008000800 */
[----:B----4-:R-:W-:Y:S01]  /*33c60*/  IADD3 R8, P6, PT, R3, R29, RZ ;  /* 0x0000001d03087210 */ /* 0x010fe20007fde0ff */
[----:B------:R4:W-:Y:S01]  /*33c70*/  @P1 STG.E.U8 desc[UR24][R16.64], R35 ;  /* 0x0000002310001986 */ /* 0x0009e2000c101118 */
[C---:B------:R-:W-:Y:S01]  /*33c80*/  IMAD R34, R41.reuse, R28, RZ ;  /* 0x0000001c29227224 */ /* 0x040fe200078e02ff */
[----:B0-----:R-:W-:Y:S01]  /*33c90*/  ISETP.LT.AND P1, PT, R41, UR5, !P0 ;  /* 0x0000000529007c0c */ /* 0x001fe2000c721270 */
[----:B------:R-:W0:Y:S01]  /*33ca0*/  LDCU UR5, c[0x0][0x39c] ;  /* 0x00007380ff0577ac */ /* 0x000e220008000800 */
[----:B------:R-:W-:-:S02]  /*33cb0*/  LEA.HI.X.SX32 R9, R3, R30, 0x1, P6 ;  /* 0x0000001e03097211 */ /* 0x000fc400030f0eff */
[-C--:B-1----:R-:W-:Y:S02]  /*33cc0*/  IADD3 R10, P5, PT, R32, R29.reuse, RZ ;  /* 0x0000001d200a7210 */ /* 0x082fe40007fbe0ff */
[----:B------:R-:W-:Y:S02]  /*33cd0*/  PRMT R3, R18, 0x7773, RZ ;  /* 0x0000777312037816 */ /* 0x000fe400000000ff */
[----:B------:R-:W-:Y:S02]  /*33ce0*/  LOP3.LUT R41, R0, 0x3c, R33, 0xfe, !PT ;  /* 0x0000003c00297812 */ /* 0x000fe400078efe21 */
[----:B----4-:R-:W-:Y:S01]  /*33cf0*/  IADD3 R16, P6, PT, R34, R29, RZ ;  /* 0x0000001d22107210 */ /* 0x010fe20007fde0ff */
[----:B------:R1:W-:Y:S01]  /*33d00*/  @P3 STG.E.U8 desc[UR24][R8.64], R3 ;  /* 0x0000000308003986 */ /* 0x0003e2000c101118 */
[----:B------:R-:W-:Y:S02]  /*33d10*/  LEA.HI.X.SX32 R11, R32, R30, 0x1, P5 ;  /* 0x0000001e200b7211 */ /* 0x000fe400028f0eff */
[----:B------:R-:W-:-:S02]  /*33d20*/  PRMT R37, R19, 0x7770, RZ ;  /* 0x0000777013257816 */ /* 0x000fc400000000ff */
[----:B------:R-:W-:Y:S02]  /*33d30*/  LEA.HI.X.SX32 R17, R34, R30, 0x1, P6 ;  /* 0x0000001e22117211 */ /* 0x000fe400030f0eff */
[----:B------:R-:W-:Y:S01]  /*33d40*/  PRMT R35, R19, 0x7771, RZ ;  /* 0x0000777113237816 */ /* 0x000fe200000000ff */
[----:B------:R4:W-:Y:S01]  /*33d50*/  @P2 STG.E.U8 desc[UR24][R10.64], R37 ;  /* 0x000000250a002986 */ /* 0x0009e2000c101118 */
[C---:B------:R-:W-:Y:S02]  /*33d60*/  LOP3.LUT R39, R0.reuse, UR29, RZ, 0xfc, !PT ;  /* 0x0000001d00277c12 */ /* 0x040fe4000f8efcff */
[C---:B--2---:R-:W-:Y:S01]  /*33d70*/  ISETP.LT.AND P3, PT, R41.reuse, UR4, !P0 ;  /* 0x0000000429007c0c */ /* 0x044fe2000c761270 */
[-C--:B-1----:R-:W-:Y:S01]  /*33d80*/  IMAD R3, R41, R28.reuse, RZ ;  /* 0x0000001c29037224 */ /* 0x082fe200078e02ff */
[----:B------:R-:W-:Y:S01]  /*33d90*/  LOP3.LUT R9, R0, 0x40, R33, 0xfe, !PT ;  /* 0x0000004000097812 */ /* 0x000fe200078efe21 */
[----:B------:R1:W-:Y:S01]  /*33da0*/  @P1 STG.E.U8 desc[UR24][R16.64], R35 ;  /* 0x0000002310001986 */ /* 0x0003e2000c101118 */
[C---:B0-----:R-:W-:Y:S01]  /*33db0*/  ISETP.LT.AND P2, PT, R39.reuse, UR5, !P0 ;  /* 0x0000000527007c0c */ /* 0x041fe2000c741270 */
[----:B------:R-:W-:Y:S01]  /*33dc0*/  IMAD R18, R39, R28, RZ ;  /* 0x0000001c27127224 */ /* 0x000fe200078e02ff */
[----:B------:R-:W-:Y:S01]  /*33dd0*/  IADD3 R8, P6, PT, R3, R29, RZ ;  /* 0x0000001d03087210 */ /* 0x000fe20007fde0ff */
[----:B------:R-:W0:Y:S01]  /*33de0*/  LDCU UR4, c[0x0][0x39c] ;  /* 0x00007380ff0477ac */ /* 0x000e220008000800 */
[----:B------:R-:W-:-:S02]  /*33df0*/  ISETP.LT.AND P1, PT, R9, UR6, !P0 ;  /* 0x0000000609007c0c */ /* 0x000fc4000c721270 */
[-C--:B----4-:R-:W-:Y:S01]  /*33e00*/  IADD3 R10, P5, PT, R18, R29.reuse, RZ ;  /* 0x0000001d120a7210 */ /* 0x090fe20007fbe0ff */
[----:B------:R-:W2:Y:S01]  /*33e10*/  LDCU UR5, c[0x0][0x39c] ;  /* 0x00007380ff0577ac */ /* 0x000ea20008000800 */
[--C-:B------:R-:W-:Y:S02]  /*33e20*/  LOP3.LUT R41, R0, 0x44, R33.reuse, 0xfe, !PT ;  /* 0x0000004400297812 */ /* 0x100fe400078efe21 */
[----:B------:R-:W-:Y:S01]  /*33e30*/  LEA.HI.X.SX32 R11, R18, R30, 0x1, P5 ;  /* 0x0000001e120b7211 */ /* 0x000fe200028f0eff */
[----:B-1----:R-:W-:Y:S01]  /*33e40*/  IMAD R17, R9, R28, RZ ;  /* 0x0000001c09117224 */ /* 0x002fe200078e02ff */
[----:B------:R-:W-:Y:S01]  /*33e50*/  LEA.HI.X.SX32 R9, R3, R30, 0x1, P6 ;  /* 0x0000001e03097211 */ /* 0x000fe200030f0eff */
[----:B------:R-:W1:Y:S01]  /*33e60*/  LDCU UR6, c[0x0][0x39c] ;  /* 0x00007380ff0677ac */ /* 0x000e620008000800 */
[----:B------:R-:W-:Y:S02]  /*33e70*/  LOP3.LUT R3, R0, 0x42, R33, 0xfe, !PT ;  /* 0x0000004200037812 */ /* 0x000fe400078efe21 */
[----:B------:R-:W-:-:S02]  /*33e80*/  IADD3 R16, P6, PT, R17, R29, RZ ;  /* 0x0000001d11107210 */ /* 0x000fc40007fde0ff */
[----:B------:R-:W-:Y:S02]  /*33e90*/  PRMT R35, R19, 0x7773, RZ ;  /* 0x0000777313237816 */ /* 0x000fe400000000ff */
[----:B------:R-:W-:Y:S02]  /*33ea0*/  LEA.HI.X.SX32 R17, R17, R30, 0x1, P6 ;  /* 0x0000001e11117211 */ /* 0x000fe400030f0eff */
[----:B------:R-:W-:Y:S02]  /*33eb0*/  PRMT R19, R19, 0x7772, RZ ;  /* 0x0000777213137816 */ /* 0x000fe400000000ff */
[C---:B---3--:R-:W-:Y:S01]  /*33ec0*/  ISETP.LT.AND P6, PT, R3.reuse, UR8, !P0 ;  /* 0x0000000803007c0c */ /* 0x048fe2000c7c1270 */
[----:B------:R-:W-:Y:S01]  /*33ed0*/  IMAD R3, R3, R28, RZ ;  /* 0x0000001c03037224 */ /* 0x000fe200078e02ff */
[----:B------:R-:W-:Y:S01]  /*33ee0*/  LOP3.LUT R39, R0, 0x46, R33, 0xfe, !PT ;  /* 0x0000004600277812 */ /* 0x000fe200078efe21 */
[----:B------:R3:W-:Y:S01]  /*33ef0*/  @P3 STG.E.U8 desc[UR24][R8.64], R19 ;  /* 0x0000001308003986 */ /* 0x0007e2000c101118 */
[----:B------:R-:W-:Y:S01]  /*33f00*/  PRMT R37, R24, 0x7770, RZ ;  /* 0x0000777018257816 */ /* 0x000fe200000000ff */
[----:B------:R-:W4:Y:S01]  /*33f10*/  LDCU UR8, c[0x0][0x39c] ;  /* 0x00007380ff0877ac */ /* 0x000f220008000800 */
[----:B------:R-:W-:Y:S01]  /*33f20*/  ISETP.LT.AND P3, PT, R41, UR9, !P0 ;  /* 0x0000000929007c0c */ /* 0x000fe2000c761270 */
[----:B------:R1:W-:Y:S01]  /*33f30*/  @P2 STG.E.U8 desc[UR24][R10.64], R35 ;  /* 0x000000230a002986 */ /* 0x0003e2000c101118 */
[----:B0-----:R-:W-:Y:S01]  /*33f40*/  ISETP.LT.AND P2, PT, R39, UR4, !P0 ;  /* 0x0000000427007c0c */ /* 0x001fe2000c741270 */
[----:B------:R-:W0:Y:S01]  /*33f50*/  LDCU UR4, c[0x0][0x39c] ;  /* 0x00007380ff0477ac */ /* 0x000e220008000800 */
[C---:B------:R-:W-:Y:S01]  /*33f60*/  PRMT R49, R26.reuse, 0x7770, RZ ;  /* 0x000077701a317816 */ /* 0x040fe200000000ff */
[----:B------:R0:W-:Y:S01]  /*33f70*/  @P1 STG.E.U8 desc[UR24][R16.64], R37 ;  /* 0x0000002510001986 */ /* 0x0001e2000c101118 */
[C---:B------:R-:W-:Y:S01]  /*33f80*/  PRMT R47, R26.reuse, 0x7771, RZ ;  /* 0x000077711a2f7816 */ /* 0x040fe200000000ff */
[----:B------:R-:W4:Y:S01]  /*33f90*/  LDCU UR9, c[0x0][0x39c] ;  /* 0x00007380ff0977ac */ /* 0x000f220008000800 */
[----:B------:R-:W-:-:S02]  /*33fa0*/  PRMT R45, R26, 0x7772, RZ ;  /* 0x000077721a2d7816 */ /* 0x000fc400000000ff */
[-C--:B---3--:R-:W-:Y:S02]  /*33fb0*/  IADD3 R8, P5, PT, R3, R29.reuse, RZ ;  /* 0x0000001d03087210 */ /* 0x088fe40007fbe0ff */
[----:B------:R-:W-:Y:S01]  /*33fc0*/  LOP3.LUT R19, R0, 0x48, R33, 0xfe, !PT ;  /* 0x0000004800137812 */ /* 0x000fe200078efe21 */
[----:B-1----:R-:W-:Y:S01]  /*33fd0*/  IMAD R11, R41, R28, RZ ;  /* 0x0000001c290b7224 */ /* 0x002fe200078e02ff */
[----:B------:R-:W-:Y:S01]  /*33fe0*/  LEA.HI.X.SX32 R9, R3, R30, 0x1, P5 ;  /* 0x0000001e03097211 */ /* 0x000fe200028f0eff */
[-C--:B------:R-:W-:Y:S01]  /*33ff0*/  IMAD R3, R39, R28.reuse, RZ ;  /* 0x0000001c27037224 */ /* 0x080fe200078e02ff */
[----:B------:R-:W-:Y:S02]  /*34000*/  PRMT R35, R24, 0x7771, RZ ;  /* 0x0000777118237816 */ /* 0x000fe400000000ff */
[C---:B--2---:R-:W-:Y:S01]  /*34010*/  ISETP.LT.AND P1, PT, R19.reuse, UR5, !P0 ;  /* 0x0000000513007c0c */ /* 0x044fe2000c721270 */
[----:B------:R-:W-:Y:S01]  /*34020*/  IMAD R19, R19, R28, RZ ;  /* 0x0000001c13137224 */ /* 0x000fe200078e02ff */
[-C--:B------:R-:W-:Y:S01]  /*34030*/  IADD3 R10, P5, PT, R11, R29.reuse, RZ ;  /* 0x0000001d0b0a7210 */ /* 0x080fe20007fbe0ff */
[----:B------:R1:W-:Y:S01]  /*34040*/  @P6 STG.E.U8 desc[UR24][R8.64], R35 ;  /* 0x0000002308006986 */ /* 0x0003e2000c101118 */
[----:B------:R-:W2:Y:S01]  /*34050*/  LDCU UR5, c[0x0][0x39c] ;  /* 0x00007380ff0577ac */ /* 0x000ea20008000800 */
[----:B0-----:R-:W-:-:S02]  /*34060*/  IADD3 R16, P6, PT, R3, R29, RZ ;  /* 0x0000001d03107210 */ /* 0x001fc40007fde0ff */
[-C--:B------:R-:W-:Y:S02]  /*34070*/  LEA.HI.X.SX32 R11, R11, R30.reuse, 0x1, P5 ;  /* 0x0000001e0b0b7211 */ /* 0x080fe400028f0eff */
[----:B------:R-:W-:Y:S02]  /*34080*/  IADD3 R18, P5, PT, R19, R29, RZ ;  /* 0x0000001d13127210 */ /* 0x000fe40007fbe0ff */
[-C--:B------:R-:W-:Y:S01]  /*34090*/  LEA.HI.X.SX32 R17, R3, R30.reuse, 0x1, P6 ;  /* 0x0000001e03117211 */ /* 0x080fe200030f0eff */
[----:B------:R-:W-:Y:S01]  /*340a0*/  @P3 STG.E.U8 desc[UR24][R10.64], R59 ;  /* 0x0000003b0a003986 */ /* 0x000fe2000c101118 */
[----:B------:R-:W-:Y:S02]  /*340b0*/  LOP3.LUT R3, R0, 0x4a, R33, 0xfe, !PT ;  /* 0x0000004a00037812 */ /* 0x000fe400078efe21 */
[----:B------:R-:W-:Y:S01]  /*340c0*/  LEA.HI.X.SX32 R19, R19, R30, 0x1, P5 ;  /* 0x0000001e13137211 */ /* 0x000fe200028f0eff */
[----:B------:R0:W-:Y:S01]  /*340d0*/  @P2 STG.E.U8 desc[UR24][R16.64], R57 ;  /* 0x0000003910002986 */ /* 0x0001e2000c101118 */
[----:B-1----:R-:W-:-:S02]  /*340e0*/  PRMT R35, R27, 0x7773, RZ ;  /* 0x000077731b237816 */ /* 0x002fc400000000ff */
[C---:B------:R-:W-:Y:S01]  /*340f0*/  PRMT R37, R27.reuse, 0x7772, RZ ;  /* 0x000077721b257816 */ /* 0x040fe200000000ff */
[----:B------:R1:W-:Y:S01]  /*34100*/  @P1 STG.E.U8 desc[UR24][R18.64], R25 ;  /* 0x0000001912001986 */ /* 0x0003e2000c101118 */
[C---:B------:R-:W-:Y:S02]  /*34110*/  PRMT R39, R27.reuse, 0x7771, RZ ;  /* 0x000077711b277816 */ /* 0x040fe400000000ff */
[----:B------:R-:W-:Y:S02]  /*34120*/  PRMT R41, R27, 0x7770, RZ ;  /* 0x000077701b297816 */ /* 0x000fe400000000ff */
[C---:B------:R-:W-:Y:S01]  /*34130*/  ISETP.LT.AND P5, PT, R3.reuse, UR6, !P0 ;  /* 0x0000000603007c0c */ /* 0x040fe2000c7a1270 */
[----:B------:R-:W-:Y:S01]  /*34140*/  IMAD R3, R3, R28, RZ ;  /* 0x0000001c03037224 */ /* 0x000fe200078e02ff */
[C---:B------:R-:W-:Y:S01]  /*34150*/  LOP3.LUT R27, R0.reuse, 0x4c, R33, 0xfe, !PT ;  /* 0x0000004c001b7812 */ /* 0x040fe200078efe21 */
[----:B------:R-:W3:Y:S01]  /*34160*/  LDCU UR6, c[0x0][0x39c] ;  /* 0x00007380ff0677ac */ /* 0x000ee20008000800 */
[----:B------:R-:W-:-:S02]  /*34170*/  LOP3.LUT R9, R0, UR30, RZ, 0xfc, !PT ;  /* 0x0000001e00097c12 */ /* 0x000fc4000f8efcff */
[-C--:B------:R-:W-:Y:S01]  /*34180*/  IADD3 R8, P3, PT, R3, R29.reuse, RZ ;  /* 0x0000001d03087210 */ /* 0x080fe20007f7e0ff */
[CC--:B------:R-:W-:Y:S01]  /*34190*/  IMAD R24, R27.reuse, R28.reuse, RZ ;  /* 0x0000001c1b187224 */ /* 0x0c0fe200078e02ff */
[----:B------:R-:W-:Y:S01]  /*341a0*/  ISETP.LT.AND P2, PT, R27, UR4, !P0 ;  /* 0x000000041b007c0c */ /* 0x000fe2000c741270 */
[C---:B0-----:R-:W-:Y:S01]  /*341b0*/  IMAD R17, R9.reuse, R28, RZ ;  /* 0x0000001c09117224 */ /* 0x041fe200078e02ff */
[----:B--2---:R-:W-:Y:S01]  /*341c0*/  ISETP.LT.AND P1, PT, R9, UR5, !P0 ;  /* 0x0000000509007c0c */ /* 0x004fe2000c721270 */
[----:B------:R-:W0:Y:S01]  /*341d0*/  LDCU UR4, c[0x0][0x39c] ;  /* 0x00007380ff0477ac */ /* 0x000e220008000800 */
[----:B------:R-:W-:Y:S02]  /*341e0*/  LEA.HI.X.SX32 R9, R3, R30, 0x1, P3 ;  /* 0x0000001e03097211 */ /* 0x000fe400018f0eff */
[-C--:B------:R-:W-:Y:S01]  /*341f0*/  IADD3 R10, P6, PT, R24, R29.reuse, RZ ;  /* 0x0000001d180a7210 */ /* 0x080fe20007fde0ff */
[----:B------:R-:W2:Y:S01]  /*34200*/  LDCU UR5, c[0x0][0x39c] ;  /* 0x00007380ff0577ac */ /* 0x000ea20008000800 */
[----:B------:R-:W-:Y:S01]  /*34210*/  LOP3.LUT R3, R0, 0x50, R33, 0xfe, !PT ;  /* 0x0000005000037812 */ /* 0x000fe200078efe21 */
[----:B------:R0:W-:Y:S01]  /*34220*/  @P5 STG.E.U8 desc[UR24][R8.64], R55 ;  /* 0x0000003708005986 */ /* 0x0001e2000c101118 */
[----:B------:R-:W-:-:S02]  /*34230*/  IADD3 R16, P3, PT, R17, R29, RZ ;  /* 0x0000001d11107210 */ /* 0x000fc40007f7e0ff */
[----:B------:R-:W-:Y:S02]  /*34240*/  LEA.HI.X.SX32 R11, R24, R30, 0x1, P6 ;  /* 0x0000001e180b7211 */ /* 0x000fe400030f0eff */
[C---:B----4-:R-:W-:Y:S01]  /*34250*/  ISETP.LT.AND P5, PT, R3.reuse, UR8, !P0 ;  /* 0x0000000803007c0c */ /* 0x050fe2000c7a1270 */
[----:B------:R-:W-:Y:S01]  /*34260*/  IMAD R3, R3, R28, RZ ;  /* 0x0000001c03037224 */ /* 0x000fe200078e02ff */
[----:B------:R-:W-:Y:S01]  /*34270*/  LEA.HI.X.SX32 R17, R17, R30, 0x1, P3 ;  /* 0x0000001e11117211 */ /* 0x000fe200018f0eff */
[----:B------:R-:W-:Y:S01]  /*34280*/  @P2 STG.E.U8 desc[UR24][R10.64], R53 ;  /* 0x000000350a002986 */ /* 0x000fe2000c101118 */
[C-C-:B------:R-:W-:Y:S01]  /*34290*/  LOP3.LUT R27, R0.reuse, 0x52, R33.reuse, 0xfe, !PT ;  /* 0x00000052001b7812 */ /* 0x140fe200078efe21 */
[----:B------:R-:W4:Y:S01]  /*342a0*/  LDCU UR8, c[0x0][0x39c] ;  /* 0x00007380ff0877ac */ /* 0x000f220008000800 */
[----:B-1----:R-:W-:Y:S01]  /*342b0*/  LOP3.LUT R25, R0, 0x54, R33, 0xfe, !PT ;  /* 0x0000005400197812 */ /* 0x002fe200078efe21 */
[----:B------:R1:W-:Y:S01]  /*342c0*/  @P1 STG.E.U8 desc[UR24][R16.64], R51 ;  /* 0x0000003310001986 */ /* 0x0003e2000c101118 */
[----:B------:R-:W-:-:S02]  /*342d0*/  IADD3 R18, P1, PT, R3, R29, RZ ;  /* 0x0000001d03127210 */ /* 0x000fc40007f3e0ff */
[----:B0-----:R-:W-:Y:S01]  /*342e0*/  ISETP.LT.AND P2, PT, R27, UR4, !P0 ;  /* 0x000000041b007c0c */ /* 0x001fe2000c741270 */
[----:B------:R-:W-:Y:S01]  /*342f0*/  IMAD R8, R25, R28, RZ ;  /* 0x0000001c19087224 */ /* 0x000fe200078e02ff */
[----:B------:R-:W-:Y:S01]  /*34300*/  LEA.HI.X.SX32 R19, R3, R30, 0x1, P1 ;  /* 0x0000001e03137211 */ /* 0x000fe200008f0eff */
[----:B------:R-:W-:Y:S01]  /*34310*/  IMAD R3, R27, R28, RZ ;  /* 0x0000001c1b037224 */ /* 0x000fe200078e02ff */
[----:B--2---:R-:W-:Y:S01]  /*34320*/  ISETP.LT.AND P1, PT, R25, UR5, !P0 ;  /* 0x0000000519007c0c */ /* 0x004fe2000c721270 */
[----:B------:R-:W0:Y:S01]  /*34330*/  LDCU UR4, c[0x0][0x39c] ;  /* 0x00007380ff0477ac */ /* 0x000e220008000800 */
[----:B------:R-:W-:Y:S01]  /*34340*/  LOP3.LUT R9, R0, 0x56, R33, 0xfe, !PT ;  /* 0x0000005600097812 */ /* 0x000fe200078efe21 */
[----:B------:R2:W-:Y:S01]  /*34350*/  @P5 STG.E.U8 desc[UR24][R18.64], R49 ;  /* 0x0000003112005986 */ /* 0x0005e2000c101118 */
[-C--:B------:R-:W-:Y:S01]  /*34360*/  IADD3 R24, P5, PT, R8, R29.reuse, RZ ;  /* 0x0000001d08187210 */ /* 0x080fe20007fbe0ff */
[----:B------:R-:W4:Y:S01]  /*34370*/  LDCU UR5, c[0x0][0x39c] ;  /* 0x00007380ff0577ac */ /* 0x000f220008000800 */
[----:B-1----:R-:W-:-:S02]  /*34380*/  IADD3 R16, P3, PT, R3, R29, RZ ;  /* 0x0000001d03107210 */ /* 0x002fc40007f7e0ff */
[-C--:B------:R-:W-:Y:S02]  /*34390*/  LEA.HI.X.SX32 R25, R8, R30.reuse, 0x1, P5 ;  /* 0x0000001e08197211 */ /* 0x080fe400028f0eff */
[----:B------:R-:W-:Y:S01]  /*343a0*/  LEA.HI.X.SX32 R17, R3, R30, 0x1, P3 ;  /* 0x0000001e03117211 */ /* 0x000fe200018f0eff */
[C---:B------:R-:W-:Y:S01]  /*343b0*/  IMAD R3, R9.reuse, R28, RZ ;  /* 0x0000001c09037224 */ /* 0x040fe200078e02ff */
[----:B---3--:R-:W-:Y:S01]  /*343c0*/  ISETP.LT.AND P3, PT, R9, UR6, !P0 ;  /* 0x0000000609007c0c */ /* 0x008fe2000c761270 */
[----:B------:R-:W1:Y:S01]  /*343d0*/  LDCU UR6, c[0x0][0x39c] ;  /* 0x00007380ff0677ac */ /* 0x000e620008000800 */
[----:B------:R-:W3:Y:S01]  /*343e0*/  LDS.128 R8, [R2] ;  /* 0x0000000002087984 */ /* 0x000ee20000000c00 */
[C-C-:B--2---:R-:W-:Y:S02]  /*343f0*/  LOP3.LUT R49, R0.reuse, 0x58, R33.reuse, 0xfe, !PT ;  /* 0x0000005800317812 */ /* 0x144fe400078efe21 */
[----:B------:R-:W-:Y:S01]  /*34400*/  LOP3.LUT R27, R0, 0x5a, R33, 0xfe, !PT ;  /* 0x0000005a001b7812 */ /* 0x000fe200078efe21 */
[----:B------:R2:W-:Y:S01]  /*34410*/  @P2 STG.E.U8 desc[UR24][R16.64], R47 ;  /* 0x0000002f10002986 */ /* 0x0005e2000c101118 */
[----:B------:R-:W-:-:S02]  /*34420*/  PRMT R43, R26, 0x7773, RZ ;  /* 0x000077731a2b7816 */ /* 0x000fc400000000ff */
[----:B0-----:R-:W-:Y:S01]  /*34430*/  ISETP.LT.AND P2, PT, R27, UR4, !P0 ;  /* 0x000000041b007c0c */ /* 0x001fe2000c741270 */
[----:B------:R0:W-:Y:S01]  /*34440*/  @P1 STG.E.U8 desc[UR24][R24.64], R45 ;  /* 0x0000002d18001986 */ /* 0x0001e2000c101118 */
[-C--:B------:R-:W-:Y:S01]  /*34450*/  IADD3 R18, P1, PT, R3, R29.reuse, RZ ;  /* 0x0000001d03127210 */ /* 0x080fe20007f3e0ff */
[----:B------:R-:W-:Y:S01]  /*34460*/  IMAD R26, R27, R28, RZ ;  /* 0x0000001c1b1a7224 */ /* 0x000fe200078e02ff */
[----:B------:R-:W-:Y:S01]  /*34470*/  LOP3.LUT R27, R0, UR31, RZ, 0xfc, !PT ;  /* 0x0000001f001b7c12 */ /* 0x000fe2000f8efcff */
[----:B------:R-:W1:Y:S01]  /*34480*/  LDCU UR4, c[0x0][0x39c] ;  /* 0x00007380ff0477ac */ /* 0x000e620008000800 */
[----:B------:R-:W-:Y:S01]  /*34490*/  LEA.HI.X.SX32 R19, R3, R30, 0x1, P1 ;  /* 0x0000001e03137211 */ /* 0x000fe200008f0eff */
[C---:B------:R-:W-:Y:S01]  /*344a0*/  IMAD R3, R49.reuse, R28, RZ ;  /* 0x0000001c31037224 */ /* 0x040fe200078e02ff */
[----:B----4-:R-:W-:Y:S01]  /*344b0*/  ISETP.LT.AND P1, PT, R49, UR8, !P0 ;  /* 0x0000000831007c0c */ /* 0x010fe2000c721270 */
[----:B------:R-:W4:Y:S01]  /*344c0*/  LDCU UR8, c[0x0][0x39c] ;  /* 0x00007380ff0877ac */ /* 0x000f220008000800 */
[----:B------:R-:W-:Y:S01]  /*344d0*/  SHF.R.U32.HI R49, RZ, 0x6, R134 ;  /* 0x00000006ff317819 */ /* 0x000fe20000011686 */
[----:B------:R1:W-:Y:S01]  /*344e0*/  @P3 STG.E.U8 desc[UR24][R18.64], R43 ;  /* 0x0000002b12003986 */ /* 0x0003e2000c101118 */
[----:B--2---:R-:W-:-:S02]  /*344f0*/  IADD3 R16, P3, PT, R3, R29, RZ ;  /* 0x0000001d03107210 */ /* 0x004fc40007f7e0ff */
[-C--:B0-----:R-:W-:Y:S02]  /*34500*/  IADD3 R24, P5, PT, R26, R29.reuse, RZ ;  /* 0x0000001d1a187210 */ /* 0x081fe40007fbe0ff */
[--C-:B------:R-:W-:Y:S02]  /*34510*/  LOP3.LUT R45, R0, 0x5c, R33.reuse, 0xfe, !PT ;  /* 0x0000005c002d7812 */ /* 0x100fe400078efe21 */
[-C--:B------:R-:W-:Y:S02]  /*34520*/  LEA.HI.X.SX32 R17, R3, R30.reuse, 0x1, P3 ;  /* 0x0000001e03117211 */ /* 0x080fe400018f0eff */
[----:B------:R-:W-:Y:S01]  /*34530*/  LEA.HI.X.SX32 R25, R26, R30, 0x1, P5 ;  /* 0x0000001e1a197211 */ /* 0x000fe200028f0eff */
[CC--:B------:R-:W-:Y:S01]  /*34540*/  IMAD R3, R45.reuse, R28.reuse, RZ ;  /* 0x0000001c2d037224 */ /* 0x0c0fe200078e02ff */
[----:B------:R-:W-:Y:S01]  /*34550*/  ISETP.LT.AND P3, PT, R45, UR5, !P0 ;  /* 0x000000052d007c0c */ /* 0x000fe2000c761270 */
[----:B------:R0:W-:Y:S01]  /*34560*/  @P1 STG.E.U8 desc[UR24][R16.64], R41 ;  /* 0x0000002910001986 */ /* 0x0001e2000c101118 */
[C---:B-1----:R-:W-:Y:S01]  /*34570*/  ISETP.LT.AND P1, PT, R27.reuse, UR6, !P0 ;  /* 0x000000061b007c0c */ /* 0x042fe2000c721270 */
[----:B------:R-:W-:Y:S01]  /*34580*/  IMAD R27, R27, R28, RZ ;  /* 0x0000001c1b1b7224 */ /* 0x000fe200078e02ff */
[----:B------:R-:W-:Y:S01]  /*34590*/  LOP3.LUT R45, R0, 0x60, R33, 0xfe, !PT ;  /* 0x00000060002d7812 */ /* 0x000fe200078efe21 */
[----:B------:R1:W-:Y:S01]  /*345a0*/  @P2 STG.E.U8 desc[UR24][R24.64], R39 ;  /* 0x0000002718002986 */ /* 0x0003e2000c101118 */
[-C--:B------:R-:W-:Y:S01]  /*345b0*/  IADD3 R18, P2, PT, R3, R29.reuse, RZ ;  /* 0x0000001d03127210 */ /* 0x080fe20007f5e0ff */
[----:B------:R-:W2:Y:S01]  /*345c0*/  LDCU UR5, c[0x0][0x39c] ;  /* 0x00007380ff0577ac */ /* 0x000ea20008000800 */
[----:B------:R-:W-:-:S02]  /*345d0*/  IADD3 R26, P5, PT, R27, R29, RZ ;  /* 0x0000001d1b1a7210 */ /* 0x000fc40007fbe0ff */
[----:B------:R-:W-:Y:S01]  /*345e0*/  LEA.HI.X.SX32 R19, R3, R30, 0x1, P2 ;  /* 0x0000001e03137211 */ /* 0x000fe200010f0eff */
[----:B------:R-:W-:Y:S01]  /*345f0*/  IMAD R3, R45, R28, RZ ;  /* 0x0000001c2d037224 */ /* 0x000fe200078e02ff */
[-C--:B------:R-:W-:Y:S01]  /*34600*/  LEA.HI.X.SX32 R27, R27, R30.reuse, 0x1, P5 ;  /* 0x0000001e1b1b7211 */ /* 0x080fe200028f0eff */
[----:B------:R-:W4:Y:S01]  /*34610*/  LDCU UR6, c[0x0][0x39c] ;  /* 0x00007380ff0677ac */ /* 0x000f220008000800 */
[----:B------:R-:W-:Y:S01]  /*34620*/  ISETP.LT.AND P2, PT, R45, UR9, !P0 ;  /* 0x000000092d007c0c */ /* 0x000fe2000c741270 */
[----:B------:R4:W-:Y:S01]  /*34630*/  @P3 STG.E.U8 desc[UR24][R18.64], R37 ;  /* 0x0000002512003986 */ /* 0x0009e2000c101118 */
[C---:B0-----:R-:W-:Y:S01]  /*34640*/  IADD3 R16, P5, PT, R3.reuse, R29, RZ ;  /* 0x0000001d03107210 */ /* 0x041fe20007fbe0ff */
[----:B------:R-:W0:Y:S01]  /*34650*/  LDCU UR9, c[0x0][0x39c] ;  /* 0x00007380ff0977ac */ /* 0x000e220008000800 */
[----:B------:R-:W-:Y:S01]  /*34660*/  LOP3.LUT R43, R0, 0x62, R33, 0xfe, !PT ;  /* 0x00000062002b7812 */ /* 0x000fe200078efe21 */
[----:B------:R0:W-:Y:S01]  /*34670*/  @P1 STG.E.U8 desc[UR24][R26.64], R35 ;  /* 0x000000231a001986 */ /* 0x0001e2000c101118 */
[----:B------:R-:W-:-:S02]  /*34680*/  LEA.HI.X.SX32 R17, R3, R30, 0x1, P5 ;  /* 0x0000001e03117211 */ /* 0x000fc400028f0eff */
[--C-:B------:R-:W-:Y:S01]  /*34690*/  LOP3.LUT R3, R0, 0x64, R33.reuse, 0xfe, !PT ;  /* 0x0000006400037812 */ /* 0x100fe200078efe21 */
[-C--:B-1----:R-:W-:Y:S01]  /*346a0*/  IMAD R25, R43, R28.reuse, RZ ;  /* 0x0000001c2b197224 */ /* 0x082fe200078e02ff */
[----:B---3--:R-:W-:Y:S02]  /*346b0*/  PRMT R39, R8, 0x7770, RZ ;  /* 0x0000777008277816 */ /* 0x008fe400000000ff */
[C---:B--2---:R-:W-:Y:S01]  /*346c0*/  ISETP.LT.AND P5, PT, R3.reuse, UR5, !P0 ;  /* 0x0000000503007c0c */ /* 0x044fe2000c7a1270 */
[----:B------:R-:W-:Y:S01]  /*346d0*/  IMAD R3, R3, R28, RZ ;  /* 0x0000001c03037224 */ /* 0x000fe200078e02ff */
[----:B------:R-:W-:Y:S01]  /*346e0*/  ISETP.LT.AND P3, PT, R43, UR4, !P0 ;  /* 0x000000042b007c0c */ /* 0x000fe2000c761270 */
[----:B------:R-:W1:Y:S01]  /*346f0*/  LDCU UR4, c[0x0][0x39c] ;  /* 0x00007380ff0477ac */ /* 0x000e620008000800 */
[----:B------:R2:W-:Y:S01]  /*34700*/  @P2 STG.E.U8 desc[UR24][R16.64], R39 ;  /* 0x0000002710002986 */ /* 0x0005e2000c101118 */
[-C--:B------:R-:W-:Y:S02]  /*34710*/  IADD3 R24, P1, PT, R25, R29.reuse, RZ ;  /* 0x0000001d19187210 */ /* 0x080fe40007f3e0ff */
[----:B------:R-:W-:Y:S01]  /*34720*/  LOP3.LUT R41, R0, 0x66, R33, 0xfe, !PT ;  /* 0x0000006600297812 */ /* 0x000fe200078efe21 */
[----:B------:R-:W3:Y:S01]  /*34730*/  LDCU UR5, c[0x0][0x39c] ;  /* 0x00007380ff0577ac */ /* 0x000ee20008000800 */
[----:B----4-:R-:W-:-:S02]  /*34740*/  IADD3 R18, P2, PT, R3, R29, RZ ;  /* 0x0000001d03127210 */ /* 0x010fc40007f5e0ff */
[-C--:B------:R-:W-:Y:S02]  /*34750*/  LEA.HI.X.SX32 R25, R25, R30.reuse, 0x1, P1 ;  /* 0x0000001e19197211 */ /* 0x080fe400008f0eff */
[----:B------:R-:W-:Y:S02]  /*34760*/  PRMT R37, R8, 0x7771, RZ ;  /* 0x0000777108257816 */ /* 0x000fe400000000ff */
[----:B------:R-:W-:Y:S01]  /*34770*/  LEA.HI.X.SX32 R19, R3, R30, 0x1, P2 ;  /* 0x0000001e03137211 */ /* 0x000fe200010f0eff */
[C---:B------:R-:W-:Y:S01]  /*34780*/  IMAD R3, R41.reuse, R28, RZ ;  /* 0x0000001c29037224 */ /* 0x040fe200078e02ff */
[----:B------:R-:W-:Y:S01]  /*34790*/  ISETP.LT.AND P1, PT, R41, UR6, !P0 ;  /* 0x0000000629007c0c */ /* 0x000fe2000c721270 */
[----:B------:R4:W-:Y:S01]  /*347a0*/  @P3 STG.E.U8 desc[UR24][R24.64], R37 ;  /* 0x0000002518003986 */ /* 0x0009e2000c101118 */
[----:B0-----:R-:W-:Y:S01]  /*347b0*/  LOP3.LUT R35, R0, 0x68, R33, 0xfe, !PT ;  /* 0x0000006800237812 */ /* 0x001fe200078efe21 */
[----:B------:R-:W0:Y:S01]  /*347c0*/  LDCU UR6, c[0x0][0x39c] ;  /* 0x00007380ff0677ac */ /* 0x000e220008000800 */
[----:B--2---:R-:W-:-:S02]  /*347d0*/  IADD3 R16, P2, PT, R3, R29, RZ ;  /* 0x0000001d03107210 */ /* 0x004fc40007f5e0ff */
[----:B------:R-:W-:Y:S01]  /*347e0*/  PRMT R27, R8, 0x7772, RZ ;  /* 0x00007772081b7816 */ /* 0x000fe200000000ff */
[----:B------:R-:W-:Y:S01]  /*347f0*/  IMAD R26, R35, R28, RZ ;  /* 0x0000001c231a7224 */ /* 0x000fe200078e02ff */
[----:B------:R-:W-:Y:S02]  /*34800*/  LEA.HI.X.SX32 R17, R3, R30, 0x1, P2 ;  /* 0x0000001e03117211 */ /* 0x000fe400010f0eff */
[----:B-1----:R-:W-:Y:S01]  /*34810*/  ISETP.LT.AND P3, PT, R35, UR4, !P0 ;  /* 0x0000000423007c0c */ /* 0x002fe2000c761270 */
[----:B------:R1:W-:Y:S01]  /*34820*/  @P5 STG.E.U8 desc[UR24][R18.64], R27 ;  /* 0x0000001b12005986 */ /* 0x0003e2000c101118 */
[----:B------:R-:W2:Y:S01]  /*34830*/  LDCU UR4, c[0x0][0x39c] ;  /* 0x00007380ff0477ac */ /* 0x000ea20008000800 */
[--C-:B----4-:R-:W-:Y:S02]  /*34840*/  LOP3.LUT R25, R0, 0x6a, R33.reuse, 0xfe, !PT ;  /* 0x0000006a00197812 */ /* 0x110fe400078efe21 */
[----:B------:R-:W-:Y:S02]  /*34850*/  PRMT R37, R8, 0x7773, RZ ;  /* 0x0000777308257816 */ /* 0x000fe400000000ff */
[C---:B---3--:R-:W-:Y:S01]  /*34860*/  ISETP.LT.AND P2, PT, R25.reuse, UR5, !P0 ;  /* 0x0000000519007c0c */ /* 0x048fe2000c741270 */
[----:B------:R-:W-:Y:S01]  /*34870*/  IMAD R3, R25, R28, RZ ;  /* 0x0000001c19037224 */ /* 0x000fe200078e02ff */
[----:B------:R-:W-:Y:S01]  /*34880*/  IADD3 R24, P5, PT, R26, R29, RZ ;  /* 0x0000001d1a187210 */ /* 0x000fe20007fbe0ff */
[----:B------:R3:W-:Y:S01]  /*34890*/  @P1 STG.E.U8 desc[UR24][R16.64], R37 ;  /* 0x0000002510001986 */ /* 0x0007e2000c101118 */
[----:B------:R-:W4:Y:S01]  /*348a0*/  LDCU UR5, c[0x0][0x39c] ;  /* 0x00007380ff0577ac */ /* 0x000f220008000800 */
[----:B------:R-:W-:-:S02]  /*348b0*/  LOP3.LUT R41, R0, 0x6c, R33, 0xfe, !PT ;  /* 0x0000006c00297812 */ /* 0x000fc400078efe21 */
[-C--:B-1----:R-:W-:Y:S02]  /*348c0*/  IADD3 R18, P1, PT, R3, R29.reuse, RZ ;  /* 0x0000001d03127210 */ /* 0x082fe40007f3e0ff */
[-C--:B------:R-:W-:Y:S02]  /*348d0*/  LEA.HI.X.SX32 R25, R26, R30.reuse, 0x1, P5 ;  /* 0x0000001e1a197211 */ /* 0x080fe400028f0eff */
[----:B------:R-:W-:Y:S02]  /*348e0*/  PRMT R35, R9, 0x7770, RZ ;  /* 0x0000777009237816 */ /* 0x000fe400000000ff */
[----:B------:R-:W-:Y:S01]  /*348f0*/  LEA.HI.X.SX32 R19, R3, R30, 0x1, P1 ;  /* 0x0000001e03137211 */ /* 0x000fe200008f0eff */
[CC--:B------:R-:W-:Y:S01]  /*34900*/  IMAD R3, R41.reuse, R28.reuse, RZ ;  /* 0x0000001c29037224 */ /* 0x0c0fe200078e02ff */
[----:B------:R-:W-:Y:S01]  /*34910*/  LOP3.LUT R39, R0, UR32, RZ, 0xfc, !PT ;  /* 0x0000002000277c12 */ /* 0x000fe2000f8efcff */
[----:B------:R1:W-:Y:S01]  /*34920*/  @P3 STG.E.U8 desc[UR24][R24.64], R35 ;  /* 0x0000002318003986 */ /* 0x0003e2000c101118 */
[----:B------:R-:W-:Y:S01]  /*34930*/  ISETP.LT.AND P1, PT, R41, UR8, !P0 ;  /* 0x0000000829007c0c */ /* 0x000fe2000c721270 */
[----:B------:R-:W0:Y:S01]  /*34940*/  LDCU UR8, c[0x0][0x39c] ;  /* 0x00007380ff0877ac */ /* 0x000e220008000800 */
[----:B------:R-:W-:Y:S01]  /*34950*/  PRMT R27, R9, 0x7771, RZ ;  /* 0x00007771091b7816 */ /* 0x000fe200000000ff */
[----:B------:R-:W-:Y:S01]  /*34960*/  IMAD R8, R39, R28, RZ ;  /* 0x0000001c27087224 */ /* 0x000fe200078e02ff */
[----:B---3--:R-:W-:-:S02]  /*34970*/  IADD3 R16, P3, PT, R3, R29, RZ ;  /* 0x0000001d03107210 */ /* 0x008fc40007f7e0ff */
[C-C-:B------:R-:W-:Y:S01]  /*34980*/  LOP3.LUT R37, R0.reuse, 0x72, R33.reuse, 0xfe, !PT ;  /* 0x0000007200257812 */ /* 0x140fe200078efe21 */
[----:B------:R3:W-:Y:S01]  /*34990*/  @P2 STG.E.U8 desc[UR24][R18.64], R27 ;  /* 0x0000001b12002986 */ /* 0x0007e2000c101118 */
[----:B------:R-:W-:Y:S02]  /*349a0*/  LEA.HI.X.SX32 R17, R3, R30, 0x1, P3 ;  /* 0x0000001e03117211 */ /* 0x000fe400018f0eff */
[----:B--2---:R-:W-:Y:S01]  /*349b0*/  ISETP.LT.AND P2, PT, R39, UR4, !P0 ;  /* 0x0000000427007c0c */ /* 0x004fe2000c741270 */
[----:B------:R-:W2:Y:S01]  /*349c0*/  LDCU UR4, c[0x0][0x39c] ;  /* 0x00007380ff0477ac */ /* 0x000ea20008000800 */
[----:B-1----:R-:W-:Y:S02]  /*349d0*/  LOP3.LUT R25, R0, 0x70, R33, 0xfe, !PT ;  /* 0x0000007000197812 */ /* 0x002fe400078efe21 */
[----:B------:R-:W-:Y:S02]  /*349e0*/  PRMT R35, R9, 0x7772, RZ ;  /* 0x0000777209237816 */ /* 0x000fe400000000ff */
[CC--:B------:R-:W-:Y:S01]  /*349f0*/  IADD3 R24, P5, PT, R8.reuse, R29.reuse, RZ ;  /* 0x0000001d08187210 */ /* 0x0c0fe20007fbe0ff */
[C---:B------:R-:W-:Y:S01]  /*34a00*/  IMAD R3, R25.reuse, R28, RZ ;  /* 0x0000001c19037224 */ /* 0x040fe200078e02ff */
[----:B----4-:R-:W-:Y:S01]  /*34a10*/  ISETP.LT.AND P3, PT, R25, UR5, !P0 ;  /* 0x0000000519007c0c */ /* 0x010fe2000c761270 */
[----:B------:R1:W-:Y:S01]  /*34a20*/  @P1 STG.E.U8 desc[UR24][R16.64], R35 ;  /* 0x0000002310001986 */ /* 0x0003e2000c101118 */
[----:B------:R-:W-:Y:S01]  /*34a30*/  LEA.HI.X.SX32 R25, R8, R30, 0x1, P5 ;  /* 0x0000001e08197211 */ /* 0x000fe200028f0eff */
[----:B------:R-:W4:Y:S01]  /*34a40*/  LDCU UR5, c[0x0][0x39c] ;  /* 0x00007380ff0577ac */ /* 0x000f220008000800 */
[----:B------:R-:W-:-:S02]  /*34a50*/  IADD3 R8, P1, PT, R3, R29, RZ ;  /* 0x0000001d03087210 */ /* 0x000fc40007f3e0ff */
[----:B---3--:R-:W-:Y:S02]  /*34a60*/  PRMT R27, R9, 0x7773, RZ ;  /* 0x00007773091b7816 */ /* 0x008fe400000000ff */
[----:B------:R-:W-:Y:S01]  /*34a70*/  LEA.HI.X.SX32 R9, R3, R30, 0x1, P1 ;  /* 0x0000001e03097211 */ /* 0x000fe200008f0eff */
[C---:B------:R-:W-:Y:S01]  /*34a80*/  IMAD R3, R37.reuse, R28, RZ ;  /* 0x0000001c25037224 */ /* 0x040fe200078e02ff */
[----:B0-----:R-:W-:Y:S01]  /*34a90*/  ISETP.LT.AND P5, PT, R37, UR6, !P0 ;  /* 0x0000000625007c0c */ /* 0x001fe2000c7a1270 */
[----:B------:R0:W-:Y:S01]  /*34aa0*/  @P2 STG.E.U8 desc[UR24][R24.64], R27 ;  /* 0x0000001b18002986 */ /* 0x0001e2000c101118 */
[C-C-:B------:R-:W-:Y:S01]  /*34ab0*/  LOP3.LUT R39, R0.reuse, 0x74, R33.reuse, 0xfe, !PT ;  /* 0x0000007400277812 */ /* 0x140fe200078efe21 */
[----:B------:R-:W3:Y:S01]  /*34ac0*/  LDCU UR6, c[0x0][0x39c] ;  /* 0x00007380ff0677ac */ /* 0x000ee20008000800 */
[----:B-1----:R-:W-:Y:S02]  /*34ad0*/  IADD3 R16, P2, PT, R3, R29, RZ ;  /* 0x0000001d03107210 */ /* 0x002fe40007f5e0ff */
[----:B------:R-:W-:-:S02]  /*34ae0*/  LOP3.LUT R35, R0, 0x76, R33, 0xfe, !PT ;  /* 0x0000007600237812 */ /* 0x000fc400078efe21 */
[C---:B------:R-:W-:Y:S02]  /*34af0*/  PRMT R19, R10.reuse, 0x7770, RZ ;  /* 0x000077700a137816 */ /* 0x040fe400000000ff */
[----:B------:R-:W-:Y:S01]  /*34b00*/  LEA.HI.X.SX32 R17, R3, R30, 0x1, P2 ;  /* 0x0000001e03117211 */ /* 0x000fe200010f0eff */
[-C--:B------:R-:W-:Y:S01]  /*34b10*/  IMAD R3, R39, R28.reuse, RZ ;  /* 0x0000001c27037224 */ /* 0x080fe200078e02ff */
[----:B------:R-:W-:Y:S01]  /*34b20*/  PRMT R37, R10, 0x7771, RZ ;  /* 0x000077710a257816 */ /* 0x000fe200000000ff */
[----:B0-----:R-:W-:Y:S01]  /*34b30*/  IMAD R24, R35, R28, RZ ;  /* 0x0000001c23187224 */ /* 0x001fe200078e02ff */
[----:B--2---:R-:W-:Y:S01]  /*34b40*/  ISETP.LT.AND P1, PT, R39, UR4, !P0 ;  /* 0x0000000427007c0c */ /* 0x004fe2000c721270 */
[----:B------:R0:W-:Y:S01]  /*34b50*/  @P3 STG.E.U8 desc[UR24][R8.64], R19 ;  /* 0x0000001308003986 */ /* 0x0001e2000c101118 */
[----:B----4-:R-:W-:Y:S01]  /*34b60*/  ISETP.LT.AND P2, PT, R35, UR5, !P0 ;  /* 0x0000000523007c0c */ /* 0x010fe2000c741270 */
[----:B------:R-:W1:Y:S01]  /*34b70*/  LDCU UR4, c[0x0][0x39c] ;  /* 0x00007380ff0477ac */ /* 0x000e620008000800 */
[-C--:B------:R-:W-:Y:S01]  /*34b80*/  IADD3 R18, P3, PT, R3, R29.reuse, RZ ;  /* 0x0000001d03127210 */ /* 0x080fe20007f7e0ff */
[----:B------:R2:W-:Y:S01]  /*34b90*/  @P5 STG.E.U8 desc[UR24][R16.64], R37 ;  /* 0x0000002510005986 */ /* 0x0005e2000c101118 */
[----:B------:R-:W-:Y:S01]  /*34ba0*/  IADD3 R26, P6, PT, R24, R29, RZ ;  /* 0x0000001d181a7210 */ /* 0x000fe20007fde0ff */
[----:B------:R-:W4:Y:S01]  /*34bb0*/  LDCU UR5, c[0x0][0x39c] ;  /* 0x00007380ff0577ac */ /* 0x000f220008000800 */
[----:B------:R-:W-:-:S02]  /*34bc0*/  PRMT R25, R10, 0x7772, RZ ;  /* 0x000077720a197816 */ /* 0x000fc400000000ff */
[-C--:B------:R-:W-:Y:S02]  /*34bd0*/  LEA.HI.X.SX32 R27, R24, R30.reuse, 0x1, P6 ;  /* 0x0000001e181b7211 */ /* 0x080fe400030f0eff */
[----:B------:R-:W-:Y:S02]  /*34be0*/  PRMT R35, R10, 0x7773, RZ ;  /* 0x000077730a237816 */ /* 0x000fe400000000ff */
[----:B0-----:R-:W-:Y:S02]  /*34bf0*/  LOP3.LUT R8, R31, 0x84, RZ, 0xfc, !PT ;  /* 0x000000841f087812 */ /* 0x001fe400078efcff */
[----:B------:R-:W-:Y:S02]  /*34c00*/  LEA.HI.X.SX32 R19, R3, R30, 0x1, P3 ;  /* 0x0000001e03137211 */ /* 0x000fe400018f0eff */
[----:B--2---:R-:W-:Y:S02]  /*34c10*/  LOP3.LUT R37, R0, 0x78, R33, 0xfe, !PT ;  /* 0x0000007800257812 */ /* 0x004fe400078efe21 */
[----:B------:R-:W-:Y:S01]  /*34c20*/  ISETP.LT.AND P5, PT, R8, UR8, !P0 ;  /* 0x0000000808007c0c */ /* 0x000fe2000c7a1270 */
[----:B------:R0:W-:Y:S01]  /*34c30*/  @P1 STG.E.U8 desc[UR24][R18.64], R25 ;  /* 0x0000001912001986 */ /* 0x0001e2000c101118 */
[C---:B---3--:R-:W-:Y:S01]  /*34c40*/  ISETP.LT.AND P3, PT, R37.reuse, UR6, !P0 ;  /* 0x0000000625007c0c */ /* 0x048fe2000c761270 */
[----:B------:R-:W-:Y:S01]  /*34c50*/  IMAD R8, R37, R28, RZ ;  /* 0x0000001c25087224 */ /* 0x000fe200078e02ff */
[----:B------:R-:W2:Y:S01]  /*34c60*/  LDCU UR8, c[0x0][0x39c] ;  /* 0x00007380ff0877ac */ /* 0x000ea20008000800 */
[----:B------:R3:W-:Y:S01]  /*34c70*/  @P2 STG.E.U8 desc[UR24][R26.64], R35 ;  /* 0x000000231a002986 */ /* 0x0007e2000c101118 */
[----:B------:R-:W-:-:S02]  /*34c80*/  PRMT R39, R11, 0x7770, RZ ;  /* 0x000077700b277816 */ /* 0x000fc400000000ff */
[C-C-:B------:R-:W-:Y:S01]  /*34c90*/  LOP3.LUT R3, R0.reuse, 0xfe, R49.reuse, 0xfe, !PT ;  /* 0x000000fe00037812 */ /* 0x140fe200078efe31 */
[----:B------:R-:W2:Y:S01]  /*34ca0*/  LDCU UR6, c[0x0][0x39c] ;  /* 0x00007380ff0677ac */ /* 0x000ea20008000800 */
[C-C-:B------:R-:W-:Y:S02]  /*34cb0*/  LOP3.LUT R9, R0.reuse, 0xee, R49.reuse, 0xfe, !PT ;  /* 0x000000ee00097812 */ /* 0x140fe400078efe31 */
[C-C-:B------:R-:W-:Y:S02]  /*34cc0*/  LOP3.LUT R17, R0.reuse, 0xde, R49.reuse, 0xfe, !PT ;  /* 0x000000de00117812 */ /* 0x140fe400078efe31 */
[C-C-:B0-----:R-:W-:Y:S02]  /*34cd0*/  LOP3.LUT R19, R0.reuse, 0xce, R49.reuse, 0xfe, !PT ;  /* 0x000000ce00137812 */ /* 0x141fe400078efe31 */
[----:B------:R-:W-:Y:S02]  /*34ce0*/  LOP3.LUT R25, R0, 0xbe, R49, 0xfe, !PT ;  /* 0x000000be00197812 */ /* 0x000fe400078efe31 */
[----:B---3--:R-:W-:-:S02]  /*34cf0*/  IADD3 R26, P1, PT, R8, R29, RZ ;  /* 0x0000001d081a7210 */ /* 0x008fc40007f3e0ff */
[--C-:B------:R-:W-:Y:S02]  /*34d00*/  LOP3.LUT R35, R0, 0x7a, R33.reuse, 0xfe, !PT ;  /* 0x0000007a00237812 */ /* 0x100fe400078efe21 */
[----:B------:R-:W-:Y:S02]  /*34d10*/  LEA.HI.X.SX32 R27, R8, R30, 0x1, P1 ;  /* 0x0000001e081b7211 */ /* 0x000fe400008f0eff */
[C---:B------:R-:W-:Y:S01]  /*34d20*/  LOP3.LUT R33, R0.reuse, 0x7c, R33, 0xfe, !PT ;  /* 0x0000007c00217812 */ /* 0x040fe200078efe21 */
[C---:B------:R-:W-:Y:S01]  /*34d30*/  IMAD R8, R35.reuse, R28, RZ ;  /* 0x0000001c23087224 */ /* 0x040fe200078e02ff */
[----:B-1----:R-:W-:Y:S01]  /*34d40*/  ISETP.LT.AND P2, PT, R35, UR4, !P0 ;  /* 0x0000000423007c0c */ /* 0x002fe2000c741270 */
[----:B------:R-:W0:Y:S01]  /*34d50*/  LDCU UR4, c[0x0][0x39c] ;  /* 0x00007380ff0477ac */ /* 0x000e220008000800 */
[C-C-:B------:R-:W-:Y:S01]  /*34d60*/  LOP3.LUT R45, R0.reuse, 0xae, R49.reuse, 0xfe, !PT ;  /* 0x000000ae002d7812 */ /* 0x140fe200078efe31 */
[----:B------:R1:W-:Y:S01]  /*34d70*/  @P3 STG.E.U8 desc[UR24][R26.64], R39 ;  /* 0x000000271a003986 */ /* 0x0003e2000c101118 */
[----:B------:R-:W-:-:S02]  /*34d80*/  LOP3.LUT R47, R0, 0x9e, R49, 0xfe, !PT ;  /* 0x0000009e002f7812 */ /* 0x000fc400078efe31 */
[C---:B------:R-:W-:Y:S02]  /*34d90*/  LOP3.LUT R49, R0.reuse, 0x8e, R49, 0xfe, !PT ;  /* 0x0000008e00317812 */ /* 0x040fe400078efe31 */
[----:B------:R-:W-:Y:S01]  /*34da0*/  LOP3.LUT R35, R0, UR11, RZ, 0xfc, !PT ;  /* 0x0000000b00237c12 */ /* 0x000fe2000f8efcff */
[C---:B------:R-:W-:Y:S01]  /*34db0*/  IMAD R0, R33.reuse, R28, RZ ;  /* 0x0000001c21007224 */ /* 0x040fe200078e02ff */
[CC--:B------:R-:W-:Y:S02]  /*34dc0*/  IADD3 R32, P6, PT, R8.reuse, R29.reuse, RZ ;  /* 0x0000001d08207210 */ /* 0x0c0fe40007fde0ff */
[----:B----4-:R-:W-:Y:S01]  /*34dd0*/  ISETP.LT.AND P3, PT, R33, UR5, !P0 ;  /* 0x0000000521007c0c */ /* 0x010fe2000c761270 */
[----:B------:R-:W3:Y:S01]  /*34de0*/  LDCU UR5, c[0x0][0x39c] ;  /* 0x00007380ff0577ac */ /* 0x000ee20008000800 */
[----:B------:R-:W-:Y:S01]  /*34df0*/  LEA.HI.X.SX32 R33, R8, R30, 0x1, P6 ;  /* 0x0000001e08217211 */ /* 0x000fe200030f0eff */
[----:B------:R-:W-:Y:S01]  /*34e00*/  IMAD R8, R35, R28, RZ ;  /* 0x0000001c23087224 */ /* 0x000fe200078e02ff */
[----:B------:R-:W-:-:S02]  /*34e10*/  IADD3 R34, P6, PT, R0, R29, RZ ;  /* 0x0000001d00227210 */ /* 0x000fc40007fde0ff */
[----:B--2---:R-:W-:Y:S01]  /*34e20*/  ISETP.LT.AND P1, PT, R35, UR8, !P0 ;  /* 0x0000000823007c0c */ /* 0x004fe2000c721270 */
[----:B------:R-:W2:Y:S01]  /*34e30*/  LDCU UR8, c[0x0][0x39c] ;  /* 0x00007380ff0877ac */ /* 0x000ea20008000800 */
[C---:B------:R-:W-:Y:S02]  /*34e40*/  PRMT R37, R11.reuse, 0x7771, RZ ;  /* 0x000077710b257816 */ /* 0x040fe400000000ff */
[----:B------:R-:W-:Y:S02]  /*34e50*/  LEA.HI.X.SX32 R35, R0, R30, 0x1, P6 ;  /* 0x0000001e00237211 */ /* 0x000fe400030f0eff */
[----:B------:R-:W-:Y:S01]  /*34e60*/  PRMT R41, R11, 0x7772, RZ ;  /* 0x000077720b297816 */ /* 0x000fe200000000ff */
[----:B------:R4:W-:Y:S01]  /*34e70*/  @P2 STG.E.U8 desc[UR24][R32.64], R37 ;  /* 0x0000002520002986 */ /* 0x0009e2000c101118 */
[C---:B------:R-:W-:Y:S02]  /*34e80*/  LOP3.LUT R10, R31.reuse, 0x86, RZ, 0xfc, !PT ;  /* 0x000000861f0a7812 */ /* 0x040fe400078efcff */
[----:B-1----:R-:W-:Y:S01]  /*34e90*/  LOP3.LUT R27, R31, 0x80, RZ, 0xfc, !PT ;  /* 0x000000801f1b7812 */ /* 0x002fe200078efcff */
[----:B------:R1:W-:Y:S01]  /*34ea0*/  @P3 STG.E.U8 desc[UR24][R34.64], R41 ;  /* 0x0000002922003986 */ /* 0x0003e2000c101118 */
[----:B------:R-:W-:-:S02]  /*34eb0*/  ISETP.LT.AND P2, PT, R10, UR9, !P0 ;  /* 0x000000090a007c0c */ /* 0x000fc4000c741270 */
[C---:B0-----:R-:W-:Y:S01]  /*34ec0*/  ISETP.LT.AND P3, PT, R27.reuse, UR4, !P0 ;  /* 0x000000041b007c0c */ /* 0x041fe2000c761270 */
[----:B------:R-:W-:Y:S01]  /*34ed0*/  IMAD R27, R27, R28, RZ ;  /* 0x0000001c1b1b7224 */ /* 0x000fe200078e02ff */
[-C--:B------:R-:W-:Y:S01]  /*34ee0*/  IADD3 R10, P6, PT, R8, R29.reuse, RZ ;  /* 0x0000001d080a7210 */ /* 0x080fe20007fde0ff */
[----:B------:R-:W0:Y:S01]  /*34ef0*/  LDCU UR4, c[0x0][0x39c] ;  /* 0x00007380ff0477ac */ /* 0x000e220008000800 */
[----:B------:R-:W-:Y:S01]  /*34f00*/  PRMT R39, R11, 0x7773, RZ ;  /* 0x000077730b277816 */ /* 0x000fe200000000ff */
[----:B----4-:R-:W-:Y:S01]  /*34f10*/  IMAD R37, R28, 0x2, R27 ;  /* 0x000000021c257824 */ /* 0x010fe200078e021b */
[-C--:B------:R-:W-:Y:S02]  /*34f20*/  LEA.HI.X.SX32 R11, R8, R30.reuse, 0x1, P6 ;  /* 0x0000001e080b7211 */ /* 0x080fe400030f0eff */
[----:B------:R-:W-:Y:S02]  /*34f30*/  IADD3 R26, P6, PT, R27, R29, RZ ;  /* 0x0000001d1b1a7210 */ /* 0x000fe40007fde0ff */
[----:B------:R-:W-:Y:S01]  /*34f40*/  LOP3.LUT R0, R31, 0x88, RZ, 0xfc, !PT ;  /* 0x000000881f007812 */ /* 0x000fe200078efcff */
[----:B------:R4:W-:Y:S01]  /*34f50*/  @P1 STG.E.U8 desc[UR24][R10.64], R39 ;  /* 0x000000270a001986 */ /* 0x0009e2000c101118 */
[----:B------:R-:W-:-:S02]  /*34f60*/  LEA.HI.X.SX32 R27, R27, R30, 0x1, P6 ;  /* 0x0000001e1b1b7211 */ /* 0x000fc400030f0eff */
[CC--:B------:R-:W-:Y:S02]  /*34f70*/  IADD3 R32, P6, PT, R37.reuse, R29.reuse, RZ ;  /* 0x0000001d25207210 */ /* 0x0c0fe40007fde0ff */
[----:B---3--:R-:W-:Y:S01]  /*34f80*/  ISETP.LT.AND P1, PT, R0, UR5, !P0 ;  /* 0x0000000500007c0c */ /* 0x008fe2000c721270 */
[----:B------:R-:W3:Y:S01]  /*34f90*/  LDCU UR5, c[0x0][0x39c] ;  /* 0x00007380ff0577ac */ /* 0x000ee20008000800 */
[----:B------:R-:W-:Y:S02]  /*34fa0*/  PRMT R43, R4, 0x7770, RZ ;  /* 0x00007770042b7816 */ /* 0x000fe400000000ff */
[----:B------:R-:W-:Y:S01]  /*34fb0*/  LEA.HI.X.SX32 R33, R37, R30, 0x1, P6 ;  /* 0x0000001e25217211 */ /* 0x000fe200030f0eff */
[----:B------:R-:W-:Y:S01]  /*34fc0*/  IMAD R37, R28, 0x2, R37 ;  /* 0x000000021c257824 */ /* 0x000fe200078e0225 */
[----:B-1----:R-:W-:Y:S01]  /*34fd0*/  PRMT R41, R4, 0x7771, RZ ;  /* 0x0000777104297816 */ /* 0x002fe200000000ff */
[----:B------:R1:W-:Y:S01]  /*34fe0*/  @P3 STG.E.U8 desc[UR24][R26.64], R43 ;  /* 0x0000002b1a003986 */ /* 0x0003e2000c101118 */
[----:B------:R-:W-:Y:S01]  /*34ff0*/  LOP3.LUT R0, R31, 0x8a, RZ, 0xfc, !PT ;  /* 0x0000008a1f007812 */ /* 0x000fe200078efcff */
[----:B------:R-:W-:Y:S01]  /*35000*/  IMAD R35, R28, 0x2, R37 ;  /* 0x000000021c237824 */ /* 0x000fe200078e0225 */
[----:B----4-:R-:W-:Y:S01]  /*35010*/  PRMT R39, R4, 0x7772, RZ ;  /* 0x0000777204277816 */ /* 0x010fe200000000ff */
[----:B------:R4:W-:Y:S01]  /*35020*/  @P4 STG.E.U8 desc[UR24][R32.64], R41 ;  /* 0x0000002920004986 */ /* 0x0009e2000c101118 */
[----:B0-----:R-:W-:Y:S01]  /*35030*/  ISETP.LT.AND P3, PT, R0, UR4, !P0 ;  /* 0x0000000400007c0c */ /* 0x001fe2000c761270 */
[----:B------:R-:W0:Y:S01]  /*35040*/  LDCU UR4, c[0x0][0x39c] ;  /* 0x00007380ff0477ac */ /* 0x000e220008000800 */
[----:B------:R-:W-:-:S02]  /*35050*/  IADD3 R10, P4, PT, R37, R29, RZ ;  /* 0x0000001d250a7210 */ /* 0x000fc40007f9e0ff */
[----:B------:R-:W-:Y:S02]  /*35060*/  LOP3.LUT R0, R31, 0x8c, RZ, 0xfc, !PT ;  /* 0x0000008c1f007812 */ /* 0x000fe400078efcff */
[-C--:B------:R-:W-:Y:S02]  /*35070*/  LEA.HI.X.SX32 R11, R37, R30.reuse, 0x1, P4 ;  /* 0x0000001e250b7211 */ /* 0x080fe400020f0eff */
[----:B------:R-:W-:Y:S01]  /*35080*/  ISETP.LT.AND P4, PT, R0, UR6, !P0 ;  /* 0x0000000600007c0c */ /* 0x000fe2000c781270 */
[----:B------:R-:W0:Y:S01]  /*35090*/  LDCU UR6, c[0x0][0x39c] ;  /* 0x00007380ff0677ac */ /* 0x000e220008000800 */
[----:B------:R-:W-:Y:S01]  /*350a0*/  LOP3.LUT R0, R31, 0x90, RZ, 0xfc, !PT ;  /* 0x000000901f007812 */ /* 0x000fe200078efcff */
[----:B------:R2:W-:Y:S01]  /*350b0*/  @P5 STG.E.U8 desc[UR24][R10.64], R39 ;  /* 0x000000270a005986 */ /* 0x0005e2000c101118 */
[C---:B-1----:R-:W-:Y:S02]  /*350c0*/  IADD3 R26, P6, PT, R35.reuse, R29, RZ ;  /* 0x0000001d231a7210 */ /* 0x042fe40007fde0ff */
[----:B---3--:R-:W-:Y:S01]  /*350d0*/  ISETP.LT.AND P5, PT, R0, UR5, !P0 ;  /* 0x0000000500007c0c */ /* 0x008fe2000c7a1270 */
[----:B------:R-:W1:Y:S01]  /*350e0*/  LDCU UR5, c[0x0][0x39c] ;  /* 0x00007380ff0577ac */ /* 0x000e620008000800 */
[----:B------:R-:W-:Y:S01]  /*350f0*/  LEA.HI.X.SX32 R27, R35, R30, 0x1, P6 ;  /* 0x0000001e231b7211 */ /* 0x000fe200030f0eff */
[----:B------:R-:W-:Y:S01]  /*35100*/  IMAD R35, R28, 0x2, R35 ;  /* 0x000000021c237824 */ /* 0x000fe200078e0223 */
[----:B------:R-:W-:-:S02]  /*35110*/  PRMT R37, R4, 0x7773, RZ ;  /* 0x0000777304257816 */ /* 0x000fc400000000ff */
[----:B------:R-:W-:Y:S02]  /*35120*/  LOP3.LUT R0, R31, 0x92, RZ, 0xfc, !PT ;  /* 0x000000921f007812 */ /* 0x000fe400078efcff */
[-C--:B----4-:R-:W-:Y:S01]  /*35130*/  IADD3 R32, P6, PT, R35, R29.reuse, RZ ;  /* 0x0000001d23207210 */ /* 0x090fe20007fde0ff */
[C---:B--2---:R-:W-:Y:S01]  /*35140*/  IMAD R11, R28.reuse, 0x2, R35 ;  /* 0x000000021c0b7824 */ /* 0x044fe200078e0223 */
[----:B------:R2:W-:Y:S01]  /*35150*/  @P2 STG.E.U8 desc[UR24][R26.64], R37 ;  /* 0x000000251a002986 */ /* 0x0005e2000c101118 */
[----:B------:R-:W-:Y:S02]  /*35160*/  PRMT R41, R5, 0x7770, RZ ;  /* 0x0000777005297816 */ /* 0x000fe400000000ff */
[-C--:B------:R-:W-:Y:S01]  /*35170*/  LEA.HI.X.SX32 R33, R35, R30.reuse, 0x1, P6 ;  /* 0x0000001e23217211 */ /* 0x080fe200030f0eff */
[----:B------:R-:W-:Y:S01]  /*35180*/  IMAD R35, R28, 0x2, R11 ;  /* 0x000000021c237824 */ /* 0x000fe200078e020b */
[----:B------:R-:W-:Y:S02]  /*35190*/  IADD3 R10, P6, PT, R11, R29, RZ ;  /* 0x0000001d0b0a7210 */ /* 0x000fe40007fde0ff */
[----:B------:R-:W-:Y:S01]  /*351a0*/  ISETP.LT.AND P2, PT, R0, UR8, !P0 ;  /* 0x0000000800007c0c */ /* 0x000fe2000c741270 */
[----:B------:R3:W-:Y:S01]  /*351b0*/  @P1 STG.E.U8 desc[UR24][R32.64], R41 ;  /* 0x0000002920001986 */ /* 0x0007e2000c101118 */
[----:B------:R-:W-:Y:S01]  /*351c0*/  LOP3.LUT R0, R31, 0x94, RZ, 0xfc, !PT ;  /* 0x000000941f007812 */ /* 0x000fe200078efcff */
[----:B------:R-:W4:Y:S01]  /*351d0*/  LDCU UR8, c[0x0][0x39c] ;  /* 0x00007380ff0877ac */ /* 0x000f220008000800 */
[----:B------:R-:W-:-:S02]  /*351e0*/  LEA.HI.X.SX32 R11, R11, R30, 0x1, P6 ;  /* 0x0000001e0b0b7211 */ /* 0x000fc400030f0eff */
[----:B------:R-:W-:Y:S02]  /*351f0*/  PRMT R39, R5, 0x7771, RZ ;  /* 0x0000777105277816 */ /* 0x000fe400000000ff */
[----:B--2---:R-:W-:Y:S02]  /*35200*/  IADD3 R26, P6, PT, R35, R29, RZ ;  /* 0x0000001d231a7210 */ /* 0x004fe40007fde0ff */
[----:B-1----:R-:W-:Y:S01]  /*35210*/  ISETP.LT.AND P1, PT, R0, UR5, !P0 ;  /* 0x0000000500007c0c */ /* 0x002fe2000c721270 */
[----:B------:R1:W-:Y:S01]  /*35220*/  @P3 STG.E.U8 desc[UR24][R10.64], R39 ;  /* 0x000000270a003986 */ /* 0x0003e2000c101118 */
[C---:B------:R-:W-:Y:S01]  /*35230*/  IMAD R0, R49.reuse, R28, RZ ;  /* 0x0000001c31007224 */ /* 0x040fe200078e02ff */
[----:B0-----:R-:W-:Y:S01]  /*35240*/  ISETP.LT.AND P3, PT, R49, UR4, !P0 ;  /* 0x0000000431007c0c */ /* 0x001fe2000c761270 */
[----:B------:R-:W0:Y:S01]  /*35250*/  LDCU UR4, c[0x0][0x39c] ;  /* 0x00007380ff0477ac */ /* 0x000e220008000800 */
[----:B------:R-:W-:Y:S01]  /*35260*/  LEA.HI.X.SX32 R27, R35, R30, 0x1, P6 ;  /* 0x0000001e231b7211 */ /* 0x000fe200030f0eff */
[----:B------:R-:W-:Y:S01]  /*35270*/  IMAD R35, R28, 0x4, R35 ;  /* 0x000000041c237824 */ /* 0x000fe200078e0223 */
[----:B------:R-:W-:Y:S01]  /*35280*/  PRMT R37, R5, 0x7772, RZ ;  /* 0x0000777205257816 */ /* 0x000fe200000000ff */
[----:B------:R-:W2:Y:S01]  /*35290*/  LDCU UR5, c[0x0][0x39c] ;  /* 0x00007380ff0577ac */ /* 0x000ea20008000800 */
[----:B------:R-:W-:-:S02]  /*352a0*/  LOP3.LUT R4, R31, 0x96, RZ, 0xfc, !PT ;  /* 0x000000961f047812 */ /* 0x000fc400078efcff */
[-C--:B---3--:R-:W-:Y:S01]  /*352b0*/  IADD3 R32, P6, PT, R0, R29.reuse, RZ ;  /* 0x0000001d00207210 */ /* 0x088fe20007fde0ff */
[----:B------:R3:W-:Y:S01]  /*352c0*/  @P4 STG.E.U8 desc[UR24][R26.64], R37 ;  /* 0x000000251a004986 */ /* 0x0007e2000c101118 */
[----:B------:R-:W-:Y:S01]  /*352d0*/  ISETP.LT.AND P4, PT, R4, UR6, !P0 ;  /* 0x0000000604007c0c */ /* 0x000fe2000c781270 */
[----:B------:R-:W2:Y:S01]  /*352e0*/  LDCU UR6, c[0x0][0x39c] ;  /* 0x00007380ff0677ac */ /* 0x000ea20008000800 */
[-C--:B------:R-:W-:Y:S02]  /*352f0*/  LEA.HI.X.SX32 R33, R0, R30.reuse, 0x1, P6 ;  /* 0x0000001e00217211 */ /* 0x080fe400030f0eff */
[-C--:B------:R-:W-:Y:S02]  /*35300*/  IADD3 R4, P6, PT, R35, R29.reuse, RZ ;  /* 0x0000001d23047210 */ /* 0x080fe40007fde0ff */
[----:B-1----:R-:W-:Y:S02]  /*35310*/  PRMT R39, R5, 0x7773, RZ ;  /* 0x0000777305277816 */ /* 0x002fe400000000ff */
[----:B------:R-:W-:Y:S01]  /*35320*/  LEA.HI.X.SX32 R5, R35, R30, 0x1, P6 ;  /* 0x0000001e23057211 */ /* 0x000fe200030f0eff */
[----:B------:R-:W-:Y:S01]  /*35330*/  IMAD R35, R28, 0x2, R35 ;  /* 0x000000021c237824 */ /* 0x000fe200078e0223 */
[C---:B------:R-:W-:Y:S01]  /*35340*/  LOP3.LUT R0, R31.reuse, 0x98, RZ, 0xfc, !PT ;  /* 0x000000981f007812 */ /* 0x040fe200078efcff */
[----:B------:R1:W-:Y:S01]  /*35350*/  @P3 STG.E.U8 desc[UR24][R32.64], R39 ;  /* 0x0000002720003986 */ /* 0x0003e2000c101118 */
[----:B---3--:R-:W-:Y:S01]  /*35360*/  PRMT R37, R6, 0x7770, RZ ;  /* 0x0000777006257816 */ /* 0x008fe200000000ff */
[----:B------:R-:W-:Y:S01]  /*35370*/  IMAD R27, R28, 0x2, R35 ;  /* 0x000000021c1b7824 */ /* 0x000fe200078e0223 */
[----:B0-----:R-:W-:Y:S01]  /*35380*/  ISETP.LT.AND P3, PT, R0, UR4, !P0 ;  /* 0x0000000400007c0c */ /* 0x001fe2000c761270 */
[----:B------:R-:W0:Y:S01]  /*35390*/  LDCU UR4, c[0x0][0x39c] ;  /* 0x00007380ff0477ac */ /* 0x000e220008000800 */
[----:B------:R-:W-:Y:S01]  /*353a0*/  LOP3.LUT R0, R31, 0x9a, RZ, 0xfc, !PT ;  /* 0x0000009a1f007812 */ /* 0x000fe200078efcff */
[----:B------:R3:W-:Y:S01]  /*353b0*/  @P5 STG.E.U8 desc[UR24][R4.64], R37 ;  /* 0x0000002504005986 */ /* 0x0007e2000c101118 */
[----:B------:R-:W-:-:S02]  /*353c0*/  IADD3 R10, P5, PT, R35, R29, RZ ;  /* 0x0000001d230a7210 */ /* 0x000fc40007fbe0ff */
[-C--:B------:R-:W-:Y:S02]  /*353d0*/  IADD3 R26, P6, PT, R27, R29.reuse, RZ ;  /* 0x0000001d1b1a7210 */ /* 0x080fe40007fde0ff */
[-C--:B------:R-:W-:Y:S01]  /*353e0*/  LEA.HI.X.SX32 R11, R35, R30.reuse, 0x1, P5 ;  /* 0x0000001e230b7211 */ /* 0x080fe200028f0eff */
[----:B-1----:R-:W-:Y:S01]  /*353f0*/  IMAD R33, R28, 0x2, R27 ;  /* 0x000000021c217824 */ /* 0x002fe200078e021b */
[----:B--2---:R-:W-:Y:S01]  /*35400*/  ISETP.LT.AND P5, PT, R0, UR5, !P0 ;  /* 0x0000000500007c0c */ /* 0x004fe2000c7a1270 */
[----:B------:R-:W1:Y:S01]  /*35410*/  LDCU UR5, c[0x0][0x39c] ;  /* 0x00007380ff0577ac */ /* 0x000e620008000800 */
[----:B------:R-:W-:Y:S02]  /*35420*/  PRMT R35, R6, 0x7771, RZ ;  /* 0x0000777106237816 */ /* 0x000fe400000000ff */
[----:B------:R-:W-:Y:S02]  /*35430*/  LEA.HI.X.SX32 R27, R27, R30, 0x1, P6 ;  /* 0x0000001e1b1b7211 */ /* 0x000fe400030f0eff */
[----:B---3--:R-:W-:Y:S01]  /*35440*/  IADD3 R4, P6, PT, R33, R29, RZ ;  /* 0x0000001d21047210 */ /* 0x008fe20007fde0ff */
[----:B------:R2:W-:Y:S01]  /*35450*/  @P2 STG.E.U8 desc[UR24][R10.64], R35 ;  /* 0x000000230a002986 */ /* 0x0005e2000c101118 */
[----:B------:R-:W-:-:S02]  /*35460*/  LOP3.LUT R0, R31, 0x9c, RZ, 0xfc, !PT ;  /* 0x0000009c1f007812 */ /* 0x000fc400078efcff */
[----:B------:R-:W-:Y:S02]  /*35470*/  PRMT R39, R6, 0x7772, RZ ;  /* 0x0000777206277816 */ /* 0x000fe400000000ff */
[----:B------:R-:W-:Y:S01]  /*35480*/  LEA.HI.X.SX32 R5, R33, R30, 0x1, P6 ;  /* 0x0000001e21057211 */ /* 0x000fe200030f0eff */
[----:B------:R-:W-:Y:S01]  /*35490*/  IMAD R33, R28, 0x2, R33 ;  /* 0x000000021c217824 */ /* 0x000fe200078e0221 */
[----:B------:R-:W-:Y:S01]  /*354a0*/  PRMT R37, R6, 0x7773, RZ ;  /* 0x0000777306257816 */ /* 0x000fe200000000ff */
[----:B------:R3:W-:Y:S01]  /*354b0*/  @P1 STG.E.U8 desc[UR24][R26.64], R39 ;  /* 0x000000271a001986 */ /* 0x0007e2000c101118 */
[----:B------:R-:W-:Y:S01]  /*354c0*/  ISETP.LT.AND P2, PT, R0, UR6, !P0 ;  /* 0x0000000600007c0c */ /* 0x000fe2000c741270 */
[----:B------:R-:W4:Y:S01]  /*354d0*/  LDCU UR6, c[0x0][0x39c] ;  /* 0x00007380ff0677ac */ /* 0x000f220008000800 */
[----:B------:R-:W-:Y:S01]  /*354e0*/  LOP3.LUT R0, R31, 0xa0, RZ, 0xfc, !PT ;  /* 0x000000a01f007812 */ /* 0x000fe200078efcff */
[----:B------:R1:W-:Y:S01]  /*354f0*/  @P4 STG.E.U8 desc[UR24][R4.64], R37 ;  /* 0x0000002504004986 */ /* 0x0003e2000c101118 */
[----:B--2---:R-:W-:Y:S01]  /*35500*/  IMAD R35, R28, 0x2, R33 ;  /* 0x000000021c237824 */ /* 0x004fe200078e0221 */
[----:B------:R-:W-:-:S02]  /*35510*/  IADD3 R10, P4, PT, R33, R29, RZ ;  /* 0x0000001d210a7210 */ /* 0x000fc40007f9e0ff */
[----:B0-----:R-:W-:Y:S01]  /*35520*/  ISETP.LT.AND P1, PT, R0, UR4, !P0 ;  /* 0x0000000400007c0c */ /* 0x001fe2000c721270 */
[----:B------:R-:W0:Y:S01]  /*35530*/  LDCU UR4, c[0x0][0x39c] ;  /* 0x00007380ff0477ac */ /* 0x000e220008000800 */
[----:B------:R-:W-:Y:S02]  /*35540*/  LOP3.LUT R0, R31, 0xa2, RZ, 0xfc, !PT ;  /* 0x000000a21f007812 */ /* 0x000fe400078efcff */
[----:B------:R-:W-:Y:S02]  /*35550*/  LEA.HI.X.SX32 R11, R33, R30, 0x1, P4 ;  /* 0x0000001e210b7211 */ /* 0x000fe400020f0eff */
[----:B------:R-:W-:Y:S02]  /*35560*/  IADD3 R32, P6, PT, R35, R29, RZ ;  /* 0x0000001d23207210 */ /* 0x000fe40007fde0ff */
[----:B-1----:R-:W-:Y:S01]  /*35570*/  ISETP.LT.AND P4, PT, R0, UR5, !P0 ;  /* 0x0000000500007c0c */ /* 0x002fe2000c781270 */
[----:B------:R-:W1:Y:S01]  /*35580*/  LDCU UR5, c[0x0][0x39c] ;  /* 0x00007380ff0577ac */ /* 0x000e620008000800 */
[----:B---3--:R-:W-:Y:S01]  /*35590*/  PRMT R39, R7, 0x7770, RZ ;  /* 0x0000777007277816 */ /* 0x008fe200000000ff */
[----:B------:R-:W-:Y:S01]  /*355a0*/  IMAD R0, R47, R28, RZ ;  /* 0x0000001c2f007224 */ /* 0x000fe200078e02ff */
[----:B------:R-:W-:Y:S01]  /*355b0*/  LEA.HI.X.SX32 R33, R35, R30, 0x1, P6 ;  /* 0x0000001e23217211 */ /* 0x000fe200030f0eff */
[----:B------:R-:W-:Y:S01]  /*355c0*/  IMAD R35, R28, 0x2, R35 ;  /* 0x000000021c237824 */ /* 0x000fe200078e0223 */
[----:B------:R-:W-:Y:S01]  /*355d0*/  PRMT R27, R7, 0x7771, RZ ;  /* 0x00007771071b7816 */ /* 0x000fe200000000ff */
[----:B------:R2:W-:Y:S01]  /*355e0*/  @P3 STG.E.U8 desc[UR24][R10.64], R39 ;  /* 0x000000270a003986 */ /* 0x0005e2000c101118 */
[----:B------:R-:W-:-:S02]  /*355f0*/  LOP3.LUT R6, R31, 0xa4, RZ, 0xfc, !PT ;  /* 0x000000a41f067812 */ /* 0x000fc400078efcff */
[----:B------:R-:W-:Y:S01]  /*35600*/  PRMT R37, R7, 0x7772, RZ ;  /* 0x0000777207257816 */ /* 0x000fe200000000ff */
[----:B------:R3:W-:Y:S01]  /*35610*/  @P5 STG.E.U8 desc[UR24][R32.64], R27 ;  /* 0x0000001b20005986 */ /* 0x0007e2000c101118 */
[CC--:B------:R-:W-:Y:S02]  /*35620*/  IADD3 R4, P5, PT, R35.reuse, R29.reuse, RZ ;  /* 0x0000001d23047210 */ /* 0x0c0fe40007fbe0ff */
[----:B----4-:R-:W-:Y:S01]  /*35630*/  ISETP.LT.AND P6, PT, R6, UR6, !P0 ;  /* 0x0000000606007c0c */ /* 0x010fe2000c7c1270 */
[----:B------:R-:W4:Y:S01]  /*35640*/  LDCU UR6, c[0x0][0x39c] ;  /* 0x00007380ff0677ac */ /* 0x000f220008000800 */
[----:B------:R-:W-:Y:S01]  /*35650*/  LEA.HI.X.SX32 R5, R35, R30, 0x1, P5 ;  /* 0x0000001e23057211 */ /* 0x000fe200028f0eff */
[----:B------:R-:W-:Y:S01]  /*35660*/  IMAD R35, R28, 0x4, R35 ;  /* 0x000000041c237824 */ /* 0x000fe200078e0223 */
[----:B------:R-:W-:Y:S02]  /*35670*/  LOP3.LUT R6, R31, 0xa6, RZ, 0xfc, !PT ;  /* 0x000000a61f067812 */ /* 0x000fe400078efcff */
[----:B--2---:R-:W-:Y:S01]  /*35680*/  IADD3 R10, P5, PT, R0, R29, RZ ;  /* 0x0000001d000a7210 */ /* 0x004fe20007fbe0ff */
[----:B------:R2:W-:Y:S01]  /*35690*/  @P2 STG.E.U8 desc[UR24][R4.64], R37 ;  /* 0x0000002504002986 */ /* 0x0005e2000c101118 */
[----:B0-----:R-:W-:Y:S01]  /*356a0*/  ISETP.LT.AND P3, PT, R47, UR4, !P0 ;  /* 0x000000042f007c0c */ /* 0x001fe2000c761270 */
[----:B------:R-:W0:Y:S01]  /*356b0*/  LDCU UR4, c[0x0][0x39c] ;  /* 0x00007380ff0477ac */ /* 0x000e220008000800 */
[----:B-1----:R-:W-:-:S02]  /*356c0*/  ISETP.LT.AND P2, PT, R6, UR5, !P0 ;  /* 0x0000000506007c0c */ /* 0x002fc4000c741270 */
[-C--:B------:R-:W-:Y:S01]  /*356d0*/  LEA.HI.X.SX32 R11, R0, R30.reuse, 0x1, P5 ;  /* 0x0000001e000b7211 */ /* 0x080fe200028f0eff */
[----:B------:R-:W1:Y:S01]  /*356e0*/  LDCU UR5, c[0x0][0x39c] ;  /* 0x00007380ff0577ac */ /* 0x000e620008000800 */
[----:B------:R-:W-:Y:S02]  /*356f0*/  IADD3 R6, P5, PT, R35, R29, RZ ;  /* 0x0000001d23067210 */ /* 0x000fe40007fbe0ff */
[----:B---3--:R-:W-:Y:S02]  /*35700*/  PRMT R27, R7, 0x7773, RZ ;  /* 0x00007773071b7816 */ /* 0x008fe400000000ff */
[----:B------:R-:W-:Y:S01]  /*35710*/  LEA.HI.X.SX32 R7, R35, R30, 0x1, P5 ;  /* 0x0000001e23077211 */ /* 0x000fe200028f0eff */
[----:B------:R-:W-:Y:S01]  /*35720*/  IMAD R35, R28, 0x2, R35 ;  /* 0x000000021c237824 */ /* 0x000fe200078e0223 */
[----:B------:R-:W-:Y:S01]  /*35730*/  LOP3.LUT R0, R31, 0xa8, RZ, 0xfc, !PT ;  /* 0x000000a81f007812 */ /* 0x000fe200078efcff */
[----:B------:R3:W-:Y:S01]  /*35740*/  @P3 STG.E.U8 desc[UR24][R10.64], R27 ;  /* 0x0000001b0a003986 */ /* 0x0007e2000c101118 */
[----:B------:R-:W-:-:S02]  /*35750*/  PRMT R33, R12, 0x7770, RZ ;  /* 0x000077700c217816 */ /* 0x000fc400000000ff */
[----:B------:R-:W-:Y:S01]  /*35760*/  ISETP.LT.AND P5, PT, R0, UR8, !P0 ;  /* 0x0000000800007c0c */ /* 0x000fe2000c7a1270 */
[----:B------:R-:W4:Y:S01]  /*35770*/  LDCU UR8, c[0x0][0x39c] ;  /* 0x00007380ff0877ac */ /* 0x000f220008000800 */
[-C--:B--2---:R-:W-:Y:S01]  /*35780*/  IADD3 R4, P3, PT, R35, R29.reuse, RZ ;  /* 0x0000001d23047210 */ /* 0x084fe20007f7e0ff */
[----:B------:R2:W-:Y:S01]  /*35790*/  @P1 STG.E.U8 desc[UR24][R6.64], R33 ;  /* 0x0000002106001986 */ /* 0x0005e2000c101118 */
[----:B------:R-:W-:Y:S02]  /*357a0*/  LOP3.LUT R0, R31, 0xaa, RZ, 0xfc, !PT ;  /* 0x000000aa1f007812 */ /* 0x000fe400078efcff */
[-C--:B------:R-:W-:Y:S01]  /*357b0*/  LEA.HI.X.SX32 R5, R35, R30.reuse, 0x1, P3 ;  /* 0x0000001e23057211 */ /* 0x080fe200018f0eff */
[----:B------:R-:W-:Y:S01]  /*357c0*/  IMAD R35, R28, 0x2, R35 ;  /* 0x000000021c237824 */ /* 0x000fe200078e0223 */
[----:B------:R-:W-:Y:S02]  /*357d0*/  PRMT R37, R12, 0x7771, RZ ;  /* 0x000077710c257816 */ /* 0x000fe400000000ff */
[----:B0-----:R-:W-:Y:S01]  /*357e0*/  ISETP.LT.AND P1, PT, R0, UR4, !P0 ;  /* 0x0000000400007c0c */ /* 0x001fe2000c721270 */
[C---:B---3--:R-:W-:Y:S01]  /*357f0*/  IMAD R11, R28.reuse, 0x2, R35 ;  /* 0x000000021c0b7824 */ /* 0x048fe200078e0223 */
[----:B------:R-:W-:Y:S01]  /*35800*/  LOP3.LUT R0, R31, 0xac, RZ, 0xfc, !PT ;  /* 0x000000ac1f007812 */ /* 0x000fe200078efcff */
[----:B------:R0:W-:Y:S01]  /*35810*/  @P4 STG.E.U8 desc[UR24][R4.64], R37 ;  /* 0x0000002504004986 */ /* 0x0001e2000c101118 */
[----:B------:R-:W3:Y:S01]  /*35820*/  LDCU UR4, c[0x0][0x39c] ;  /* 0x00007380ff0477ac */ /* 0x000ee20008000800 */
[C---:B--2---:R-:W-:Y:S01]  /*35830*/  IADD3 R6, P4, PT, R35.reuse, R29, RZ ;  /* 0x0000001d23067210 */ /* 0x044fe20007f9e0ff */
[----:B------:R-:W-:Y:S01]  /*35840*/  IMAD R27, R28, 0x2, R11 ;  /* 0x000000021c1b7824 */ /* 0x000fe200078e020b */
[----:B-1----:R-:W-:Y:S01]  /*35850*/  ISETP.LT.AND P3, PT, R0, UR5, !P0 ;  /* 0x0000000500007c0c */ /* 0x002fe2000c761270 */
[----:B------:R-:W1:Y:S01]  /*35860*/  LDCU UR5, c[0x0][0x39c] ;  /* 0x00007380ff0577ac */ /* 0x000e620008000800 */
[----:B------:R-:W-:-:S02]  /*35870*/  LEA.HI.X.SX32 R7, R35, R30, 0x1, P4 ;  /* 0x0000001e23077211 */ /* 0x000fc400020f0eff */
[C---:B------:R-:W-:Y:S02]  /*35880*/  PRMT R35, R12.reuse, 0x7772, RZ ;  /* 0x000077720c237816 */ /* 0x040fe400000000ff */
[-C--:B------:R-:W-:Y:S02]  /*35890*/  IADD3 R10, P4, PT, R11, R29.reuse, RZ ;  /* 0x0000001d0b0a7210 */ /* 0x080fe40007f9e0ff */
[----:B------:R-:W-:Y:S01]  /*358a0*/  LOP3.LUT R0, R31, 0xb0, RZ, 0xfc, !PT ;  /* 0x000000b01f007812 */ /* 0x000fe200078efcff */
[----:B------:R2:W-:Y:S01]  /*358b0*/  @P6 STG.E.U8 desc[UR24][R6.64], R35 ;  /* 0x0000002306006986 */ /* 0x0005e2000c101118 */
[----:B0-----:R-:W-:Y:S02]  /*358c0*/  IADD3 R4, P6, PT, R27, R29, RZ ;  /* 0x0000001d1b047210 */ /* 0x001fe40007fde0ff */
[----:B------:R-:W-:Y:S02]  /*358d0*/  PRMT R33, R12, 0x7773, RZ ;  /* 0x000077730c217816 */ /* 0x000fe400000000ff */
[----:B------:R-:W-:-:S02]  /*358e0*/  LEA.HI.X.SX32 R11, R11, R30, 0x1, P4 ;  /* 0x0000001e0b0b7211 */ /* 0x000fc400020f0eff */
[----:B----4-:R-:W-:Y:S01]  /*358f0*/  ISETP.LT.AND P4, PT, R0, UR6, !P0 ;  /* 0x0000000600007c0c */ /* 0x010fe2000c781270 */
[----:B------:R-:W0:Y:S01]  /*35900*/  LDCU UR6, c[0x0][0x39c] ;  /* 0x00007380ff0677ac */ /* 0x000e220008000800 */
[----:B------:R-:W-:Y:S01]  /*35910*/  LOP3.LUT R0, R31, 0xb2, RZ, 0xfc, !PT ;  /* 0x000000b21f007812 */ /* 0x000fe200078efcff */
[----:B------:R4:W-:Y:S01]  /*35920*/  @P2 STG.E.U8 desc[UR24][R10.64], R33 ;  /* 0x000000210a002986 */ /* 0x0009e2000c101118 */
[----:B------:R-:W-:Y:S01]  /*35930*/  LEA.HI.X.SX32 R5, R27, R30, 0x1, P6 ;  /* 0x0000001e1b057211 */ /* 0x000fe200030f0eff */
[----:B------:R-:W-:Y:S01]  /*35940*/  IMAD R27, R28, 0x2, R27 ;  /* 0x000000021c1b7824 */ /* 0x000fe200078e021b */
[----:B------:R-:W-:Y:S02]  /*35950*/  PRMT R37, R13, 0x7770, RZ ;  /* 0x000077700d257816 */ /* 0x000fe400000000ff */
[----:B-1----:R-:W-:Y:S01]  /*35960*/  ISETP.LT.AND P2, PT, R0, UR5, !P0 ;  /* 0x0000000500007c0c */ /* 0x002fe2000c741270 */
[----:B------:R-:W1:Y:S01]  /*35970*/  LDCU UR5, c[0x0][0x39c] ;  /* 0x00007380ff0577ac */ /* 0x000e620008000800 */
[----:B------:R-:W-:Y:S01]  /*35980*/  IMAD R0, R45, R28, RZ ;  /* 0x0000001c2d007224 */ /* 0x000fe200078e02ff */
[----:B------:R0:W-:Y:S01]  /*35990*/  @P5 STG.E.U8 desc[UR24][R4.64], R37 ;  /* 0x0000002504005986 */ /* 0x0001e2000c101118 */
[----:B--2---:R-:W-:-:S02]  /*359a0*/  IADD3 R6, P5, PT, R27, R29, RZ ;  /* 0x0000001d1b067210 */ /* 0x004fc40007fbe0ff */
[----:B------:R-:W-:Y:S01]  /*359b0*/  PRMT R35, R13, 0x7771, RZ ;  /* 0x000077710d237816 */ /* 0x000fe200000000ff */
[C---:B----4-:R-:W-:Y:S01]  /*359c0*/  IMAD R33, R28.reuse, 0x2, R27 ;  /* 0x000000021c217824 */ /* 0x050fe200078e021b */
[-C--:B------:R-:W-:Y:S02]  /*359d0*/  LEA.HI.X.SX32 R7, R27, R30.reuse, 0x1, P5 ;  /* 0x0000001e1b077211 */ /* 0x080fe400028f0eff */
[----:B---3--:R-:W-:Y:S01]  /*359e0*/  ISETP.LT.AND P6, PT, R45, UR4, !P0 ;  /* 0x000000042d007c0c */ /* 0x008fe2000c7c1270 */
[----:B------:R-:W2:Y:S01]  /*359f0*/  LDCU UR4, c[0x0][0x39c] ;  /* 0x00007380ff0477ac */ /* 0x000ea20008000800 */
[-C--:B------:R-:W-:Y:S01]  /*35a00*/  IADD3 R10, P5, PT, R33, R29.reuse, RZ ;  /* 0x0000001d210a7210 */ /* 0x080fe20007fbe0ff */
[----:B------:R3:W-:Y:S01]  /*35a10*/  @P1 STG.E.U8 desc[UR24][R6.64], R35 ;  /* 0x0000002306001986 */ /* 0x0007e2000c101118 */
[----:B------:R-:W-:Y:S02]  /*35a20*/  LOP3.LUT R8, R31, 0xb4, RZ, 0xfc, !PT ;  /* 0x000000b41f087812 */ /* 0x000fe400078efcff */
[----:B------:R-:W-:Y:S01]  /*35a30*/  LEA.HI.X.SX32 R11, R33, R30, 0x1, P5 ;  /* 0x0000001e210b7211 */ /* 0x000fe200028f0eff */
[----:B------:R-:W-:Y:S01]  /*35a40*/  IMAD R33, R28, 0x4, R33 ;  /* 0x000000041c217824 */ /* 0x000fe200078e0221 */
[----:B0-----:R-:W-:-:S02]  /*35a50*/  IADD3 R4, P5, PT, R0, R29, RZ ;  /* 0x0000001d00047210 */ /* 0x001fc40007fbe0ff */
[----:B------:R-:W-:Y:S02]  /*35a60*/  PRMT R27, R13, 0x7772, RZ ;  /* 0x000077720d1b7816 */ /* 0x000fe400000000ff */
[----:B------:R-:W-:Y:S01]  /*35a70*/  ISETP.LT.AND P1, PT, R8, UR6, !P0 ;  /* 0x0000000608007c0c */ /* 0x000fe2000c721270 */
[----:B------:R-:W0:Y:S01]  /*35a80*/  LDCU UR6, c[0x0][0x39c] ;  /* 0x00007380ff0677ac */ /* 0x000e220008000800 */
[----:B------:R-:W-:Y:S01]  /*35a90*/  LOP3.LUT R8, R31, 0xb6, RZ, 0xfc, !PT ;  /* 0x000000b61f087812 */ /* 0x000fe200078efcff */
[----:B------:R4:W-:Y:S01]  /*35aa0*/  @P3 STG.E.U8 desc[UR24][R10.64], R27 ;  /* 0x0000001b0a003986 */ /* 0x0009e2000c101118 */
[----:B------:R-:W-:Y:S02]  /*35ab0*/  LEA.HI.X.SX32 R5, R0, R30, 0x1, P5 ;  /* 0x0000001e00057211 */ /* 0x000fe400028f0eff */
[----:B---3--:R-:W-:Y:S02]  /*35ac0*/  IADD3 R6, P5, PT, R33, R29, RZ ;  /* 0x0000001d21067210 */ /* 0x008fe40007fbe0ff */
[----:B------:R-:W-:-:S02]  /*35ad0*/  PRMT R13, R13, 0x7773, RZ ;  /* 0x000077730d0d7816 */ /* 0x000fc400000000ff */
[----:B-1----:R-:W-:Y:S01]  /*35ae0*/  ISETP.LT.AND P3, PT, R8, UR5, !P0 ;  /* 0x0000000508007c0c */ /* 0x002fe2000c761270 */
[----:B------:R-:W1:Y:S01]  /*35af0*/  LDCU UR5, c[0x0][0x39c] ;  /* 0x00007380ff0577ac */ /* 0x000e620008000800 */
[----:B------:R-:W-:Y:S01]  /*35b00*/  LOP3.LUT R0, R31, 0xb8, RZ, 0xfc, !PT ;  /* 0x000000b81f007812 */ /* 0x000fe200078efcff */
[----:B------:R3:W-:Y:S01]  /*35b10*/  @P6 STG.E.U8 desc[UR24][R4.64], R13 ;  /* 0x0000000d04006986 */ /* 0x0007e2000c101118 */
[----:B------:R-:W-:Y:S01]  /*35b20*/  LEA.HI.X.SX32 R7, R33, R30, 0x1, P5 ;  /* 0x0000001e21077211 */ /* 0x000fe200028f0eff */
[----:B------:R-:W-:Y:S01]  /*35b30*/  IMAD R33, R28, 0x2, R33 ;  /* 0x000000021c217824 */ /* 0x000fe200078e0221 */
[----:B------:R-:W-:Y:S02]  /*35b40*/  PRMT R35, R14, 0x7770, RZ ;  /* 0x000077700e237816 */ /* 0x000fe400000000ff */
[----:B------:R-:W-:Y:S01]  /*35b50*/  ISETP.LT.AND P6, PT, R0, UR8, !P0 ;  /* 0x0000000800007c0c */ /* 0x000fe2000c7c1270 */
[----:B------:R-:W0:Y:S01]  /*35b60*/  LDCU UR8, c[0x0][0x39c] ;  /* 0x00007380ff0877ac */ /* 0x000e220008000800 */
[----:B------:R-:W-:Y:S01]  /*35b70*/  LOP3.LUT R0, R31, 0xba, RZ, 0xfc, !PT ;  /* 0x000000ba1f007812 */ /* 0x000fe200078efcff */
[----:B------:R0:W-:Y:S01]  /*35b80*/  @P4 STG.E.U8 desc[UR24][R6.64], R35 ;  /* 0x0000002306004986 */ /* 0x0001e2000c101118 */
[----:B----4-:R-:W-:-:S02]  /*35b90*/  IADD3 R10, P5, PT, R33, R29, RZ ;  /* 0x0000001d210a7210 */ /* 0x010fc40007fbe0ff */
[----:B--2---:R-:W-:Y:S01]  /*35ba0*/  ISETP.LT.AND P4, PT, R0, UR4, !P0 ;  /* 0x0000000400007c0c */ /* 0x004fe2000c781270 */
[----:B---3--:R-:W-:Y:S01]  /*35bb0*/  IMAD R13, R28, 0x2, R33 ;  /* 0x000000021c0d7824 */ /* 0x008fe200078e0221 */
[----:B------:R-:W2:Y:S01]  /*35bc0*/  LDCU UR4, c[0x0][0x39c] ;  /* 0x00007380ff0477ac */ /* 0x000ea20008000800 */
[-C--:B------:R-:W-:Y:S02]  /*35bd0*/  LEA.HI.X.SX32 R11, R33, R30.reuse, 0x1, P5 ;  /* 0x0000001e210b7211 */ /* 0x080fe400028f0eff */
[----:B------:R-:W-:Y:S02]  /*35be0*/  PRMT R27, R14, 0x7771, RZ ;  /* 0x000077710e1b7816 */ /* 0x000fe400000000ff */
[----:B------:R-:W-:Y:S02]  /*35bf0*/  IADD3 R4, P5, PT, R13, R29, RZ ;  /* 0x0000001d0d047210 */ /* 0x000fe40007fbe0ff */
[----:B------:R-:W-:Y:S01]  /*35c00*/  LOP3.LUT R0, R31, 0xbc, RZ, 0xfc, !PT ;  /* 0x000000bc1f007812 */ /* 0x000fe200078efcff */
[----:B------:R3:W-:Y:S01]  /*35c10*/  @P2 STG.E.U8 desc[UR24][R10.64], R27 ;  /* 0x0000001b0a002986 */ /* 0x0007e2000c101118 */
[----:B------:R-:W-:Y:S01]  /*35c20*/  LEA.HI.X.SX32 R5, R13, R30, 0x1, P5 ;  /* 0x0000001e0d057211 */ /* 0x000fe200028f0eff */
[----:B------:R-:W-:Y:S01]  /*35c30*/  IMAD R13, R28, 0x2, R13 ;  /* 0x000000021c0d7824 */ /* 0x000fe200078e020d */
[----:B------:R-:W-:-:S02]  /*35c40*/  PRMT R33, R14, 0x7772, RZ ;  /* 0x000077720e217816 */ /* 0x000fc400000000ff */
[----:B-1----:R-:W-:Y:S01]  /*35c50*/  ISETP.LT.AND P2, PT, R0, UR5, !P0 ;  /* 0x0000000500007c0c */ /* 0x002fe2000c741270 */
[----:B------:R-:W1:Y:S01]  /*35c60*/  LDCU UR5, c[0x0][0x39c] ;  /* 0x00007380ff0577ac */ /* 0x000e620008000800 */
[----:B------:R-:W-:Y:S01]  /*35c70*/  LOP3.LUT R0, R31, 0xc0, RZ, 0xfc, !PT ;  /* 0x000000c01f007812 */ /* 0x000fe200078efcff */
[----:B------:R4:W-:Y:S01]  /*35c80*/  @P1 STG.E.U8 desc[UR24][R4.64], R33 ;  /* 0x0000002104001986 */ /* 0x0009e2000c101118 */
[----:B0-----:R-:W-:Y:S02]  /*35c90*/  IADD3 R6, P1, PT, R13, R29, RZ ;  /* 0x0000001d0d067210 */ /* 0x001fe40007f3e0ff */
[----:B------:R-:W-:Y:S01]  /*35ca0*/  ISETP.LT.AND P5, PT, R0, UR6, !P0 ;  /* 0x0000000600007c0c */ /* 0x000fe2000c7a1270 */
[----:B------:R-:W0:Y:S01]  /*35cb0*/  LDCU UR6, c[0x0][0x39c] ;  /* 0x00007380ff0677ac */ /* 0x000e220008000800 */
[----:B------:R-:W-:Y:S02]  /*35cc0*/  LOP3.LUT R0, R31, 0xc2, RZ, 0xfc, !PT ;  /* 0x000000c21f007812 */ /* 0x000fe400078efcff */
[----:B------:R-:W-:Y:S01]  /*35cd0*/  LEA.HI.X.SX32 R7, R13, R30, 0x1, P1 ;  /* 0x0000001e0d077211 */ /* 0x000fe200008f0eff */
[----:B------:R-:W-:Y:S01]  /*35ce0*/  IMAD R13, R28, 0x2, R13 ;  /* 0x000000021c0d7824 */ /* 0x000fe200078e020d */
[----:B---3--:R-:W-:-:S02]  /*35cf0*/  PRMT R27, R14, 0x7773, RZ ;  /* 0x000077730e1b7816 */ /* 0x008fc400000000ff */
[----:B--2---:R-:W-:Y:S01]  /*35d00*/  ISETP.LT.AND P1, PT, R0, UR4, !P0 ;  /* 0x0000000400007c0c */ /* 0x004fe2000c721270 */
[----:B------:R-:W2:Y:S01]  /*35d10*/  LDCU UR4, c[0x0][0x39c] ;  /* 0x00007380ff0477ac */ /* 0x000ea20008000800 */
[C---:B------:R-:W-:Y:S01]  /*35d20*/  IMAD R11, R28.reuse, 0x2, R13 ;  /* 0x000000021c0b7824 */ /* 0x040fe200078e020d */
[----:B------:R3:W-:Y:S01]  /*35d30*/  @P3 STG.E.U8 desc[UR24][R6.64], R27 ;  /* 0x0000001b06003986 */ /* 0x0007e2000c101118 */
[-C--:B----4-:R-:W-:Y:S02]  /*35d40*/  IADD3 R4, P3, PT, R13, R29.reuse, RZ ;  /* 0x0000001d0d047210 */ /* 0x090fe40007f7e0ff */
[----:B------:R-:W-:Y:S02]  /*35d50*/  PRMT R35, R15, 0x7770, RZ ;  /* 0x000077700f237816 */ /* 0x000fe400000000ff */
[----:B------:R-:W-:Y:S01]  /*35d60*/  LEA.HI.X.SX32 R5, R13, R30, 0x1, P3 ;  /* 0x0000001e0d057211 */ /* 0x000fe200018f0eff */
[----:B------:R-:W-:Y:S01]  /*35d70*/  IMAD R13, R28, 0x2, R11 ;  /* 0x000000021c0d7824 */ /* 0x000fe200078e020b */
[----:B------:R-:W-:-:S02]  /*35d80*/  IADD3 R10, P3, PT, R11, R29, RZ ;  /* 0x0000001d0b0a7210 */ /* 0x000fc40007f7e0ff */
[----:B------:R-:W-:Y:S01]  /*35d90*/  PRMT R33, R15, 0x7771, RZ ;  /* 0x000077710f217816 */ /* 0x000fe200000000ff */
[----:B------:R4:W-:Y:S01]  /*35da0*/  @P6 STG.E.U8 desc[UR24][R4.64], R35 ;  /* 0x0000002304006986 */ /* 0x0009e2000c101118 */
[----:B------:R-:W-:Y:S02]  /*35db0*/  LEA.HI.X.SX32 R11, R11, R30, 0x1, P3 ;  /* 0x0000001e0b0b7211 */ /* 0x000fe400018f0eff */
[----:B---3--:R-:W-:Y:S02]  /*35dc0*/  IADD3 R6, P6, PT, R13, R29, RZ ;  /* 0x0000001d0d067210 */ /* 0x008fe40007fde0ff */
[----:B------:R-:W-:Y:S01]  /*35dd0*/  LOP3.LUT R0, R31, 0xc4, RZ, 0xfc, !PT ;  /* 0x000000c41f007812 */ /* 0x000fe200078efcff */
[----:B------:R3:W-:Y:S01]  /*35de0*/  @P4 STG.E.U8 desc[UR24][R10.64], R33 ;  /* 0x000000210a004986 */ /* 0x0007e2000c101118 */
[C---:B--2---:R-:W-:Y:S01]  /*35df0*/  ISETP.LT.AND P4, PT, R25.reuse, UR4, !P0 ;  /* 0x0000000419007c0c */ /* 0x044fe2000c781270 */
[----:B------:R-:W2:Y:S01]  /*35e00*/  LDCU UR4, c[0x0][0x39c] ;  /* 0x00007380ff0477ac */ /* 0x000ea20008000800 */
[----:B------:R-:W-:Y:S01]  /*35e10*/  IMAD R25, R25, R28, RZ ;  /* 0x0000001c19197224 */ /* 0x000fe200078e02ff */
[----:B------:R-:W-:Y:S01]  /*35e20*/  LEA.HI.X.SX32 R7, R13, R30, 0x1, P6 ;  /* 0x0000001e0d077211 */ /* 0x000fe200030f0eff */
[----:B------:R-:W-:Y:S01]  /*35e30*/  IMAD R13, R28, 0x4, R13 ;  /* 0x000000041c0d7824 */ /* 0x000fe200078e020d */
[----:B------:R-:W-:-:S02]  /*35e40*/  PRMT R27, R15, 0x7772, RZ ;  /* 0x000077720f1b7816 */ /* 0x000fc400000000ff */
[-C--:B----4-:R-:W-:Y:S02]  /*35e50*/  IADD3 R4, P6, PT, R25, R29.reuse, RZ ;  /* 0x0000001d19047210 */ /* 0x090fe40007fde0ff */
[----:B-1----:R-:W-:Y:S01]  /*35e60*/  ISETP.LT.AND P3, PT, R0, UR5, !P0 ;  /* 0x0000000500007c0c */ /* 0x002fe2000c761270 */
[----:B------:R-:W1:Y:S01]  /*35e70*/  LDCU UR5, c[0x0][0x39c] ;  /* 0x00007380ff0577ac */ /* 0x000e620008000800 */
[----:B------:R-:W-:Y:S01]  /*35e80*/  LOP3.LUT R0, R31, 0xc6, RZ, 0xfc, !PT ;  /* 0x000000c61f007812 */ /* 0x000fe200078efcff */
[----:B------:R4:W-:Y:S01]  /*35e90*/  @P2 STG.E.U8 desc[UR24][R6.64], R27 ;  /* 0x0000001b06002986 */ /* 0x0009e2000c101118 */
[----:B------:R-:W-:Y:S02]  /*35ea0*/  LEA.HI.X.SX32 R5, R25, R30, 0x1, P6 ;  /* 0x0000001e19057211 */ /* 0x000fe400030f0eff */
[----:B------:R-:W-:Y:S02]  /*35eb0*/  PRMT R25, R15, 0x7773, RZ ;  /* 0x000077730f197816 */ /* 0x000fe400000000ff */
[----:B---3--:R-:W-:-:S02]  /*35ec0*/  IADD3 R10, P6, PT, R13, R29, RZ ;  /* 0x0000001d0d0a7210 */ /* 0x008fc40007fde0ff */
[----:B0-----:R-:W-:Y:S01]  /*35ed0*/  ISETP.LT.AND P2, PT, R0, UR6, !P0 ;  /* 0x0000000600007c0c */ /* 0x001fe2000c741270 */
[----:B------:R-:W0:Y:S01]  /*35ee0*/  LDCU UR6, c[0x0][0x39c] ;  /* 0x00007380ff0677ac */ /* 0x000e220008000800 */
[----:B------:R-:W-:Y:S01]  /*35ef0*/  LOP3.LUT R0, R31, 0xc8, RZ, 0xfc, !PT ;  /* 0x000000c81f007812 */ /* 0x000fe200078efcff */
[----:B------:R3:W-:Y:S01]  /*35f00*/  @P4 STG.E.U8 desc[UR24][R4.64], R25 ;  /* 0x0000001904004986 */ /* 0x0007e2000c101118 */
[----:B------:R-:W-:Y:S01]  /*35f10*/  LEA.HI.X.SX32 R11, R13, R30, 0x1, P6 ;  /* 0x0000001e0d0b7211 */ /* 0x000fe200030f0eff */
[----:B------:R-:W-:Y:S01]  /*35f20*/  IMAD R13, R28, 0x2, R13 ;  /* 0x000000021c0d7824 */ /* 0x000fe200078e020d */
[----:B------:R-:W-:Y:S02]  /*35f30*/  PRMT R33, R20, 0x7770, RZ ;  /* 0x0000777014217816 */ /* 0x000fe400000000ff */
[----:B--2---:R-:W-:Y:S01]  /*35f40*/  ISETP.LT.AND P4, PT, R0, UR4, !P0 ;  /* 0x0000000400007c0c */ /* 0x004fe2000c781270 */
[----:B------:R-:W2:Y:S01]  /*35f50*/  LDCU UR4, c[0x0][0x39c] ;  /* 0x00007380ff0477ac */ /* 0x000ea20008000800 */
[----:B------:R-:W-:Y:S01]  /*35f60*/  IMAD R15, R28, 0x2, R13 ;  /* 0x000000021c0f7824 */ /* 0x000fe200078e020d */
[----:B------:R0:W-:Y:S01]  /*35f70*/  @P5 STG.E.U8 desc[UR24][R10.64], R33 ;  /* 0x000000210a005986 */ /* 0x0001e2000c101118 */
[----:B----4-:R-:W-:-:S02]  /*35f80*/  IADD3 R6, P5, PT, R13, R29, RZ ;  /* 0x0000001d0d067210 */ /* 0x010fc40007fbe0ff */
[----:B------:R-:W-:Y:S02]  /*35f90*/  LOP3.LUT R0, R31, 0xca, RZ, 0xfc, !PT ;  /* 0x000000ca1f007812 */ /* 0x000fe400078efcff */
[----:B------:R-:W-:Y:S01]  /*35fa0*/  LEA.HI.X.SX32 R7, R13, R30, 0x1, P5 ;  /* 0x0000001e0d077211 */ /* 0x000fe200028f0eff */
[----:B------:R-:W-:Y:S01]  /*35fb0*/  IMAD R13, R28, 0x2, R15 ;  /* 0x000000021c0d7824 */ /* 0x000fe200078e020f */
[----:B------:R-:W-:Y:S02]  /*35fc0*/  PRMT R27, R20, 0x7771, RZ ;  /* 0x00007771141b7816 */ /* 0x000fe400000000ff */
[----:B-1----:R-:W-:Y:S01]  /*35fd0*/  ISETP.LT.AND P5, PT, R0, UR5, !P0 ;  /* 0x0000000500007c0c */ /* 0x002fe2000c7a1270 */
[----:B------:R-:W1:Y:S01]  /*35fe0*/  LDCU UR5, c[0x0][0x39c] ;  /* 0x00007380ff0577ac */ /* 0x000e620008000800 */
[----:B---3--:R-:W-:Y:S01]  /*35ff0*/  IADD3 R4, P6, PT, R15, R29, RZ ;  /* 0x0000001d0f047210 */ /* 0x008fe20007fde0ff */
[----:B------:R3:W-:Y:S01]  /*36000*/  @P1 STG.E.U8 desc[UR24][R6.64], R27 ;  /* 0x0000001b06001986 */ /* 0x0007e2000c101118 */
[----:B------:R-:W-:-:S02]  /*36010*/  LOP3.LUT R0, R31, 0xcc, RZ, 0xfc, !PT ;  /* 0x000000cc1f007812 */ /* 0x000fc400078efcff */
[-C--:B------:R-:W-:Y:S02]  /*36020*/  LEA.HI.X.SX32 R5, R15, R30.reuse, 0x1, P6 ;  /* 0x0000001e0f057211 */ /* 0x080fe400030f0eff */
[----:B------:R-:W-:Y:S02]  /*36030*/  PRMT R25, R20, 0x7772, RZ ;  /* 0x0000777214197816 */ /* 0x000fe400000000ff */
[----:B0-----:R-:W-:Y:S01]  /*36040*/  ISETP.LT.AND P1, PT, R0, UR6, !P0 ;  /* 0x0000000600007c0c */ /* 0x001fe2000c721270 */
[----:B------:R-:W0:Y:S01]  /*36050*/  LDCU UR6, c[0x0][0x39c] ;  /* 0x00007380ff0677ac */ /* 0x000e220008000800 */
[----:B------:R-:W-:Y:S01]  /*36060*/  LOP3.LUT R0, R31, 0xd0, RZ, 0xfc, !PT ;  /* 0x000000d01f007812 */ /* 0x000fe200078efcff */
[----:B------:R4:W-:Y:S01]  /*36070*/  @P3 STG.E.U8 desc[UR24][R4.64], R25 ;  /* 0x0000001904003986 */ /* 0x0009e2000c101118 */
[C---:B------:R-:W-:Y:S02]  /*36080*/  IADD3 R10, P6, PT, R13.reuse, R29, RZ ;  /* 0x0000001d0d0a7210 */ /* 0x040fe40007fde0ff */
[----:B--2---:R-:W-:Y:S01]  /*36090*/  ISETP.LT.AND P3, PT, R0, UR4, !P0 ;  /* 0x0000000400007c0c */ /* 0x004fe2000c761270 */
[----:B------:R-:W2:Y:S01]  /*360a0*/  LDCU UR4, c[0x0][0x39c] ;  /* 0x00007380ff0477ac */ /* 0x000ea20008000800 */
[----:B------:R-:W-:Y:S01]  /*360b0*/  LEA.HI.X.SX32 R11, R13, R30, 0x1, P6 ;  /* 0x0000001e0d0b7211 */ /* 0x000fe200030f0eff */
[----:B------:R-:W-:Y:S01]  /*360c0*/  IMAD R13, R28, 0x2, R13 ;  /* 0x000000021c0d7824 */ /* 0x000fe200078e020d */
[----:B------:R-:W-:-:S02]  /*360d0*/  PRMT R33, R20, 0x7773, RZ ;  /* 0x0000777314217816 */ /* 0x000fc400000000ff */
[----:B------:R-:W-:Y:S01]  /*360e0*/  LOP3.LUT R0, R31, 0xd2, RZ, 0xfc, !PT ;  /* 0x000000d21f007812 */ /* 0x000fe200078efcff */
[----:B------:R-:W-:Y:S01]  /*360f0*/  IMAD R15, R28, 0x2, R13 ;  /* 0x000000021c0f7824 */ /* 0x000fe200078e020d */
[----:B---3--:R-:W-:Y:S01]  /*36100*/  PRMT R27, R21, 0x7770, RZ ;  /* 0x00007770151b7816 */ /* 0x008fe200000000ff */
[----:B------:R3:W-:Y:S01]  /*36110*/  @P2 STG.E.U8 desc[UR24][R10.64], R33 ;  /* 0x000000210a002986 */ /* 0x0007e2000c101118 */
[-C--:B------:R-:W-:Y:S02]  /*36120*/  IADD3 R6, P2, PT, R13, R29.reuse, RZ ;  /* 0x0000001d0d067210 */ /* 0x080fe40007f5e0ff */
[-C--:B----4-:R-:W-:Y:S02]  /*36130*/  IADD3 R4, P6, PT, R15, R29.reuse, RZ ;  /* 0x0000001d0f047210 */ /* 0x090fe40007fde0ff */
[-C--:B------:R-:W-:Y:S02]  /*36140*/  LEA.HI.X.SX32 R7, R13, R30.reuse, 0x1, P2 ;  /* 0x0000001e0d077211 */ /* 0x080fe400010f0eff */
[----:B-1----:R-:W-:Y:S01]  /*36150*/  ISETP.LT.AND P2, PT, R0, UR5, !P0 ;  /* 0x0000000500007c0c */ /* 0x002fe2000c741270 */
[----:B------:R-:W1:Y:S01]  /*36160*/  LDCU UR5, c[0x0][0x39c] ;  /* 0x00007380ff0577ac */ /* 0x000e620008000800 */
[----:B------:R-:W-:Y:S01]  /*36170*/  PRMT R25, R21, 0x7771, RZ ;  /* 0x0000777115197816 */ /* 0x000fe200000000ff */
[----:B------:R4:W-:Y:S01]  /*36180*/  @P4 STG.E.U8 desc[UR24][R6.64], R27 ;  /* 0x0000001b06004986 */ /* 0x0009e2000c101118 */
[----:B------:R-:W-:Y:S01]  /*36190*/  LEA.HI.X.SX32 R5, R15, R30, 0x1, P6 ;  /* 0x0000001e0f057211 */ /* 0x000fe200030f0eff */
[----:B------:R-:W-:Y:S01]  /*361a0*/  IMAD R15, R28, 0x2, R15 ;  /* 0x000000021c0f7824 */ /* 0x000fe200078e020f */
[C---:B--2---:R-:W-:Y:S01]  /*361b0*/  ISETP.LT.AND P4, PT, R19.reuse, UR4, !P0 ;  /* 0x0000000413007c0c */ /* 0x044fe2000c781270 */
[----:B------:R-:W2:Y:S01]  /*361c0*/  LDCU UR4, c[0x0][0x39c] ;  /* 0x00007380ff0477ac */ /* 0x000ea20008000800 */
[----:B------:R-:W-:Y:S01]  /*361d0*/  IMAD R19, R19, R28, RZ ;  /* 0x0000001c13137224 */ /* 0x000fe200078e02ff */
[----:B------:R1:W-:Y:S01]  /*361e0*/  @P5 STG.E.U8 desc[UR24][R4.64], R25 ;  /* 0x0000001904005986 */ /* 0x0003e2000c101118 */
[----:B---3--:R-:W-:-:S02]  /*361f0*/  IADD3 R10, P5, PT, R15, R29, RZ ;  /* 0x0000001d0f0a7210 */ /* 0x008fc40007fbe0ff */
[----:B------:R-:W-:Y:S02]  /*36200*/  LOP3.LUT R0, R31, 0xd4, RZ, 0xfc, !PT ;  /* 0x000000d41f007812 */ /* 0x000fe400078efcff */
[-C--:B------:R-:W-:Y:S01]  /*36210*/  LEA.HI.X.SX32 R11, R15, R30.reuse, 0x1, P5 ;  /* 0x0000001e0f0b7211 */ /* 0x080fe200028f0eff */
[----:B------:R-:W-:Y:S01]  /*36220*/  IMAD R15, R28, 0x4, R15 ;  /* 0x000000041c0f7824 */ /* 0x000fe200078e020f */
[----:B------:R-:W-:Y:S02]  /*36230*/  PRMT R13, R21, 0x7772, RZ ;  /* 0x00007772150d7816 */ /* 0x000fe400000000ff */
[----:B----4-:R-:W-:Y:S02]  /*36240*/  IADD3 R6, P6, PT, R19, R29, RZ ;  /* 0x0000001d13067210 */ /* 0x010fe40007fde0ff */
[----:B0-----:R-:W-:Y:S01]  /*36250*/  ISETP.LT.AND P5, PT, R0, UR6, !P0 ;  /* 0x0000000600007c0c */ /* 0x001fe2000c7a1270 */
[----:B------:R0:W-:Y:S01]  /*36260*/  @P1 STG.E.U8 desc[UR24][R10.64], R13 ;  /* 0x0000000d0a001986 */ /* 0x0001e2000c101118 */
[----:B------:R-:W-:Y:S01]  /*36270*/  LOP3.LUT R0, R31, 0xd6, RZ, 0xfc, !PT ;  /* 0x000000d61f007812 */ /* 0x000fe200078efcff */
[----:B------:R-:W3:Y:S01]  /*36280*/  LDCU UR6, c[0x0][0x39c] ;  /* 0x00007380ff0677ac */ /* 0x000ee20008000800 */
[----:B------:R-:W-:-:S02]  /*36290*/  LEA.HI.X.SX32 R7, R19, R30, 0x1, P6 ;  /* 0x0000001e13077211 */ /* 0x000fc400030f0eff */
[-C--:B-1----:R-:W-:Y:S02]  /*362a0*/  IADD3 R4, P6, PT, R15, R29.reuse, RZ ;  /* 0x0000001d0f047210 */ /* 0x082fe40007fde0ff */
[----:B------:R-:W-:Y:S01]  /*362b0*/  ISETP.LT.AND P1, PT, R0, UR5, !P0 ;  /* 0x0000000500007c0c */ /* 0x000fe2000c721270 */
[----:B------:R-:W1:Y:S01]  /*362c0*/  LDCU UR5, c[0x0][0x39c] ;  /* 0x00007380ff0577ac */ /* 0x000e620008000800 */
[----:B------:R-:W-:Y:S02]  /*362d0*/  LOP3.LUT R0, R31, 0xd8, RZ, 0xfc, !PT ;  /* 0x000000d81f007812 */ /* 0x000fe400078efcff */
[----:B------:R-:W-:Y:S02]  /*362e0*/  PRMT R21, R21, 0x7773, RZ ;  /* 0x0000777315157816 */ /* 0x000fe400000000ff */
[----:B------:R-:W-:Y:S01]  /*362f0*/  LEA.HI.X.SX32 R5, R15, R30, 0x1, P6 ;  /* 0x0000001e0f057211 */ /* 0x000fe200030f0eff */
[----:B------:R-:W-:Y:S01]  /*36300*/  IMAD R15, R28, 0x2, R15 ;  /* 0x000000021c0f7824 */ /* 0x000fe200078e020f */
[----:B------:R-:W-:Y:S01]  /*36310*/  PRMT R19, R22, 0x7770, RZ ;  /* 0x0000777016137816 */ /* 0x000fe200000000ff */
[----:B------:R4:W-:Y:S01]  /*36320*/  @P4 STG.E.U8 desc[UR24][R6.64], R21 ;  /* 0x0000001506004986 */ /* 0x0009e2000c101118 */
[----:B--2---:R-:W-:Y:S01]  /*36330*/  ISETP.LT.AND P6, PT, R0, UR4, !P0 ;  /* 0x0000000400007c0c */ /* 0x004fe2000c7c1270 */
[----:B------:R-:W2:Y:S01]  /*36340*/  LDCU UR4, c[0x0][0x39c] ;  /* 0x00007380ff0477ac */ /* 0x000ea20008000800 */
[----:B------:R-:W-:Y:S01]  /*36350*/  PRMT R25, R22, 0x7772, RZ ;  /* 0x0000777216197816 */ /* 0x000fe200000000ff */
[----:B------:R3:W-:Y:S01]  /*36360*/  @P3 STG.E.U8 desc[UR24][R4.64], R19 ;  /* 0x0000001304003986 */ /* 0x0007e2000c101118 */
[----:B0-----:R-:W-:-:S02]  /*36370*/  IADD3 R10, P3, PT, R15, R29, RZ ;  /* 0x0000001d0f0a7210 */ /* 0x001fc40007f7e0ff */
[----:B------:R-:W-:Y:S02]  /*36380*/  LOP3.LUT R0, R31, 0xda, RZ, 0xfc, !PT ;  /* 0x000000da1f007812 */ /* 0x000fe400078efcff */
[----:B------:R-:W-:Y:S02]  /*36390*/  LEA.HI.X.SX32 R11, R15, R30, 0x1, P3 ;  /* 0x0000001e0f0b7211 */ /* 0x000fe400018f0eff */
[----:B-1----:R-:W-:Y:S01]  /*363a0*/  ISETP.LT.AND P4, PT, R0, UR5, !P0 ;  /* 0x0000000500007c0c */ /* 0x002fe2000c781270 */
[----:B----4-:R-:W-:Y:S01]  /*363b0*/  IMAD R7, R28, 0x2, R15 ;  /* 0x000000021c077824 */ /* 0x010fe200078e020f */
[----:B------:R-:W-:Y:S01]  /*363c0*/  PRMT R21, R22, 0x7771, RZ ;  /* 0x0000777116157816 */ /* 0x000fe200000000ff */
[----:B------:R-:W0:Y:S01]  /*363d0*/  LDCU UR5, c[0x0][0x39c] ;  /* 0x00007380ff0577ac */ /* 0x000e220008000800 */
[----:B------:R-:W-:Y:S01]  /*363e0*/  PRMT R27, R23, 0x7770, RZ ;  /* 0x00007770171b7816 */ /* 0x000fe200000000ff */
[----:B---3--:R-:W-:Y:S01]  /*363f0*/  IMAD R19, R28, 0x2, R7 ;  /* 0x000000021c137824 */ /* 0x008fe200078e0207 */
[----:B------:R-:W-:Y:S01]  /*36400*/  IADD3 R12, P3, PT, R7, R29, RZ ;  /* 0x0000001d070c7210 */ /* 0x000fe20007f7e0ff */
[----:B------:R1:W-:Y:S01]  /*36410*/  @P2 STG.E.U8 desc[UR24][R10.64], R21 ;  /* 0x000000150a002986 */ /* 0x0003e2000c101118 */
[----:B------:R-:W-:-:S02]  /*36420*/  LOP3.LUT R4, R31, 0xe0, RZ, 0xfc, !PT ;  /* 0x000000e01f047812 */ /* 0x000fc400078efcff */
[-C--:B------:R-:W-:Y:S02]  /*36430*/  LEA.HI.X.SX32 R13, R7, R30.reuse, 0x1, P3 ;  /* 0x0000001e070d7211 */ /* 0x080fe400018f0eff */
[-C--:B------:R-:W-:Y:S02]  /*36440*/  IADD3 R14, P3, PT, R19, R29.reuse, RZ ;  /* 0x0000001d130e7210 */ /* 0x080fe40007f7e0ff */
[----:B------:R-:W-:Y:S01]  /*36450*/  LOP3.LUT R0, R31, 0xdc, RZ, 0xfc, !PT ;  /* 0x000000dc1f007812 */ /* 0x000fe200078efcff */
[----:B------:R3:W-:Y:S01]  /*36460*/  @P5 STG.E.U8 desc[UR24][R12.64], R25 ;  /* 0x000000190c005986 */ /* 0x0007e2000c101118 */
[----:B--2---:R-:W-:Y:S01]  /*36470*/  ISETP.LT.AND P5, PT, R4, UR4, !P0 ;  /* 0x0000000404007c0c */ /* 0x004fe2000c7a1270 */
[----:B------:R-:W2:Y:S01]  /*36480*/  LDCU UR4, c[0x0][0x39c] ;  /* 0x00007380ff0477ac */ /* 0x000ea20008000800 */
[----:B------:R-:W-:Y:S01]  /*36490*/  LEA.HI.X.SX32 R15, R19, R30, 0x1, P3 ;  /* 0x0000001e130f7211 */ /* 0x000fe200018f0eff */
[----:B------:R-:W4:Y:S01]  /*364a0*/  LDS.128 R4, [R2+0x800] ;  /* 0x0008000002047984 */ /* 0x000f220000000c00 */
[----:B-1----:R-:W-:Y:S01]  /*364b0*/  PRMT R21, R22, 0x7773, RZ ;  /* 0x0000777316157816 */ /* 0x002fe200000000ff */
[----:B------:R-:W-:Y:S01]  /*364c0*/  IMAD R19, R28, 0x2, R19 ;  /* 0x000000021c137824 */ /* 0x000fe200078e0213 */
[----:B------:R-:W-:Y:S01]  /*364d0*/  ISETP.LT.AND P2, PT, R0, UR6, !P0 ;  /* 0x0000000600007c0c */ /* 0x000fe2000c741270 */
[----:B------:R-:W1:Y:S01]  /*364e0*/  LDCU UR6, c[0x0][0x39c] ;  /* 0x00007380ff0677ac */ /* 0x000e620008000800 */
[----:B------:R-:W-:Y:S01]  /*364f0*/  LOP3.LUT R0, R31, 0xe2, RZ, 0xfc, !PT ;  /* 0x000000e21f007812 */ /* 0x000fe200078efcff */
[----:B------:R0:W-:Y:S01]  /*36500*/  @P1 STG.E.U8 desc[UR24][R14.64], R21 ;  /* 0x000000150e001986 */ /* 0x0001e2000c101118 */
[----:B------:R-:W-:Y:S01]  /*36510*/  IADD3 R10, P1, PT, R19, R29, RZ ;  /* 0x0000001d130a7210 */ /* 0x000fe20007f3e0ff */
[----:B---3--:R-:W-:Y:S01]  /*36520*/  IMAD R13, R28, 0x2, R19 ;  /* 0x000000021c0d7824 */ /* 0x008fe200078e0213 */
[----:B------:R-:W-:-:S02]  /*36530*/  PRMT R25, R23, 0x7771, RZ ;  /* 0x0000777117197816 */ /* 0x000fc400000000ff */
[-C--:B------:R-:W-:Y:S01]  /*36540*/  LEA.HI.X.SX32 R11, R19, R30.reuse, 0x1, P1 ;  /* 0x0000001e130b7211 */ /* 0x080fe200008f0eff */
[----:B------:R-:W-:Y:S01]  /*36550*/  IMAD R19, R28, 0x2, R13 ;  /* 0x000000021c137824 */ /* 0x000fe200078e020d */
[CC--:B------:R-:W-:Y:S02]  /*36560*/  IADD3 R12, P1, PT, R13.reuse, R29.reuse, RZ ;  /* 0x0000001d0d0c7210 */ /* 0x0c0fe40007f3e0ff */
[----:B------:R-:W-:Y:S01]  /*36570*/  ISETP.LT.AND P3, PT, R0, UR8, !P0 ;  /* 0x0000000800007c0c */ /* 0x000fe2000c761270 */
[----:B------:R3:W-:Y:S01]  /*36580*/  @P6 STG.E.U8 desc[UR24][R10.64], R27 ;  /* 0x0000001b0a006986 */ /* 0x0007e2000c101118 */
[----:B------:R-:W-:Y:S01]  /*36590*/  LEA.HI.X.SX32 R13, R13, R30, 0x1, P1 ;  /* 0x0000001e0d0d7211 */ /* 0x000fe200008f0eff */
[----:B------:R-:W1:Y:S01]  /*365a0*/  LDCU UR8, c[0x0][0x39c] ;  /* 0x00007380ff0877ac */ /* 0x000e620008000800 */
[-C--:B0-----:R-:W-:Y:S02]  /*365b0*/  IADD3 R14, P6, PT, R19, R29.reuse, RZ ;  /* 0x0000001d130e7210 */ /* 0x081fe40007fde0ff */
[----:B------:R-:W-:Y:S01]  /*365c0*/  LOP3.LUT R0, R31, 0xe4, RZ, 0xfc, !PT ;  /* 0x000000e41f007812 */ /* 0x000fe200078efcff */
[----:B------:R0:W-:Y:S01]  /*365d0*/  @P4 STG.E.U8 desc[UR24][R12.64], R25 ;  /* 0x000000190c004986 */ /* 0x0001e2000c101118 */
[C---:B--2---:R-:W-:Y:S01]  /*365e0*/  ISETP.LT.AND P4, PT, R17.reuse, UR4, !P0 ;  /* 0x0000000411007c0c */ /* 0x044fe2000c781270 */
[----:B------:R-:W-:Y:S01]  /*365f0*/  IMAD R17, R17, R28, RZ ;  /* 0x0000001c11117224 */ /* 0x000fe200078e02ff */
[----:B------:R-:W-:Y:S01]  /*36600*/  LEA.HI.X.SX32 R15, R19, R30, 0x1, P6 ;  /* 0x0000001e130f7211 */ /* 0x000fe200030f0eff */
[----:B------:R-:W-:Y:S01]  /*36610*/  IMAD R19, R28, 0x4, R19 ;  /* 0x000000041c137824 */ /* 0x000fe200078e0213 */
[----:B------:R-:W-:Y:S01]  /*36620*/  PRMT R21, R23, 0x7772, RZ ;  /* 0x0000777217157816 */ /* 0x000fe200000000ff */
[----:B------:R-:W2:Y:S01]  /*36630*/  LDCU UR4, c[0x0][0x39c] ;  /* 0x00007380ff0477ac */ /* 0x000ea20008000800 */
[----:B---3--:R-:W-:-:S02]  /*36640*/  IADD3 R10, P6, PT, R17, R29, RZ ;  /* 0x0000001d110a7210 */ /* 0x008fc40007fde0ff */
[----:B------:R-:W-:Y:S01]  /*36650*/  ISETP.LT.AND P1, PT, R0, UR5, !P0 ;  /* 0x0000000500007c0c */ /* 0x000fe2000c721270 */
[----:B------:R4:W-:Y:S01]  /*36660*/  @P2 STG.E.U8 desc[UR24][R14.64], R21 ;  /* 0x000000150e002986 */ /* 0x0009e2000c101118 */
[-C--:B------:R-:W-:Y:S01]  /*36670*/  LEA.HI.X.SX32 R11, R17, R30.reuse, 0x1, P6 ;  /* 0x0000001e110b7211 */ /* 0x080fe200030f0eff */
[----:B------:R-:W3:Y:S01]  /*36680*/  LDCU UR5, c[0x0][0x39c] ;  /* 0x00007380ff0577ac */ /* 0x000ee20008000800 */
[----:B0-----:R-:W-:Y:S02]  /*36690*/  IADD3 R12, P6, PT, R19, R29, RZ ;  /* 0x0000001d130c7210 */ /* 0x001fe40007fde0ff */
[----:B------:R-:W-:Y:S02]  /*366a0*/  PRMT R23, R23, 0x7773, RZ ;  /* 0x0000777317177816 */ /* 0x000fe400000000ff */
[----:B------:R-:W-:Y:S01]  /*366b0*/  LEA.HI.X.SX32 R13, R19, R30, 0x1, P6 ;  /* 0x0000001e130d7211 */ /* 0x000fe200030f0eff */
[C---:B------:R-:W-:Y:S01]  /*366c0*/  IMAD R19, R28.reuse, 0x2, R19 ;  /* 0x000000021c137824 */ /* 0x040fe200078e0213 */
[C---:B------:R-:W-:Y:S01]  /*366d0*/  LOP3.LUT R0, R31.reuse, 0xe6, RZ, 0xfc, !PT ;  /* 0x000000e61f007812 */ /* 0x040fe200078efcff */
[----:B------:R0:W-:Y:S01]  /*366e0*/  @P4 STG.E.U8 desc[UR24][R10.64], R23 ;  /* 0x000000170a004986 */ /* 0x0001e2000c101118 */
[----:B------:R-:W-:Y:S01]  /*366f0*/  LOP3.LUT R2, R31, 0xf4, RZ, 0xfc, !PT ;  /* 0x000000f41f027812 */ /* 0x000fe200078efcff */
[----:B------:R-:W-:Y:S01]  /*36700*/  IMAD R17, R28, 0x2, R19 ;  /* 0x000000021c117824 */ /* 0x000fe200078e0213 */
[----:B----4-:R-:W-:-:S02]  /*36710*/  PRMT R21, R4, 0x7770, RZ ;  /* 0x0000777004157816 */ /* 0x010fc400000000ff */
[----:B-1----:R-:W-:Y:S01]  /*36720*/  ISETP.LT.AND P2, PT, R0, UR6, !P0 ;  /* 0x0000000600007c0c */ /* 0x002fe2000c741270 */
[----:B------:R-:W1:Y:S01]  /*36730*/  LDCU UR6, c[0x0][0x39c] ;  /* 0x00007380ff0677ac */ /* 0x000e620008000800 */
[----:B------:R-:W-:Y:S01]  /*36740*/  LOP3.LUT R0, R31, 0xe8, RZ, 0xfc, !PT ;  /* 0x000000e81f007812 */ /* 0x000fe200078efcff */
[----:B------:R4:W-:Y:S01]  /*36750*/  @P5 STG.E.U8 desc[UR24][R12.64], R21 ;  /* 0x000000150c005986 */ /* 0x0009e2000c101118 */
[-C--:B------:R-:W-:Y:S02]  /*36760*/  IADD3 R14, P5, PT, R19, R29.reuse, RZ ;  /* 0x0000001d130e7210 */ /* 0x080fe40007fbe0ff */
[----:B--2---:R-:W-:Y:S01]  /*36770*/  ISETP.LT.AND P4, PT, R0, UR4, !P0 ;  /* 0x0000000400007c0c */ /* 0x004fe2000c781270 */
[----:B------:R-:W2:Y:S01]  /*36780*/  LDCU UR4, c[0x0][0x39c] ;  /* 0x00007380ff0477ac */ /* 0x000ea20008000800 */
[----:B0-----:R-:W-:Y:S02]  /*36790*/  IADD3 R10, P6, PT, R17, R29, RZ ;  /* 0x0000001d110a7210 */ /* 0x001fe40007fde0ff */
[----:B------:R-:W-:-:S02]  /*367a0*/  LEA.HI.X.SX32 R15, R19, R30, 0x1, P5 ;  /* 0x0000001e130f7211 */ /* 0x000fc400028f0eff */
[----:B------:R-:W-:Y:S02]  /*367b0*/  PRMT R19, R4, 0x7771, RZ ;  /* 0x0000777104137816 */ /* 0x000fe400000000ff */
[----:B------:R-:W-:Y:S01]  /*367c0*/  LEA.HI.X.SX32 R11, R17, R30, 0x1, P6 ;  /* 0x0000001e110b7211 */ /* 0x000fe200030f0eff */
[----:B------:R-:W-:Y:S01]  /*367d0*/  IMAD R17, R28, 0x2, R17 ;  /* 0x000000021c117824 */ /* 0x000fe200078e0211 */
[----:B------:R-:W-:Y:S01]  /*367e0*/  LOP3.LUT R0, R31, 0xea, RZ, 0xfc, !PT ;  /* 0x000000ea1f007812 */ /* 0x000fe200078efcff */
[----:B------:R0:W-:Y:S01]  /*367f0*/  @P3 STG.E.U8 desc[UR24][R14.64], R19 ;  /* 0x000000130e003986 */ /* 0x0001e2000c101118 */
[----:B----4-:R-:W-:Y:S02]  /*36800*/  PRMT R21, R4, 0x7772, RZ ;  /* 0x0000777204157816 */ /* 0x010fe400000000ff */
[----:B---3--:R-:W-:Y:S01]  /*36810*/  ISETP.LT.AND P5, PT, R0, UR5, !P0 ;  /* 0x0000000500007c0c */ /* 0x008fe2000c7a1270 */
[----:B------:R-:W3:Y:S01]  /*36820*/  LDCU UR5, c[0x0][0x39c] ;  /* 0x00007380ff0577ac */ /* 0x000ee20008000800 */
[----:B------:R-:W-:Y:S01]  /*36830*/  IADD3 R12, P6, PT, R17, R29, RZ ;  /* 0x0000001d110c7210 */ /* 0x000fe20007fde0ff */
[----:B------:R4:W-:Y:S01]  /*36840*/  @P1 STG.E.U8 desc[UR24][R10.64], R21 ;  /* 0x000000150a001986 */ /* 0x0009e2000c101118 */
[----:B------:R-:W-:-:S02]  /*36850*/  LOP3.LUT R0, R31, 0xec, RZ, 0xfc, !PT ;  /* 0x000000ec1f007812 */ /* 0x000fc400078efcff */
[-C--:B------:R-:W-:Y:S02]  /*36860*/  LEA.HI.X.SX32 R13, R17, R30.reuse, 0x1, P6 ;  /* 0x0000001e110d7211 */ /* 0x080fe400030f0eff */
[----:B-1----:R-:W-:Y:S01]  /*36870*/  ISETP.LT.AND P3, PT, R0, UR6, !P0 ;  /* 0x0000000600007c0c */ /* 0x002fe2000c761270 */
[----:B0-----:R-:W-:Y:S01]  /*36880*/  IMAD R15, R28, 0x2, R17 ;  /* 0x000000021c0f7824 */ /* 0x001fe200078e0211 */
[----:B------:R-:W-:Y:S01]  /*36890*/  LOP3.LUT R0, R31, 0xf0, RZ, 0xfc, !PT ;  /* 0x000000f01f007812 */ /* 0x000fe200078efcff */
[----:B------:R-:W0:Y:S01]  /*368a0*/  LDCU UR6, c[0x0][0x39c] ;  /* 0x00007380ff0677ac */ /* 0x000e220008000800 */
[----:B------:R-:W-:Y:S01]  /*368b0*/  PRMT R19, R4, 0x7773, RZ ;  /* 0x0000777304137816 */ /* 0x000fe200000000ff */
[----:B------:R-:W-:Y:S01]  /*368c0*/  IMAD R17, R28, 0x2, R15 ;  /* 0x000000021c117824 */ /* 0x000fe200078e020f */
[C---:B------:R-:W-:Y:S02]  /*368d0*/  IADD3 R14, P6, PT, R15.reuse, R29, RZ ;  /* 0x0000001d0f0e7210 */ /* 0x040fe40007fde0ff */
[----:B------:R-:W-:Y:S01]  /*368e0*/  ISETP.LT.AND P1, PT, R0, UR8, !P0 ;  /* 0x0000000800007c0c */ /* 0x000fe2000c721270 */
[----:B------:R1:W-:Y:S01]  /*368f0*/  @P2 STG.E.U8 desc[UR24][R12.64], R19 ;  /* 0x000000130c002986 */ /* 0x0003e2000c101118 */
[----:B------:R-:W-:-:S02]  /*36900*/  LEA.HI.X.SX32 R15, R15, R30, 0x1, P6 ;  /* 0x0000001e0f0f7211 */ /* 0x000fc400030f0eff */
[-C--:B----4-:R-:W-:Y:S02]  /*36910*/  IADD3 R10, P6, PT, R17, R29.reuse, RZ ;  /* 0x0000001d110a7210 */ /* 0x090fe40007fde0ff */
[----:B------:R-:W-:Y:S02]  /*36920*/  PRMT R23, R5, 0x7770, RZ ;  /* 0x0000777005177816 */ /* 0x000fe400000000ff */
[----:B------:R-:W-:Y:S01]  /*36930*/  LEA.HI.X.SX32 R11, R17, R30, 0x1, P6 ;  /* 0x0000001e110b7211 */ /* 0x000fe200030f0eff */
[----:B------:R-:W-:Y:S01]  /*36940*/  IMAD R17, R28, 0x2, R17 ;  /* 0x000000021c117824 */ /* 0x000fe200078e0211 */
[----:B------:R-:W-:Y:S01]  /*36950*/  LOP3.LUT R0, R31, 0xf2, RZ, 0xfc, !PT ;  /* 0x000000f21f007812 */ /* 0x000fe200078efcff */
[----:B------:R4:W-:Y:S01]  /*36960*/  @P4 STG.E.U8 desc[UR24][R14.64], R23 ;  /* 0x000000170e004986 */ /* 0x0009e2000c101118 */
[C---:B--2---:R-:W-:Y:S01]  /*36970*/  ISETP.LT.AND P6, PT, R9.reuse, UR4, !P0 ;  /* 0x0000000409007c0c */ /* 0x044fe2000c7c1270 */
[----:B------:R-:W2:Y:S01]  /*36980*/  LDCU UR4, c[0x0][0x39c] ;  /* 0x00007380ff0477ac */ /* 0x000ea20008000800 */
[----:B---3--:R-:W-:Y:S01]  /*36990*/  ISETP.LT.AND P2, PT, R0, UR5, !P0 ;  /* 0x0000000500007c0c */ /* 0x008fe2000c741270 */
[----:B------:R-:W-:Y:S01]  /*369a0*/  IMAD R0, R9, R28, RZ ;  /* 0x0000001c09007224 */ /* 0x000fe200078e02ff */
[----:B------:R-:W-:Y:S01]  /*369b0*/  IADD3 R8, P4, PT, R17, R29, RZ ;  /* 0x0000001d11087210 */ /* 0x000fe20007f9e0ff */
[----:B------:R-:W3:Y:S01]  /*369c0*/  LDCU UR5, c[0x0][0x39c] ;  /* 0x00007380ff0577ac */ /* 0x000ee20008000800 */
[----:B------:R-:W-:-:S02]  /*369d0*/  PRMT R21, R5, 0x7771, RZ ;  /* 0x0000777105157816 */ /* 0x000fc400000000ff */
[-C--:B------:R-:W-:Y:S01]  /*369e0*/  LEA.HI.X.SX32 R9, R17, R30.reuse, 0x1, P4 ;  /* 0x0000001e11097211 */ /* 0x080fe200020f0eff */
[----:B------:R-:W-:Y:S01]  /*369f0*/  IMAD R17, R28, 0x4, R17 ;  /* 0x000000041c117824 */ /* 0x000fe200078e0211 */
[----:B-1----:R-:W-:Y:S01]  /*36a00*/  IADD3 R12, P4, PT, R0, R29, RZ ;  /* 0x0000001d000c7210 */ /* 0x002fe20007f9e0ff */
[----:B------:R1:W-:Y:S01]  /*36a10*/  @P5 STG.E.U8 desc[UR24][R10.64], R21 ;  /* 0x000000150a005986 */ /* 0x0003e2000c101118 */
[C---:B------:R-:W-:Y:S02]  /*36a20*/  PRMT R19, R5.reuse, 0x7772, RZ ;  /* 0x0000777205137816 */ /* 0x040fe400000000ff */
[----:B0-----:R-:W-:Y:S01]  /*36a30*/  ISETP.LT.AND P5, PT, R2, UR6, !P0 ;  /* 0x0000000602007c0c */ /* 0x001fe2000c7a1270 */
[----:B------:R-:W0:Y:S01]  /*36a40*/  LDCU UR6, c[0x0][0x39c] ;  /* 0x00007380ff0677ac */ /* 0x000e220008000800 */
[----:B------:R-:W-:Y:S01]  /*36a50*/  LEA.HI.X.SX32 R13, R0, R30, 0x1, P4 ;  /* 0x0000001e000d7211 */ /* 0x000fe200020f0eff */
[----:B------:R2:W-:Y:S01]  /*36a60*/  @P3 STG.E.U8 desc[UR24][R8.64], R19 ;  /* 0x0000001308003986 */ /* 0x0005e2000c101118 */
[----:B----4-:R-:W-:-:S02]  /*36a70*/  PRMT R15, R5, 0x7773, RZ ;  /* 0x00007773050f7816 */ /* 0x010fc400000000ff */
[-C--:B------:R-:W-:Y:S02]  /*36a80*/  IADD3 R4, P3, PT, R17, R29.reuse, RZ ;  /* 0x0000001d11047210 */ /* 0x080fe40007f7e0ff */
[----:B------:R-:W-:Y:S01]  /*36a90*/  LOP3.LUT R0, R31, 0xf8, RZ, 0xfc, !PT ;  /* 0x000000f81f007812 */ /* 0x000fe200078efcff */
[----:B-1----:R-:W-:Y:S01]  /*36aa0*/  IMAD R11, R28, 0x2, R17 ;  /* 0x000000021c0b7824 */ /* 0x002fe200078e0211 */
[----:B------:R1:W-:Y:S01]  /*36ab0*/  @P6 STG.E.U8 desc[UR24][R12.64], R15 ;  /* 0x0000000f0c006986 */ /* 0x0003e2000c101118 */
[----:B------:R-:W-:Y:S02]  /*36ac0*/  LEA.HI.X.SX32 R5, R17, R30, 0x1, P3 ;  /* 0x0000001e11057211 */ /* 0x000fe400018f0eff */
[----:B------:R-:W-:Y:S02]  /*36ad0*/  LOP3.LUT R2, R31, 0xf6, RZ, 0xfc, !PT ;  /* 0x000000f61f027812 */ /* 0x000fe400078efcff */
[----:B--2---:R-:W-:Y:S02]  /*36ae0*/  IADD3 R8, P6, PT, R11, R29, RZ ;  /* 0x0000001d0b087210 */ /* 0x004fe40007fde0ff */
[----:B------:R-:W-:-:S02]  /*36af0*/  PRMT R17, R6, 0x7770, RZ ;  /* 0x0000777006117816 */ /* 0x000fc400000000ff */
[----:B------:R-:W-:Y:S02]  /*36b00*/  PRMT R19, R6, 0x7771, RZ ;  /* 0x0000777106137816 */ /* 0x000fe400000000ff */
[----:B------:R-:W-:Y:S01]  /*36b10*/  LEA.HI.X.SX32 R9, R11, R30, 0x1, P6 ;  /* 0x0000001e0b097211 */ /* 0x000fe200030f0eff */
[----:B------:R-:W-:Y:S01]  /*36b20*/  IMAD R11, R28, 0x2, R11 ;  /* 0x000000021c0b7824 */ /* 0x000fe200078e020b */
[----:B------:R-:W-:Y:S01]  /*36b30*/  ISETP.LT.AND P3, PT, R0, UR4, !P0 ;  /* 0x0000000400007c0c */ /* 0x000fe2000c761270 */
[----:B------:R-:W2:Y:S01]  /*36b40*/  LDCU UR4, c[0x0][0x39c] ;  /* 0x00007380ff0477ac */ /* 0x000ea20008000800 */
[----:B---3--:R-:W-:Y:S01]  /*36b50*/  ISETP.LT.AND P4, PT, R2, UR5, !P0 ;  /* 0x0000000502007c0c */ /* 0x008fe2000c781270 */
[----:B------:R3:W-:Y:S01]  /*36b60*/  @P1 STG.E.U8 desc[UR24][R4.64], R17 ;  /* 0x0000001104001986 */ /* 0x0007e2000c101118 */
[C---:B-1----:R-:W-:Y:S01]  /*36b70*/  IMAD R13, R28.reuse, 0x2, R11 ;  /* 0x000000021c0d7824 */ /* 0x042fe200078e020b */
[----:B------:R-:W1:Y:S01]  /*36b80*/  LDCU UR5, c[0x0][0x39c] ;  /* 0x00007380ff0577ac */ /* 0x000e620008000800 */
[----:B0-----:R-:W-:Y:S01]  /*36b90*/  ISETP.LT.AND P1, PT, R3, UR6, !P0 ;  /* 0x0000000603007c0c */ /* 0x001fe2000c721270 */
[----:B------:R0:W-:Y:S01]  /*36ba0*/  @P2 STG.E.U8 desc[UR24][R8.64], R19 ;  /* 0x0000001308002986 */ /* 0x0001e2000c101118 */
[----:B------:R-:W-:Y:S01]  /*36bb0*/  IADD3 R2, P2, PT, R11, R29, RZ ;  /* 0x0000001d0b027210 */ /* 0x000fe20007f5e0ff */
[----:B------:R-:W-:Y:S01]  /*36bc0*/  IMAD R0, R3, R28, RZ ;  /* 0x0000001c03007224 */ /* 0x000fe200078e02ff */
[----:B------:R-:W-:Y:S01]  /*36bd0*/  LOP3.LUT R16, R31, 0xfc, RZ, 0xfc, !PT ;  /* 0x000000fc1f107812 */ /* 0x000fe200078efcff */
[----:B------:R-:W-:Y:S01]  /*36be0*/  IMAD R15, R28, 0x2, R13 ;  /* 0x000000021c0f7824 */ /* 0x000fe200078e020d */
[----:B------:R-:W-:-:S02]  /*36bf0*/  LEA.HI.X.SX32 R3, R11, R30, 0x1, P2 ;  /* 0x0000001e0b037211 */ /* 0x000fc400010f0eff */
[----:B------:R-:W-:Y:S01]  /*36c00*/  LOP3.LUT R31, R31, 0xfa, RZ, 0xfc, !PT ;  /* 0x000000fa1f1f7812 */ /* 0x000fe200078efcff */
[C---:B---3--:R-:W-:Y:S01]  /*36c10*/  IMAD R17, R28.reuse, 0x2, R15 ;  /* 0x000000021c117824 */ /* 0x048fe200078e020f */
[-C--:B------:R-:W-:Y:S02]  /*36c20*/  IADD3 R4, P2, PT, R13, R29.reuse, RZ ;  /* 0x0000001d0d047210 */ /* 0x080fe40007f5e0ff */
[-C--:B------:R-:W-:Y:S01]  /*36c30*/  IADD3 R10, P6, PT, R15, R29.reuse, RZ ;  /* 0x0000001d0f0a7210 */ /* 0x080fe20007fde0ff */
[----:B------:R-:W-:Y:S01]  /*36c40*/  IMAD R28, R28, 0x2, R17 ;  /* 0x000000021c1c7824 */ /* 0x000fe200078e0211 */
[-C--:B------:R-:W-:Y:S02]  /*36c50*/  LEA.HI.X.SX32 R5, R13, R30.reuse, 0x1, P2 ;  /* 0x0000001e0d057211 */ /* 0x080fe400010f0eff */
[----:B------:R-:W-:Y:S02]  /*36c60*/  IADD3 R14, P2, PT, R0, R29, RZ ;  /* 0x0000001d000e7210 */ /* 0x000fe40007f5e0ff */
[----:B------:R-:W-:-:S02]  /*36c70*/  LEA.HI.X.SX32 R11, R15, R30, 0x1, P6 ;  /* 0x0000001e0f0b7211 */ /* 0x000fc400030f0eff */
[-C--:B------:R-:W-:Y:S02]  /*36c80*/  LEA.HI.X.SX32 R15, R0, R30.reuse, 0x1, P2 ;  /* 0x0000001e000f7211 */ /* 0x080fe400010f0eff */
[-C--:B0-----:R-:W-:Y:S02]  /*36c90*/  IADD3 R8, P6, PT, R17, R29.reuse, RZ ;  /* 0x0000001d11087210 */ /* 0x081fe40007fde0ff */
[----:B--2---:R-:W-:Y:S02]  /*36ca0*/  ISETP.LT.AND P2, PT, R31, UR4, !P0 ;  /* 0x000000041f007c0c */ /* 0x004fe4000c741270 */
[----:B-1----:R-:W-:Y:S02]  /*36cb0*/  ISETP.LT.AND P0, PT, R16, UR5, !P0 ;  /* 0x0000000510007c0c */ /* 0x002fe4000c701270 */
[----:B------:R-:W-:Y:S02]  /*36cc0*/  LEA.HI.X.SX32 R9, R17, R30, 0x1, P6 ;  /* 0x0000001e11097211 */ /* 0x000fe400030f0eff */
[----:B------:R-:W-:-:S02]  /*36cd0*/  IADD3 R12, P6, PT, R28, R29, RZ ;  /* 0x0000001d1c0c7210 */ /* 0x000fc40007fde0ff */
[C---:B------:R-:W-:Y:S02]  /*36ce0*/  PRMT R25, R6.reuse, 0x7772, RZ ;  /* 0x0000777206197816 */ /* 0x040fe400000000ff */
[----:B------:R-:W-:Y:S02]  /*36cf0*/  PRMT R23, R6, 0x7773, RZ ;  /* 0x0000777306177816 */ /* 0x000fe400000000ff */
[C---:B------:R-:W-:Y:S01]  /*36d00*/  PRMT R17, R7.reuse, 0x7773, RZ ;  /* 0x0000777307117816 */ /* 0x040fe200000000ff */
[----:B------:R0:W-:Y:S01]  /*36d10*/  @P5 STG.E.U8 desc[UR24][R2.64], R25 ;  /* 0x0000001902005986 */ /* 0x0001e2000c101118 */
[C---:B------:R-:W-:Y:S02]  /*36d20*/  PRMT R19, R7.reuse, 0x7772, RZ ;  /* 0x0000777207137816 */ /* 0x040fe400000000ff */
[C---:B------:R-:W-:Y:S01]  /*36d30*/  PRMT R21, R7.reuse, 0x7771, RZ ;  /* 0x0000777107157816 */ /* 0x040fe200000000ff */
[----:B------:R0:W-:Y:S01]  /*36d40*/  @P4 STG.E.U8 desc[UR24][R4.64], R23 ;  /* 0x0000001704004986 */ /* 0x0001e2000c101118 */
[----:B------:R-:W-:-:S02]  /*36d50*/  PRMT R7, R7, 0x7770, RZ ;  /* 0x0000777007077816 */ /* 0x000fc400000000ff */
[----:B------:R-:W-:-:S03]  /*36d60*/  LEA.HI.X.SX32 R13, R28, R30, 0x1, P6 ;  /* 0x0000001e1c0d7211 */ /* 0x000fc600030f0eff */
[----:B------:R0:W-:Y:S04]  /*36d70*/  @P3 STG.E.U8 desc[UR24][R10.64], R7 ;  /* 0x000000070a003986 */ /* 0x0001e8000c101118 */
[----:B------:R0:W-:Y:S04]  /*36d80*/  @P2 STG.E.U8 desc[UR24][R8.64], R21 ;  /* 0x0000001508002986 */ /* 0x0001e8000c101118 */
[----:B------:R0:W-:Y:S04]  /*36d90*/  @P0 STG.E.U8 desc[UR24][R12.64], R19 ;  /* 0x000000130c000986 */ /* 0x0001e8000c101118 */
[----:B------:R0:W-:Y:S01]  /*36da0*/  @P1 STG.E.U8 desc[UR24][R14.64], R17 ;  /* 0x000000110e001986 */ /* 0x0001e2000c101118 */
[----:B------:R-:W-:Y:S06]  /*36db0*/  BAR.SYNC.DEFER_BLOCKING 0x0 ;  /* 0x0000000000007b1d */ /* 0x000fec0000010000 */
[----:B------:R-:W-:Y:S05]  /*36dc0*/  BRA.U UP0, `(.L_x_13) ;  /* 0x0000000100a07547 */ /* 0x000fea000b800000 */
[----:B------:R-:W1:Y:S01]  /*36dd0*/  S2UR UR5, SR_CgaCtaId ;  /* 0x00000000000579c3 */ /* 0x000e620000008800 */
[----:B------:R-:W-:Y:S01]  /*36de0*/  NOP ;  /* 0x0000000000007918 */ /* 0x000fe20000000000 */
[----:B------:R-:W-:Y:S01]  /*36df0*/  UMOV UR4, 0x50 ;  /* 0x0000005000047882 */ /* 0x000fe20000000000 */
[----:B------:R-:W-:Y:S02]  /*36e00*/  IMAD.U32 R0, RZ, RZ, UR7 ;  /* 0x00000007ff007e24 */ /* 0x000fe4000f8e00ff */
[----:B0-----:R-:W-:Y:S02]  /*36e10*/  IMAD.MOV.U32 R3, RZ, RZ, 0xff ;  /* 0x000000ffff037424 */ /* 0x001fe400078e00ff */
[----:B------:R-:W-:Y:S01]  /*36e20*/  IMAD.MOV.U32 R7, RZ, RZ, 0x1 ;  /* 0x00000001ff077424 */ /* 0x000fe200078e00ff */
[----:B------:R-:W-:-:S04]  /*36e30*/  LOP3.LUT R0, R0, 0xffff, RZ, 0xc0, !PT ;  /* 0x0000ffff00007812 */ /* 0x000fc800078ec0ff */
[----:B------:R-:W-:-:S05]  /*36e40*/  SHF.R.U32.HI R0, RZ, 0x5, R0 ;  /* 0x00000005ff007819 */ /* 0x000fca0000011600 */
[----:B------:R-:W-:Y:S01]  /*36e50*/  VIADD R2, R0, 0x10 ;  /* 0x0000001000027836 */ /* 0x000fe20000000000 */
[----:B------:R-:W-:Y:S01]  /*36e60*/  SHF.L.U32 R0, R3, R0, RZ ;  /* 0x0000000003007219 */ /* 0x000fe200000006ff */
[----:B-1----:R-:W-:-:S03]  /*36e70*/  ULEA UR6, UR5, UR4, 0x18 ;  /* 0x0000000405067291 */ /* 0x002fc6000f8ec0ff */
[----:B------:R-:W-:-:S04]  /*36e80*/  SHF.L.U32 R3, R7, R2, RZ ;  /* 0x0000000207037219 */ /* 0x000fc800000006ff */
[----:B------:R-:W-:Y:S02]  /*36e90*/  LOP3.LUT R0, R3, R0, RZ, 0xfc, !PT ;  /* 0x0000000003007212 */ /* 0x000fe400078efcff */
[----:B------:R-:W0:Y:S02]  /*36ea0*/  LDS R5, [UR6] ;  /* 0x00000006ff057984 */ /* 0x000e240008000800 */
[C---:B------:R-:W-:Y:S02]  /*36eb0*/  LOP3.LUT R2, R0.reuse, 0xffff, RZ, 0xc0, !PT ;  /* 0x0000ffff00027812 */ /* 0x040fe400078ec0ff */
[----:B0-----:R-:W-:-:S04]  /*36ec0*/  LOP3.LUT R3, R0, 0xffff, R5, 0x80, !PT ;  /* 0x0000ffff00037812 */ /* 0x001fc800078e8005 */
[----:B------:R-:W-:-:S13]  /*36ed0*/  ISETP.NE.AND P0, PT, R3, R2, PT ;  /* 0x000000020300720c */ /* 0x000fda0003f05270 */
[----:B------:R-:W-:Y:S05]  /*36ee0*/  @P0 BRA `(.L_x_14) ;  /* 0x0000000000500947 */ /* 0x000fea0003800000 */
[----:B------:R-:W-:Y:S02]  /*36ef0*/  SHF.R.U32.HI R5, RZ, 0x10, R5 ;  /* 0x00000010ff057819 */ /* 0x000fe40000011605 */
[----:B------:R-:W-:-:S04]  /*36f00*/  SHF.R.U32.HI R2, RZ, 0x10, R0 ;  /* 0x00000010ff027819 */ /* 0x000fc80000011600 */
[----:B------:R-:W-:-:S04]  /*36f10*/  LOP3.LUT R5, R5, R2, RZ, 0xc0, !PT ;  /* 0x0000000205057212 */ /* 0x000fc800078ec0ff */
[----:B------:R-:W-:-:S13]  /*36f20*/  ISETP.NE.AND P0, PT, R5, R2, PT ;  /* 0x000000020500720c */ /* 0x000fda0003f05270 */
[----:B------:R-:W-:Y:S05]  /*36f30*/  @P0 BRA `(.L_x_15) ;  /* 0x0000000000300947 */ /* 0x000fea0003800000 */
[----:B------:R-:W-:Y:S01]  /*36f40*/  R2UR UR4, R0 ;  /* 0x00000000000472ca */ /* 0x000fe200000e0000 */
[----:B------:R-:W-:Y:S01]  /*36f50*/  VOTEU.ANY UR5, UPT, PT ;  /* 0x0000000000057886 */ /* 0x000fe200038e0100 */
[----:B------:R-:W0:Y:S01]  /*36f60*/  S2R R0, SR_LANEID ;  /* 0x0000000000007919 */ /* 0x000e220000000000 */
[----:B------:R-:W-:-:S10]  /*36f70*/  UFLO.U32 UR5, UR5 ;  /* 0x00000005000572bd */ /* 0x000fd400080e0000 */
[----:B------:R-:W-:-:S06]  /*36f80*/  ULOP3.LUT UR4, URZ, UR4, URZ, 0x33, !UPT ;  /* 0x00000004ff047292 */ /* 0x000fcc000f8e33ff */
[----:B------:R-:W-:-:S04]  /*36f90*/  IMAD.U32 R2, RZ, RZ, UR4 ;  /* 0x00000004ff027e24 */ /* 0x000fc8000f8e00ff */
[----:B------:R-:W1:Y:S02]  /*36fa0*/  REDUX UR7, R2 ;  /* 0x00000000020773c4 */ /* 0x000e640000000000 */
[----:B------:R2:W-:Y:S01]  /*36fb0*/  UTCATOMSWS.AND URZ, UR4 ;  /* 0x0000000400ff79e3 */ /* 0x0005e20008000000 */
[----:B0-----:R-:W-:Y:S01]  /*36fc0*/  ISETP.EQ.U32.AND P0, PT, R0, UR5, PT ;  /* 0x0000000500007c0c */ /* 0x001fe2000bf02070 */
[----:B-1----:R-:W-:-:S12]  /*36fd0*/  IMAD.U32 R0, RZ, RZ, UR7 ;  /* 0x00000007ff007e24 */ /* 0x002fd8000f8e00ff */
[----:B------:R2:W-:Y:S01]  /*36fe0*/  @P0 ATOMS.AND RZ, [UR6], R0 ;  /* 0x00000000ffff098c */ /* 0x0005e2000a800006 */
[----:B------:R-:W-:Y:S05]  /*36ff0*/  BRA `(.L_x_13) ;  /* 0x0000000000147947 */ /* 0x000fea0003800000 */
.L_x_15:
[----:B------:R-:W-:-:S07]  /*37000*/  MOV R2, 0x37020 ;  /* 0x0003702000027802 */ /* 0x000fce0000000f00 */
[----:B-----5:R-:W-:Y:S05]  /*37010*/  CALL.REL.NOINC `($__internal_0_$__cuda_sm10x_tcgen05_guardrail_trap_col_being_dealloced_not_returned_by_alloc) ;  /* 0x00000000002c7944 */ /* 0x020fea0003c00000 */
[----:B------:R-:W-:Y:S05]  /*37020*/  BRA `(.L_x_13) ;  /* 0x0000000000087947 */ /* 0x000fea0003800000 */
.L_x_14:
[----:B------:R-:W-:-:S07]  /*37030*/  MOV R2, 0x37050 ;  /* 0x0003705000027802 */ /* 0x000fce0000000f00 */
[----:B-----5:R-:W-:Y:S05]  /*37040*/  CALL.REL.NOINC `($__internal_2_$__cuda_sm10x_tcgen05_guardrail_trap_unallocated_columns_being_dealloced) ;  /* 0x0000000000387944 */ /* 0x020fea0003c00000 */
.L_x_13:
[----:B------:R-:W-:Y:S01]  /*37050*/  NOP ;  /* 0x0000000000007918 */ /* 0x000fe20000000000 */
[----:B--2---:R-:W-:Y:S05]  /*37060*/  EXIT ;  /* 0x000000000000794d */ /* 0x004fea0003800000 */
.L_x_8:
[----:B------:R-:W0:Y:S02]  /*37070*/  SYNCS.PHASECHK.TRANS64.TRYWAIT P3, [UR13], R6 ;  /* 0x00000006ff0075a7 */ /* 0x000e24000806110d */
[----:B0-----:R-:W-:Y:S05]  /*37080*/  @!P3 BRA `(.L_x_8) ;  /* 0xfffffffc00f8b947 */ /* 0x001fea000383ffff */
[----:B------:R-:W-:Y:S05]  /*37090*/  BRA `(.L_x_16) ;  /* 0xffffff0400707947 */ /* 0x000fea000383ffff */
.L_x_12:
[----:B------:R-:W0:Y:S02]  /*370a0*/  SYNCS.PHASECHK.TRANS64.TRYWAIT P0, [UR13], R3 ;  /* 0x00000003ff0075a7 */ /* 0x000e24000800110d */
[----:B0-----:R-:W-:Y:S05]  /*370b0*/  @!P0 BRA `(.L_x_12) ;  /* 0xfffffffc00f88947 */ /* 0x001fea000383ffff */
[----:B------:R-:W-:Y:S05]  /*370c0*/  BRA `(.L_x_11) ;  /* 0xffffffa400347947 */ /* 0x000fea000383ffff */
        .weak           $__internal_0_$__cuda_sm10x_tcgen05_guardrail_trap_col_being_dealloced_not_returned_by_alloc
        .type           $__internal_0_$__cuda_sm10x_tcgen05_guardrail_trap_col_being_dealloced_not_returned_by_alloc,@function
        .size           $__internal_0_$__cuda_sm10x_tcgen05_guardrail_trap_col_being_dealloced_not_returned_by_alloc,($__internal_1_$__cuda_sm10x_tcgen05_guardrail_trap_phase_invalid_during_alloc - $__internal_0_$__cuda_sm10x_tcgen05_guardrail_trap_col_being_dealloced_not_returned_by_alloc)
$__internal_0_$__cuda_sm10x_tcgen05_guardrail_trap_col_being_dealloced_not_returned_by_alloc:
[----:B------:R-:W-:Y:S05]  /*370d0*/  BPT.TRAP 0x1 ;  /* 0x000000040000795c */ /* 0x000fea0000300000 */
[----:B------:R-:W-:-:S04]  /*370e0*/  IMAD.MOV.U32 R3, RZ, RZ, 0x0 ;  /* 0x00000000ff037424 */ /* 0x000fc800078e00ff */
[----:B------:R-:W-:Y:S05]  /*370f0*/  RET.REL.NODEC R2 `(matmul_kernel) ;  /* 0xfffffc8c02c07950 */ /* 0x000fea0003c3ffff */
        .weak           $__internal_1_$__cuda_sm10x_tcgen05_guardrail_trap_phase_invalid_during_alloc
        .type           $__internal_1_$__cuda_sm10x_tcgen05_guardrail_trap_phase_invalid_during_alloc,@function
        .size           $__internal_1_$__cuda_sm10x_tcgen05_guardrail_trap_phase_invalid_during_alloc,($__internal_2_$__cuda_sm10x_tcgen05_guardrail_trap_unallocated_columns_being_dealloced - $__internal_1_$__cuda_sm10x_tcgen05_guardrail_trap_phase_invalid_during_alloc)
$__internal_1_$__cuda_sm10x_tcgen05_guardrail_trap_phase_invalid_during_alloc:
[----:B------:R-:W-:Y:S05]  /*37100*/  BPT.TRAP 0x1 ;  /* 0x000000040000795c */ /* 0x000fea0000300000 */
[----:B------:R-:W-:-:S04]  /*37110*/  IMAD.MOV.U32 R3, RZ, RZ, 0x0 ;  /* 0x00000000ff037424 */ /* 0x000fc800078e00ff */
[----:B------:R-:W-:Y:S05]  /*37120*/  RET.REL.NODEC R2 `(matmul_kernel) ;  /* 0xfffffc8c02b47950 */ /* 0x000fea0003c3ffff */
        .weak           $__internal_2_$__cuda_sm10x_tcgen05_guardrail_trap_unallocated_columns_being_dealloced
        .type           $__internal_2_$__cuda_sm10x_tcgen05_guardrail_trap_unallocated_columns_being_dealloced,@function
        .size           $__internal_2_$__cuda_sm10x_tcgen05_guardrail_trap_unallocated_columns_being_dealloced,(.L_x_20 - $__internal_2_$__cuda_sm10x_tcgen05_guardrail_trap_unallocated_columns_being_dealloced)
$__internal_2_$__cuda_sm10x_tcgen05_guardrail_trap_unallocated_columns_being_dealloced:
[----:B------:R-:W-:Y:S05]  /*37130*/  BPT.TRAP 0x1 ;  /* 0x000000040000795c */ /* 0x000fea0000300000 */
[----:B------:R-:W-:-:S04]  /*37140*/  IMAD.MOV.U32 R3, RZ, RZ, 0x0 ;  /* 0x00000000ff037424 */ /* 0x000fc800078e00ff */
[----:B------:R-:W-:Y:S05]  /*37150*/  RET.REL.NODEC R2 `(matmul_kernel) ;  /* 0xfffffc8c02a87950 */ /* 0x000fea0003c3ffff */
.L_x_17:
[----:B------:R-:W-:-:S00]  /*37160*/  BRA `(.L_x_17) ;  /* 0xfffffffc00fc7947 */ /* 0x000fc0000383ffff */
[----:B------:R-:W-:-:S00]  /*37170*/  NOP ;  /* 0x0000000000007918 */ /* 0x000fc00000000000 */
        /* <DEDUP_REMOVED lines=8> */
.L_x_20:


//--------------------- .nv.shared.matmul_kernel  --------------------------
	.section	.nv.shared.matmul_kernel,"aw",@nobits
	.sectionflags	@""
	.align	16
	.zero		1024


//--------------------- .nv.shared.reserved.0     --------------------------
	.section	.nv.shared.reserved.0,"aw",@nobits
	.align	8
	.weak		__nv_reservedSMEM_offset_0_alias
	.size		__nv_reservedSMEM_offset_0_alias, 0, 64
	.other		__nv_reservedSMEM_offset_0_alias,@"STO_CUDA_RESERVED_SHARED STV_DEFAULT"
__nv_reservedSMEM_offset_0_alias:
	.zero		0
.nv.shared.reserved.0:
	.zero		64
	.weak		__nv_reservedSMEM_allocation_phase
	.type		__nv_reservedSMEM_allocation_phase,@object
	.size		__nv_reservedSMEM_allocation_phase,(.L_0 - __nv_reservedSMEM_allocation_phase)
__nv_reservedSMEM_allocation_phase:
	.zero		1
.L_0:
	.zero		7
	.weak		__nv_reservedSMEM_devtool_atexit_pc
	.type		__nv_reservedSMEM_devtool_atexit_pc,@object
	.size		__nv_reservedSMEM_devtool_atexit_pc,(__nv_reservedSMEM_allocation_mask - __nv_reservedSMEM_devtool_atexit_pc)
__nv_reservedSMEM_devtool_atexit_pc:
	.zero		8
	.weak		__nv_reservedSMEM_allocation_mask
	.type		__nv_reservedSMEM_allocation_mask,@object
	.size		__nv_reservedSMEM_allocation_mask,(.L_2 - __nv_reservedSMEM_allocation_mask)
__nv_reservedSMEM_allocation_mask:
	.zero		4
.L_2:


//--------------------- .nv.constant0.matmul_kernel --------------------------
	.section	.nv.constant0.matmul_kernel,"a",@progbits
	.sectionflags	@""
	.align	4
.nv.constant0.matmul_kernel:
	.zero		976


//--------------------- SYMBOLS --------------------------

	.type		.nv.reservedSmem.offset0,@object
	.size		.nv.reservedSmem.offset0,0x4
	.type		.nv.reservedSmem.cap,@object
	.size		.nv.reservedSmem.cap,0x4
